def matmul_kernel(
    a_ptr,
    b_ptr,
    c_ptr,
    M,
    N,
    K,
    stride_am,
    stride_ak,
    stride_bk,
    stride_bn,
    stride_cm,
    stride_cn,
    BLOCK_M: tl.constexpr,
    BLOCK_N: tl.constexpr,
    BLOCK_K: tl.constexpr,
    GROUP_M: tl.constexpr,
):
    pid = tl.program_id(axis=0)
    num_pid_m = tl.cdiv(M, BLOCK_M)
    num_pid_n = tl.cdiv(N, BLOCK_N)
    num_pid_in_group = GROUP_M * num_pid_n
    group_id = pid // num_pid_in_group
    first_pid_m = group_id * GROUP_M
    group_size_m = min(num_pid_m - first_pid_m, GROUP_M)
    pid_m = first_pid_m + ((pid % num_pid_in_group) % group_size_m)
    pid_n = (pid % num_pid_in_group) // group_size_m

    offs_am = (pid_m * BLOCK_M + tl.arange(0, BLOCK_M)) % M
    offs_bn = (pid_n * BLOCK_N + tl.arange(0, BLOCK_N)) % N
    offs_k = tl.arange(0, BLOCK_K)
    a_ptrs = a_ptr + offs_am[:, None] * stride_am + offs_k[None, :] * stride_ak
    b_ptrs = b_ptr + offs_k[:, None] * stride_bk + offs_bn[None, :] * stride_bn

    acc = tl.zeros((BLOCK_M, BLOCK_N), dtype=tl.float32)
    for kk in range(0, tl.cdiv(K, BLOCK_K)):
        a = tl.load(a_ptrs, mask=offs_k[None, :] < K - kk * BLOCK_K, other=0.0)
        b = tl.load(b_ptrs, mask=offs_k[:, None] < K - kk * BLOCK_K, other=0.0)
        acc = tl.dot(a, b, acc)
        a_ptrs += BLOCK_K * stride_ak
        b_ptrs += BLOCK_K * stride_bk

    c = acc.to(c_ptr.dtype.element_ty)
    offs_cm = pid_m * BLOCK_M + tl.arange(0, BLOCK_M)
    offs_cn = pid_n * BLOCK_N + tl.arange(0, BLOCK_N)
    c_ptrs = c_ptr + offs_cm[:, None] * stride_cm + offs_cn[None, :] * stride_cn
    mask = (offs_cm[:, None] < M) & (offs_cn[None, :] < N)
    tl.store(c_ptrs, c, mask=mask)

# config = {"BLOCK_K": 64, "BLOCK_M": 512, "BLOCK_N": 64, "GROUP_M": 8, "arch": "sm_100", "dtype": "fp8e5m2", "num_ctas": 1, "num_stages": 3, "num_warps": 1}
# arch = sm_100


// ===== COMPILED SASS (sm_100a) =====

	.target	sm_100a

	.elftype	@"ET_EXEC"


//--------------------- .note.nv.tkinfo           --------------------------
	.section	.note.nv.tkinfo,"",@"SHT_NOTE"
	.sectionflags	@"SHF_NOTE_NV_TKINFO"
	.tkinfo
        /*0018*/ 	.word	0x00000081
        /*0030*/ 	.string	""
        /*0030*/ 	.string	"ptxas-blackwell"
        /*0030*/ 	.string	"Cuda compilation tools, release 12.9, V12.9.86"
        /*0030*/ 	.string	"Build cuda_12.9.r12.9/compiler.36037853_0"
        /*0030*/ 	.string	"-v  -suppress-debug-info  -lineinfo  -arch sm_100a "



//--------------------- .note.nv.cuver            --------------------------
	.section	.note.nv.cuver,"",@"SHT_NOTE"
	.sectionflags	@"SHF_NOTE_NV_CUVER"
        /*0018*/ 	.short	0x0001
        /*001a*/ 	.short	0x0064
        /*001c*/ 	.short	0x0001
        /*001e*/ 	.short	0x0000
        /*0020*/ 	.short	0x0001
        /*0022*/ 	.short	0x0000


//--------------------- .nv.info                  --------------------------
	.section	.nv.info,"",@"SHT_CUDA_INFO"
	.align	4


	//----- nvinfo : EIATTR_REGCOUNT
	.align		4
        /*0000*/ 	.byte	0x04, 0x2f
        /*0002*/ 	.short	(.L_1 - .L_0)
	.align		4
.L_0:
        /*0004*/ 	.word	index@(matmul_kernel)
        /*0008*/ 	.word	0x00000040


	//----- nvinfo : EIATTR_FRAME_SIZE
	.align		4
.L_1:
        /*000c*/ 	.byte	0x04, 0x11
        /*000e*/ 	.short	(.L_3 - .L_2)
	.align		4
.L_2:
        /*0010*/ 	.word	index@(matmul_kernel)
        /*0014*/ 	.word	0x00006bf0


	//----- nvinfo : EIATTR_MIN_STACK_SIZE
	.align		4
.L_3:
        /*0018*/ 	.byte	0x04, 0x12
        /*001a*/ 	.short	(.L_5 - .L_4)
	.align		4
.L_4:
        /*001c*/ 	.word	index@(matmul_kernel)
        /*0020*/ 	.word	0x00006bf0
.L_5:


//--------------------- .nv.info.matmul_kernel    --------------------------
	.section	.nv.info.matmul_kernel,"",@"SHT_CUDA_INFO"
	.sectionflags	@""
	.align	4


	//----- nvinfo : EIATTR_CUDA_API_VERSION
	.align		4
        /*0000*/ 	.byte	0x04, 0x37
        /*0002*/ 	.short	(.L_7 - .L_6)
.L_6:
        /*0004*/ 	.word	0x00000081


	//----- nvinfo : EIATTR_KPARAM_INFO
	.align		4
.L_7:
        /*0008*/ 	.byte	0x04, 0x17
        /*000a*/ 	.short	(.L_9 - .L_8)
.L_8:
        /*000c*/ 	.word	0x00000000
        /*0010*/ 	.short	0x000d
        /*0012*/ 	.short	0x0048
        /*0014*/ 	.byte	0x00, 0xf4, 0x21, 0x00


	//----- nvinfo : EIATTR_KPARAM_INFO
	.align		4
.L_9:
        /*0018*/ 	.byte	0x04, 0x17
        /*001a*/ 	.short	(.L_11 - .L_10)
.L_10:
        /*001c*/ 	.word	0x00000000
        /*0020*/ 	.short	0x000c
        /*0022*/ 	.short	0x0040
        /*0024*/ 	.byte	0x00, 0xf4, 0x21, 0x00


	//----- nvinfo : EIATTR_KPARAM_INFO
	.align		4
.L_11:
        /*0028*/ 	.byte	0x04, 0x17
        /*002a*/ 	.short	(.L_13 - .L_12)
.L_12:
        /*002c*/ 	.word	0x00000000
        /*0030*/ 	.short	0x000b
        /*0032*/ 	.short	0x0038
        /*0034*/ 	.byte	0x00, 0xf0, 0x11, 0x00


	//----- nvinfo : EIATTR_KPARAM_INFO
	.align		4
.L_13:
        /*0038*/ 	.byte	0x04, 0x17
        /*003a*/ 	.short	(.L_15 - .L_14)
.L_14:
        /*003c*/ 	.word	0x00000000
        /*0040*/ 	.short	0x000a
        /*0042*/ 	.short	0x0034
        /*0044*/ 	.byte	0x00, 0xf0, 0x11, 0x00


	//----- nvinfo : EIATTR_KPARAM_INFO
	.align		4
.L_15:
        /*0048*/ 	.byte	0x04, 0x17
        /*004a*/ 	.short	(.L_17 - .L_16)
.L_16:
        /*004c*/ 	.word	0x00000000
        /*0050*/ 	.short	0x0009
        /*0052*/ 	.short	0x0030
        /*0054*/ 	.byte	0x00, 0xf0, 0x11, 0x00


	//----- nvinfo : EIATTR_KPARAM_INFO
	.align		4
.L_17:
        /*0058*/ 	.byte	0x04, 0x17
        /*005a*/ 	.short	(.L_19 - .L_18)
.L_18:
        /*005c*/ 	.word	0x00000000
        /*0060*/ 	.short	0x0008
        /*0062*/ 	.short	0x002c
        /*0064*/ 	.byte	0x00, 0xf0, 0x11, 0x00


	//----- nvinfo : EIATTR_KPARAM_INFO
	.align		4
.L_19:
        /*0068*/ 	.byte	0x04, 0x17
        /*006a*/ 	.short	(.L_21 - .L_20)
.L_20:
        /*006c*/ 	.word	0x00000000
        /*0070*/ 	.short	0x0007
        /*0072*/ 	.short	0x0028
        /*0074*/ 	.byte	0x00, 0xf0, 0x11, 0x00


	//----- nvinfo : EIATTR_KPARAM_INFO
	.align		4
.L_21:
        /*0078*/ 	.byte	0x04, 0x17
        /*007a*/ 	.short	(.L_23 - .L_22)
.L_22:
        /*007c*/ 	.word	0x00000000
        /*0080*/ 	.short	0x0006
        /*0082*/ 	.short	0x0024
        /*0084*/ 	.byte	0x00, 0xf0, 0x11, 0x00


	//----- nvinfo : EIATTR_KPARAM_INFO
	.align		4
.L_23:
        /*0088*/ 	.byte	0x04, 0x17
        /*008a*/ 	.short	(.L_25 - .L_24)
.L_24:
        /*008c*/ 	.word	0x00000000
        /*0090*/ 	.short	0x0005
        /*0092*/ 	.short	0x0020
        /*0094*/ 	.byte	0x00, 0xf0, 0x11, 0x00


	//----- nvinfo : EIATTR_KPARAM_INFO
	.align		4
.L_25:
        /*0098*/ 	.byte	0x04, 0x17
        /*009a*/ 	.short	(.L_27 - .L_26)
.L_26:
        /*009c*/ 	.word	0x00000000
        /*00a0*/ 	.short	0x0004
        /*00a2*/ 	.short	0x001c
        /*00a4*/ 	.byte	0x00, 0xf0, 0x11, 0x00


	//----- nvinfo : EIATTR_KPARAM_INFO
	.align		4
.L_27:
        /*00a8*/ 	.byte	0x04, 0x17
        /*00aa*/ 	.short	(.L_29 - .L_28)
.L_28:
        /*00ac*/ 	.word	0x00000000
        /*00b0*/ 	.short	0x0003
        /*00b2*/ 	.short	0x0018
        /*00b4*/ 	.byte	0x00, 0xf0, 0x11, 0x00


	//----- nvinfo : EIATTR_KPARAM_INFO
	.align		4
.L_29:
        /*00b8*/ 	.byte	0x04, 0x17
        /*00ba*/ 	.short	(.L_31 - .L_30)
.L_30:
        /*00bc*/ 	.word	0x00000000
        /*00c0*/ 	.short	0x0002
        /*00c2*/ 	.short	0x0010
        /*00c4*/ 	.byte	0x00, 0xf4, 0x21, 0x00


	//----- nvinfo : EIATTR_KPARAM_INFO
	.align		4
.L_31:
        /*00c8*/ 	.byte	0x04, 0x17
        /*00ca*/ 	.short	(.L_33 - .L_32)
.L_32:
        /*00cc*/ 	.word	0x00000000
        /*00d0*/ 	.short	0x0001
        /*00d2*/ 	.short	0x0008
        /*00d4*/ 	.byte	0x00, 0xf4, 0x21, 0x00


	//----- nvinfo : EIATTR_KPARAM_INFO
	.align		4
.L_33:
        /*00d8*/ 	.byte	0x04, 0x17
        /*00da*/ 	.short	(.L_35 - .L_34)
.L_34:
        /*00dc*/ 	.word	0x00000000
        /*00e0*/ 	.short	0x0000
        /*00e2*/ 	.short	0x0000
        /*00e4*/ 	.byte	0x00, 0xf4, 0x21, 0x00


	//----- nvinfo : EIATTR_SPARSE_MMA_MASK
	.align		4
.L_35:
        /*00e8*/ 	.byte	0x03, 0x50
        /*00ea*/ 	.short	0x0000


	//----- nvinfo : EIATTR_MAXREG_COUNT
	.align		4
        /*00ec*/ 	.byte	0x03, 0x1b
        /*00ee*/ 	.short	0x00ff


	//----- nvinfo : EIATTR_NUM_BARRIERS
	.align		4
        /*00f0*/ 	.byte	0x02, 0x4c
        /*00f2*/ 	.byte	0x01
	.zero		1


	//----- nvinfo : EIATTR_ANNOTATIONS
	.align		4
        /*00f4*/ 	.byte	0x04, 0x55
        /*00f6*/ 	.short	(.L_37 - .L_36)


	//   ....[0]....
.L_36:
        /*00f8*/ 	.word	0x00000001
        /*00fc*/ 	.byte	0xa0, 0x00, 0x00, 0x00, 0x01, 0x00, 0x00, 0x00, 0xe0, 0x00, 0x00, 0x00, 0x01, 0x00, 0x00, 0x00
        /* <DEDUP_REMOVED lines=3150> */
        /*c5ec*/ 	.byte	0xe0, 0x9f, 0x02, 0x00


	//----- nvinfo : EIATTR_COOP_GROUP_MASK_REGIDS
	.align		4
.L_37:
        /*c5f0*/ 	.byte	0x04, 0x29
        /*c5f2*/ 	.short	(.L_39 - .L_38)


	//   ....[0]....
.L_38:
        /*c5f4*/ 	.word	0xffffffff


	//   ....[1]....
        /*c5f8*/ 	.word	0xffffffff


	//   ....[2]....
        /*c5fc*/ 	.word	0xffffffff


	//   ....[3]....
        /*c600*/ 	.word	0xffffffff


	//   ....[4]....
        /*c604*/ 	.word	0xffffffff


	//   ....[5]....
        /*c608*/ 	.word	0xffffffff


	//   ....[6]....
        /*c60c*/ 	.word	0xffffffff


	//   ....[7]....
        /*c610*/ 	.word	0xffffffff


	//   ....[8]....
        /*c614*/ 	.word	0xffffffff


	//   ....[9]....
        /*c618*/ 	.word	0xffffffff


	//   ....[10]....
        /*c61c*/ 	.word	0xffffffff


	//   ....[11]....
        /*c620*/ 	.word	0xffffffff


	//   ....[12]....
        /*c624*/ 	.word	0xffffffff


	//   ....[13]....
        /*c628*/ 	.word	0xffffffff


	//   ....[14]....
        /*c62c*/ 	.word	0xffffffff


	//   ....[15]....
        /*c630*/ 	.word	0xffffffff


	//   ....[16]....
        /*c634*/ 	.word	0xffffffff


	//   ....[17]....
        /*c638*/ 	.word	0xffffffff


	//   ....[18]....
        /*c63c*/ 	.word	0xffffffff


	//   ....[19]....
        /*c640*/ 	.word	0xffffffff


	//   ....[20]....
        /*c644*/ 	.word	0xffffffff


	//   ....[21]....
        /*c648*/ 	.word	0xffffffff


	//   ....[22]....
        /*c64c*/ 	.word	0xffffffff


	//   ....[23]....
        /*c650*/ 	.word	0xffffffff


	//   ....[24]....
        /*c654*/ 	.word	0xffffffff


	//   ....[25]....
        /*c658*/ 	.word	0xffffffff


	//   ....[26]....
        /*c65c*/ 	.word	0xffffffff


	//   ....[27]....
        /*c660*/ 	.word	0xffffffff


	//   ....[28]....
        /*c664*/ 	.word	0xffffffff


	//   ....[29]....
        /*c668*/ 	.word	0xffffffff


	//   ....[30]....
        /*c66c*/ 	.word	0xffffffff


	//   ....[31]....
        /*c670*/ 	.word	0xffffffff


	//   ....[32]....
        /*c674*/ 	.word	0xffffffff


	//   ....[33]....
        /*c678*/ 	.word	0xffffffff


	//   ....[34]....
        /*c67c*/ 	.word	0xffffffff


	//   ....[35]....
        /*c680*/ 	.word	0xffffffff


	//   ....[36]....
        /*c684*/ 	.word	0xffffffff


	//   ....[37]....
        /*c688*/ 	.word	0xffffffff


	//   ....[38]....
        /*c68c*/ 	.word	0xffffffff


	//   ....[39]....
        /*c690*/ 	.word	0xffffffff


	//   ....[40]....
        /*c694*/ 	.word	0xffffffff


	//   ....[41]....
        /*c698*/ 	.word	0xffffffff


	//   ....[42]....
        /*c69c*/ 	.word	0xffffffff


	//   ....[43]....
        /*c6a0*/ 	.word	0xffffffff


	//   ....[44]....
        /*c6a4*/ 	.word	0xffffffff


	//   ....[45]....
        /*c6a8*/ 	.word	0xffffffff


	//   ....[46]....
        /*c6ac*/ 	.word	0xffffffff


	//   ....[47]....
        /*c6b0*/ 	.word	0xffffffff


	//   ....[48]....
        /*c6b4*/ 	.word	0xffffffff


	//   ....[49]....
        /*c6b8*/ 	.word	0xffffffff


	//   ....[50]....
        /*c6bc*/ 	.word	0xffffffff


	//   ....[51]....
        /*c6c0*/ 	.word	0xffffffff


	//   ....[52]....
        /*c6c4*/ 	.word	0xffffffff


	//   ....[53]....
        /*c6c8*/ 	.word	0xffffffff


	//   ....[54]....
        /*c6cc*/ 	.word	0xffffffff


	//   ....[55]....
        /*c6d0*/ 	.word	0xffffffff


	//   ....[56]....
        /*c6d4*/ 	.word	0xffffffff


	//   ....[57]....
        /*c6d8*/ 	.word	0xffffffff


	//   ....[58]....
        /*c6dc*/ 	.word	0xffffffff


	//   ....[59]....
        /*c6e0*/ 	.word	0xffffffff


	//   ....[60]....
        /*c6e4*/ 	.word	0xffffffff


	//   ....[61]....
        /*c6e8*/ 	.word	0xffffffff


	//   ....[62]....
        /*c6ec*/ 	.word	0xffffffff


	//   ....[63]....
        /*c6f0*/ 	.word	0xffffffff


	//   ....[64]....
        /*c6f4*/ 	.word	0xffffffff


	//   ....[65]....
        /*c6f8*/ 	.word	0xffffffff


	//   ....[66]....
        /*c6fc*/ 	.word	0xffffffff


	//   ....[67]....
        /*c700*/ 	.word	0xffffffff


	//   ....[68]....
        /*c704*/ 	.word	0xffffffff


	//   ....[69]....
        /*c708*/ 	.word	0xffffffff


	//   ....[70]....
        /*c70c*/ 	.word	0xffffffff


	//   ....[71]....
        /*c710*/ 	.word	0xffffffff


	//   ....[72]....
        /*c714*/ 	.word	0xffffffff


	//   ....[73]....
        /*c718*/ 	.word	0xffffffff


	//   ....[74]....
        /*c71c*/ 	.word	0xffffffff


	//   ....[75]....
        /*c720*/ 	.word	0xffffffff


	//   ....[76]....
        /*c724*/ 	.word	0xffffffff


	//   ....[77]....
        /*c728*/ 	.word	0xffffffff


	//   ....[78]....
        /*c72c*/ 	.word	0xffffffff


	//   ....[79]....
        /*c730*/ 	.word	0xffffffff


	//   ....[80]....
        /*c734*/ 	.word	0xffffffff


	//   ....[81]....
        /*c738*/ 	.word	0xffffffff


	//   ....[82]....
        /*c73c*/ 	.word	0xffffffff


	//   ....[83]....
        /*c740*/ 	.word	0xffffffff


	//   ....[84]....
        /*c744*/ 	.word	0xffffffff


	//   ....[85]....
        /*c748*/ 	.word	0xffffffff


	//   ....[86]....
        /*c74c*/ 	.word	0xffffffff


	//   ....[87]....
        /*c750*/ 	.word	0xffffffff


	//   ....[88]....
        /*c754*/ 	.word	0xffffffff


	//   ....[89]....
        /*c758*/ 	.word	0xffffffff


	//   ....[90]....
        /*c75c*/ 	.word	0xffffffff


	//   ....[91]....
        /*c760*/ 	.word	0xffffffff


	//   ....[92]....
        /*c764*/ 	.word	0xffffffff


	//   ....[93]....
        /*c768*/ 	.word	0xffffffff


	//   ....[94]....
        /*c76c*/ 	.word	0xffffffff


	//   ....[95]....
        /*c770*/ 	.word	0xffffffff


	//   ....[96]....
        /*c774*/ 	.word	0xffffffff


	//   ....[97]....
        /*c778*/ 	.word	0xffffffff


	//   ....[98]....
        /*c77c*/ 	.word	0xffffffff


	//   ....[99]....
        /*c780*/ 	.word	0xffffffff


	//   ....[100]....
        /*c784*/ 	.word	0xffffffff


	//   ....[101]....
        /*c788*/ 	.word	0xffffffff


	//   ....[102]....
        /*c78c*/ 	.word	0xffffffff


	//   ....[103]....
        /*c790*/ 	.word	0xffffffff


	//   ....[104]....
        /*c794*/ 	.word	0xffffffff


	//   ....[105]....
        /*c798*/ 	.word	0xffffffff


	//   ....[106]....
        /*c79c*/ 	.word	0xffffffff


	//   ....[107]....
        /*c7a0*/ 	.word	0xffffffff


	//   ....[108]....
        /*c7a4*/ 	.word	0xffffffff


	//   ....[109]....
        /*c7a8*/ 	.word	0xffffffff


	//   ....[110]....
        /*c7ac*/ 	.word	0xffffffff


	//   ....[111]....
        /*c7b0*/ 	.word	0xffffffff


	//   ....[112]....
        /*c7b4*/ 	.word	0xffffffff


	//   ....[113]....
        /*c7b8*/ 	.word	0xffffffff


	//   ....[114]....
        /*c7bc*/ 	.word	0xffffffff


	//   ....[115]....
        /*c7c0*/ 	.word	0xffffffff


	//   ....[116]....
        /*c7c4*/ 	.word	0xffffffff


	//   ....[117]....
        /*c7c8*/ 	.word	0xffffffff


	//   ....[118]....
        /*c7cc*/ 	.word	0xffffffff


	//   ....[119]....
        /*c7d0*/ 	.word	0xffffffff


	//   ....[120]....
        /*c7d4*/ 	.word	0xffffffff


	//   ....[121]....
        /*c7d8*/ 	.word	0xffffffff


	//   ....[122]....
        /*c7dc*/ 	.word	0xffffffff


	//   ....[123]....
        /*c7e0*/ 	.word	0xffffffff


	//   ....[124]....
        /*c7e4*/ 	.word	0xffffffff


	//   ....[125]....
        /*c7e8*/ 	.word	0xffffffff


	//   ....[126]....
        /*c7ec*/ 	.word	0xffffffff


	//----- nvinfo : EIATTR_COOP_GROUP_INSTR_OFFSETS
	.align		4
.L_39:
        /*c7f0*/ 	.byte	0x04, 0x28
        /*c7f2*/ 	.short	(.L_41 - .L_40)


	//   ....[0]....
.L_40:
        /*c7f4*/ 	.word	0x000b5c50


	//   ....[1]....
        /*c7f8*/ 	.word	0x000c9910


	//   ....[2]....
        /*c7fc*/ 	.word	0x000c99f0


	//   ....[3]....
        /*c800*/ 	.word	0x000c9a10


	//   ....[4]....
        /*c804*/ 	.word	0x000c9a70


	//   ....[5]....
        /*c808*/ 	.word	0x000c9a90


	//   ....[6]....
        /*c80c*/ 	.word	0x000c9af0


	//   ....[7]....
        /*c810*/ 	.word	0x000c9b10


	//   ....[8]....
        /*c814*/ 	.word	0x000c9b50


	//   ....[9]....
        /*c818*/ 	.word	0x000c9b70


	//   ....[10]....
        /*c81c*/ 	.word	0x000c9c20


	//   ....[11]....
        /*c820*/ 	.word	0x000c9c50


	//   ....[12]....
        /*c824*/ 	.word	0x000c9c90


	//   ....[13]....
        /*c828*/ 	.word	0x000c9cb0


	//   ....[14]....
        /*c82c*/ 	.word	0x000c9cd0


	//   ....[15]....
        /*c830*/ 	.word	0x000c9cf0


	//   ....[16]....
        /*c834*/ 	.word	0x000c9e10


	//   ....[17]....
        /*c838*/ 	.word	0x000c9e50


	//   ....[18]....
        /*c83c*/ 	.word	0x000c9fe0


	//   ....[19]....
        /*c840*/ 	.word	0x000ca000


	//   ....[20]....
        /*c844*/ 	.word	0x000ca020


	//   ....[21]....
        /*c848*/ 	.word	0x000ca0c0


	//   ....[22]....
        /*c84c*/ 	.word	0x000ca140


	//   ....[23]....
        /*c850*/ 	.word	0x000ca160


	//   ....[24]....
        /*c854*/ 	.word	0x000ca240


	//   ....[25]....
        /*c858*/ 	.word	0x000ca260


	//   ....[26]....
        /*c85c*/ 	.word	0x000ca2c0


	//   ....[27]....
        /*c860*/ 	.word	0x000ca2f0


	//   ....[28]....
        /*c864*/ 	.word	0x000cabb0


	//   ....[29]....
        /*c868*/ 	.word	0x000cda30


	//   ....[30]....
        /*c86c*/ 	.word	0x000cdad0


	//   ....[31]....
        /*c870*/ 	.word	0x000cdbf0


	//   ....[32]....
        /*c874*/ 	.word	0x000cdd00


	//   ....[33]....
        /*c878*/ 	.word	0x000cddb0


	//   ....[34]....
        /*c87c*/ 	.word	0x000cde10


	//   ....[35]....
        /*c880*/ 	.word	0x000cdeb0


	//   ....[36]....
        /*c884*/ 	.word	0x000cded0


	//   ....[37]....
        /*c888*/ 	.word	0x000cdfa0


	//   ....[38]....
        /*c88c*/ 	.word	0x000ce070


	//   ....[39]....
        /*c890*/ 	.word	0x000ce0a0


	//   ....[40]....
        /*c894*/ 	.word	0x000ce0e0


	//   ....[41]....
        /*c898*/ 	.word	0x000ce210


	//   ....[42]....
        /*c89c*/ 	.word	0x000ce240


	//   ....[43]....
        /*c8a0*/ 	.word	0x000ce2b0


	//   ....[44]....
        /*c8a4*/ 	.word	0x000ce2e0


	//   ....[45]....
        /*c8a8*/ 	.word	0x000ce370


	//   ....[46]....
        /*c8ac*/ 	.word	0x000ce390


	//   ....[47]....
        /*c8b0*/ 	.word	0x000ce560


	//   ....[48]....
        /*c8b4*/ 	.word	0x000ce600


	//   ....[49]....
        /*c8b8*/ 	.word	0x000ce6c0


	//   ....[50]....
        /*c8bc*/ 	.word	0x000ce710


	//   ....[51]....
        /*c8c0*/ 	.word	0x000ce7d0


	//   ....[52]....
        /*c8c4*/ 	.word	0x000ce820


	//   ....[53]....
        /*c8c8*/ 	.word	0x000ce870


	//   ....[54]....
        /*c8cc*/ 	.word	0x000ce940


	//   ....[55]....
        /*c8d0*/ 	.word	0x000cea30


	//   ....[56]....
        /*c8d4*/ 	.word	0x000cea50


	//   ....[57]....
        /*c8d8*/ 	.word	0x000ceab0


	//   ....[58]....
        /*c8dc*/ 	.word	0x000cead0


	//   ....[59]....
        /*c8e0*/ 	.word	0x000cec60


	//   ....[60]....
        /*c8e4*/ 	.word	0x000cec80


	//   ....[61]....
        /*c8e8*/ 	.word	0x000cecd0


	//   ....[62]....
        /*c8ec*/ 	.word	0x000cecf0


	//   ....[63]....
        /*c8f0*/ 	.word	0x000cee90


	//   ....[64]....
        /*c8f4*/ 	.word	0x000ceee0


	//   ....[65]....
        /*c8f8*/ 	.word	0x000cefa0


	//   ....[66]....
        /*c8fc*/ 	.word	0x000cf0d0


	//   ....[67]....
        /*c900*/ 	.word	0x000cf110


	//   ....[68]....
        /*c904*/ 	.word	0x000cf130


	//   ....[69]....
        /*c908*/ 	.word	0x000cf210


	//   ....[70]....
        /*c90c*/ 	.word	0x000cf300


	//   ....[71]....
        /*c910*/ 	.word	0x000cf340


	//   ....[72]....
        /*c914*/ 	.word	0x000cf540


	//   ....[73]....
        /*c918*/ 	.word	0x000cf560


	//   ....[74]....
        /*c91c*/ 	.word	0x000cf580


	//   ....[75]....
        /*c920*/ 	.word	0x000cf5a0


	//   ....[76]....
        /*c924*/ 	.word	0x000cf5c0


	//   ....[77]....
        /*c928*/ 	.word	0x000cf600


	//   ....[78]....
        /*c92c*/ 	.word	0x000cf6e0


	//   ....[79]....
        /*c930*/ 	.word	0x000cf700


	//   ....[80]....
        /*c934*/ 	.word	0x000cf720


	//   ....[81]....
        /*c938*/ 	.word	0x000cf850


	//   ....[82]....
        /*c93c*/ 	.word	0x000cf8a0


	//   ....[83]....
        /*c940*/ 	.word	0x000cf9f0


	//   ....[84]....
        /*c944*/ 	.word	0x000cfa40


	//   ....[85]....
        /*c948*/ 	.word	0x000cfae0


	//   ....[86]....
        /*c94c*/ 	.word	0x000cfbb0


	//   ....[87]....
        /*c950*/ 	.word	0x000cfbd0


	//   ....[88]....
        /*c954*/ 	.word	0x000cfbf0


	//   ....[89]....
        /*c958*/ 	.word	0x000cfc80


	//   ....[90]....
        /*c95c*/ 	.word	0x000cfcc0


	//   ....[91]....
        /*c960*/ 	.word	0x000cfd90


	//   ....[92]....
        /*c964*/ 	.word	0x000cfdb0


	//   ....[93]....
        /*c968*/ 	.word	0x000cfe60


	//   ....[94]....
        /*c96c*/ 	.word	0x000cfef0


	//   ....[95]....
        /*c970*/ 	.word	0x000cffe0


	//   ....[96]....
        /*c974*/ 	.word	0x000d0030


	//   ....[97]....
        /*c978*/ 	.word	0x000d0150


	//   ....[98]....
        /*c97c*/ 	.word	0x000d01b0


	//   ....[99]....
        /*c980*/ 	.word	0x000d0290


	//   ....[100]....
        /*c984*/ 	.word	0x000d0300


	//   ....[101]....
        /*c988*/ 	.word	0x000d03c0


	//   ....[102]....
        /*c98c*/ 	.word	0x000d04b0


	//   ....[103]....
        /*c990*/ 	.word	0x000d04d0


	//   ....[104]....
        /*c994*/ 	.word	0x000d04f0


	//   ....[105]....
        /*c998*/ 	.word	0x000d0560


	//   ....[106]....
        /*c99c*/ 	.word	0x000d05b0


	//   ....[107]....
        /*c9a0*/ 	.word	0x000d06c0


	//   ....[108]....
        /*c9a4*/ 	.word	0x000d0740


	//   ....[109]....
        /*c9a8*/ 	.word	0x000d0790


	//   ....[110]....
        /*c9ac*/ 	.word	0x000d07f0


	//   ....[111]....
        /*c9b0*/ 	.word	0x000d08e0


	//   ....[112]....
        /*c9b4*/ 	.word	0x000d0940


	//   ....[113]....
        /*c9b8*/ 	.word	0x000d0a50


	//   ....[114]....
        /*c9bc*/ 	.word	0x000d0a80


	//   ....[115]....
        /*c9c0*/ 	.word	0x000d0ba0


	//   ....[116]....
        /*c9c4*/ 	.word	0x000d0c30


	//   ....[117]....
        /*c9c8*/ 	.word	0x000d0d20


	//   ....[118]....
        /*c9cc*/ 	.word	0x000d0d40


	//   ....[119]....
        /*c9d0*/ 	.word	0x000d0dd0


	//   ....[120]....
        /*c9d4*/ 	.word	0x000d0df0


	//   ....[121]....
        /*c9d8*/ 	.word	0x000d0e80


	//   ....[122]....
        /*c9dc*/ 	.word	0x000d0ee0


	//   ....[123]....
        /*c9e0*/ 	.word	0x000d0fa0


	//   ....[124]....
        /*c9e4*/ 	.word	0x000d1000


	//   ....[125]....
        /*c9e8*/ 	.word	0x000d1070


	//   ....[126]....
        /*c9ec*/ 	.word	0x000d1110


	//----- nvinfo : EIATTR_VRC_CTA_INIT_COUNT
	.align		4
.L_41:
        /*c9f0*/ 	.byte	0x02, 0x4a
	.zero		1
	.zero		1


	//----- nvinfo : EIATTR_EXIT_INSTR_OFFSETS
	.align		4
        /*c9f4*/ 	.byte	0x04, 0x1c
        /*c9f6*/ 	.short	(.L_43 - .L_42)


	//   ....[0]....
.L_42:
        /*c9f8*/ 	.word	0x000e6dd0


	//   ....[1]....
        /*c9fc*/ 	.word	0x000e6e00


	//----- nvinfo : EIATTR_REQNTID
	.align		4
.L_43:
        /*ca00*/ 	.byte	0x04, 0x10
        /*ca02*/ 	.short	(.L_45 - .L_44)
.L_44:
        /*ca04*/ 	.word	0x00000020
        /*ca08*/ 	.word	0x00000001
        /*ca0c*/ 	.word	0x00000001


	//----- nvinfo : EIATTR_CBANK_PARAM_SIZE
	.align		4
.L_45:
        /*ca10*/ 	.byte	0x03, 0x19
        /*ca12*/ 	.short	0x0050


	//----- nvinfo : EIATTR_PARAM_CBANK
	.align		4
        /*ca14*/ 	.byte	0x04, 0x0a
        /*ca16*/ 	.short	(.L_47 - .L_46)
	.align		4
.L_46:
        /*ca18*/ 	.word	index@(.nv.constant0.matmul_kernel)
        /*ca1c*/ 	.short	0x0380
        /*ca1e*/ 	.short	0x0050


	//----- nvinfo : EIATTR_SW_WAR
	.align		4
.L_47:
        /*ca20*/ 	.byte	0x04, 0x36
        /*ca22*/ 	.short	(.L_49 - .L_48)
.L_48:
        /*ca24*/ 	.word	0x00000008
.L_49:


//--------------------- .nv.compat                --------------------------
	.section	.nv.compat,"",@"SHT_CUDA_COMPAT_INFO"
	.align	4
        /*0000*/ 	.byte	0x02, 0x02, 0x02, 0x00, 0x02, 0x05, 0x05, 0x00, 0x02, 0x03, 0x00, 0x00, 0x02, 0x06, 0x01, 0x00


//--------------------- .nv.callgraph             --------------------------
	.section	.nv.callgraph,"",@"SHT_CUDA_CALLGRAPH"
	.align	4
	.sectionentsize	8
	.align		4
        /*0000*/ 	.word	0x00000000
	.align		4
        /*0004*/ 	.word	0xffffffff
	.align		4
        /*0008*/ 	.word	0x00000000
	.align		4
        /*000c*/ 	.word	0xfffffffe
	.align		4
        /*0010*/ 	.word	0x00000000
	.align		4
        /*0014*/ 	.word	0xfffffffd
	.align		4
        /*0018*/ 	.word	0x00000000
	.align		4
        /*001c*/ 	.word	0xfffffffc


//--------------------- .text.matmul_kernel       --------------------------
	.section	.text.matmul_kernel,"ax",@progbits
	.align	128
        .global         matmul_kernel
        .type           matmul_kernel,@function
        .size           matmul_kernel,(.L_x_3 - matmul_kernel)
        .other          matmul_kernel,@"STO_CUDA_ENTRY STV_DEFAULT"
matmul_kernel:
.text.matmul_kernel:
[----:B------:R-:W0:Y:S08]  /*0000*/  LDC R1, c[0x0][0x37c] ;  /* 0x0000df00ff017b82 */ /* 0x000e300000000800 */
[----:B------:R-:W1:Y:S01]  /*0010*/  LDC.64 R2, c[0x0][0x398] ;  /* 0x0000e600ff027b82 */ /* 0x000e620000000a00 */
[----:B0-----:R-:W-:Y:S01]  /*0020*/  VIADD R1, R1, 0xffff9410 ;  /* 0xffff941001017836 */ /* 0x001fe20000000000 */
[----:B------:R-:W0:Y:S01]  /*0030*/  S2R R5, SR_CTAID.X ;  /* 0x0000000000057919 */ /* 0x000e220000002500 */
[----:B------:R-:W2:Y:S01]  /*0040*/  LDCU UR5, c[0x0][0x3a0] ;  /* 0x00007400ff0577ac */ /* 0x000ea20008000800 */
[----:B------:R-:W3:Y:S01]  /*0050*/  S2R R14, SR_TID.X ;  /* 0x00000000000e7919 */ /* 0x000ee20000002100 */
[----:B------:R-:W-:-:S03]  /*0060*/  UMOV UR4, 0x400 ;  /* 0x0000040000047882 */ /* 0x000fc60000000000 */
[----:B------:R-:W4:Y:S01]  /*0070*/  S2UR UR6, SR_CgaCtaId ;  /* 0x00000000000679c3 */ /* 0x000f220000008800 */
[----:B------:R-:W0:Y:S01]  /*0080*/  LDCU.64 UR34, c[0x0][0x358] ;  /* 0x00006b00ff2277ac */ /* 0x000e220008000a00 */
[----:B--2---:R-:W-:Y:S01]  /*0090*/  UIADD3 UR5, UPT, UPT, UR5, 0x3f, URZ ;  /* 0x0000003f05057890 */ /* 0x004fe2000fffe0ff */
[----:B-1----:R1:W-:Y:S01]  /*00a0*/  STL.64 [R1+0x18], R2 ;  /* 0x0000180201007387 */ /* 0x0023e20000100a00 */
[----:B------:R-:W-:Y:S02]  /*00b0*/  IMAD.MOV.U32 R12, RZ, RZ, R3 ;  /* 0x000000ffff0c7224 */ /* 0x000fe400078e0003 */
[----:B------:R-:W-:Y:S01]  /*00c0*/  UISETP.GE.AND UP0, UPT, UR5, 0x40, UPT ;  /* 0x000000400500788c */ /* 0x000fe2000bf06270 */
[----:B------:R-:W-:Y:S01]  /*00d0*/  IMAD.MOV.U32 R44, RZ, RZ, R2 ;  /* 0x000000ffff2c7224 */ /* 0x000fe200078e0002 */
[----:B------:R-:W-:Y:S01]  /*00e0*/  STL [R1+0xf80], RZ ;  /* 0x000f80ff01007387 */ /* 0x000fe20000100800 */
[----:B------:R-:W-:-:S03]  /*00f0*/  VIADD R0, R12, 0x3f ;  /* 0x0000003f0c007836 */ /* 0x000fc60000000000 */
[----:B------:R-:W-:Y:S01]  /*0100*/  STL [R1+0xf84], RZ ;  /* 0x000f84ff01007387 */ /* 0x000fe20000100800 */
[----:B----4-:R-:W-:Y:S01]  /*0110*/  ULEA UR4, UR6, UR4, 0x18 ;  /* 0x0000000406047291 */ /* 0x010fe2000f8ec0ff */
[----:B0-----:R-:W-:Y:S02]  /*0120*/  IABS R8, R5 ;  /* 0x0000000500087213 */ /* 0x001fe40000000000 */
[----:B------:R-:W-:Y:S01]  /*0130*/  STL [R1+0xf88], RZ ;  /* 0x000f88ff01007387 */ /* 0x000fe20000100800 */
[----:B-1----:R-:W-:-:S03]  /*0140*/  SHF.R.S32.HI R3, RZ, 0x1f, R0 ;  /* 0x0000001fff037819 */ /* 0x002fc60000011400 */
[----:B------:R-:W-:Y:S01]  /*0150*/  STL [R1+0xf8c], RZ ;  /* 0x000f8cff01007387 */ /* 0x000fe20000100800 */
[----:B------:R-:W-:-:S03]  /*0160*/  LEA.HI R3, R3, R0, RZ, 0x6 ;  /* 0x0000000003037211 */ /* 0x000fc600078f30ff */
[----:B------:R-:W-:Y:S01]  /*0170*/  STL [R1+0xf90], RZ ;  /* 0x000f90ff01007387 */ /* 0x000fe20000100800 */
[----:B------:R-:W-:-:S03]  /*0180*/  SHF.R.S32.HI R3, RZ, 0x6, R3 ;  /* 0x00000006ff037819 */ /* 0x000fc60000011403 */
[----:B------:R-:W-:Y:S02]  /*0190*/  STL [R1+0xf94], RZ ;  /* 0x000f94ff01007387 */ /* 0x000fe40000100800 */
[----:B------:R-:W-:Y:S02]  /*01a0*/  IMAD.SHL.U32 R4, R3, 0x8, RZ ;  /* 0x0000000803047824 */ /* 0x000fe400078e00ff */
[----:B------:R-:W-:Y:S03]  /*01b0*/  STL [R1+0xf98], RZ ;  /* 0x000f98ff01007387 */ /* 0x000fe60000100800 */
[-C--:B------:R-:W-:Y:S01]  /*01c0*/  IABS R7, R4.reuse ;  /* 0x0000000400077213 */ /* 0x080fe20000000000 */
[----:B------:R-:W-:Y:S01]  /*01d0*/  STL [R1+0xf9c], RZ ;  /* 0x000f9cff01007387 */ /* 0x000fe20000100800 */
[----:B------:R-:W-:Y:S02]  /*01e0*/  IABS R10, R4 ;  /* 0x00000004000a7213 */ /* 0x000fe40000000000 */
[----:B------:R-:W0:Y:S01]  /*01f0*/  I2F.RP R0, R7 ;  /* 0x0000000700007306 */ /* 0x000e220000209400 */
[----:B------:R-:W-:Y:S04]  /*0200*/  STL [R1+0xfb0], RZ ;  /* 0x000fb0ff01007387 */ /* 0x000fe80000100800 */
[----:B------:R-:W-:Y:S04]  /*0210*/  STL [R1+0xfb4], RZ ;  /* 0x000fb4ff01007387 */ /* 0x000fe80000100800 */
[----:B------:R-:W-:Y:S04]  /*0220*/  STL [R1+0xfb8], RZ ;  /* 0x000fb8ff01007387 */ /* 0x000fe80000100800 */
[----:B------:R-:W-:Y:S01]  /*0230*/  STL [R1+0xfbc], RZ ;  /* 0x000fbcff01007387 */ /* 0x000fe20000100800 */
[----:B0-----:R-:W0:Y:S03]  /*0240*/  MUFU.RCP R0, R0 ;  /* 0x0000000000007308 */ /* 0x001e260000001000 */
[----:B------:R-:W-:Y:S04]  /*0250*/  STL [R1+0xfc0], RZ ;  /* 0x000fc0ff01007387 */ /* 0x000fe80000100800 */
[----:B------:R-:W-:Y:S04]  /*0260*/  STL [R1+0xfc4], RZ ;  /* 0x000fc4ff01007387 */ /* 0x000fe80000100800 */
[----:B------:R-:W-:Y:S04]  /*0270*/  STL [R1+0xfc8], RZ ;  /* 0x000fc8ff01007387 */ /* 0x000fe80000100800 */
[----:B------:R-:W-:Y:S01]  /*0280*/  STL [R1+0xfcc], RZ ;  /* 0x000fccff01007387 */ /* 0x000fe20000100800 */
[----:B0-----:R-:W-:-:S03]  /*0290*/  VIADD R2, R0, 0xffffffe ;  /* 0x0ffffffe00027836 */ /* 0x001fc60000000000 */
[----:B------:R-:W-:Y:S01]  /*02a0*/  STL [R1+0xfd0], RZ ;  /* 0x000fd0ff01007387 */ /* 0x000fe20000100800 */
[----:B------:R-:W-:Y:S01]  /*02b0*/  IMAD.MOV R0, RZ, RZ, -R10 ;  /* 0x000000ffff007224 */ /* 0x000fe200078e0a0a */
[----:B------:R0:W1:Y:S02]  /*02c0*/  F2I.FTZ.U32.TRUNC.NTZ R3, R2 ;  /* 0x0000000200037305 */ /* 0x000064000021f000 */
[----:B------:R-:W-:Y:S04]  /*02d0*/  STL [R1+0xfd4], RZ ;  /* 0x000fd4ff01007387 */ /* 0x000fe80000100800 */
[----:B------:R-:W-:Y:S04]  /*02e0*/  STL [R1+0xfd8], RZ ;  /* 0x000fd8ff01007387 */ /* 0x000fe80000100800 */
[----:B------:R-:W-:Y:S01]  /*02f0*/  STL [R1+0xfdc], RZ ;  /* 0x000fdcff01007387 */ /* 0x000fe20000100800 */
[----:B0-----:R-:W-:-:S03]  /*0300*/  IMAD.MOV.U32 R2, RZ, RZ, RZ ;  /* 0x000000ffff027224 */ /* 0x001fc600078e00ff */
[----:B------:R-:W-:Y:S01]  /*0310*/  STL [R1+0x240], RZ ;  /* 0x000240ff01007387 */ /* 0x000fe20000100800 */
[----:B-1----:R-:W-:-:S03]  /*0320*/  IMAD.MOV R6, RZ, RZ, -R3 ;  /* 0x000000ffff067224 */ /* 0x002fc600078e0a03 */
[----:B------:R-:W-:Y:S01]  /*0330*/  STL [R1+0x244], RZ ;  /* 0x000244ff01007387 */ /* 0x000fe20000100800 */
[----:B------:R-:W-:-:S03]  /*0340*/  IMAD R9, R6, R7, RZ ;  /* 0x0000000706097224 */ /* 0x000fc600078e02ff */
[----:B------:R-:W-:Y:S01]  /*0350*/  STL [R1+0x248], RZ ;  /* 0x000248ff01007387 */ /* 0x000fe20000100800 */
[----:B------:R-:W-:Y:S02]  /*0360*/  IMAD.MOV.U32 R6, RZ, RZ, R8 ;  /* 0x000000ffff067224 */ /* 0x000fe400078e0008 */
[----:B------:R-:W-:Y:S01]  /*0370*/  IMAD.HI.U32 R3, R3, R9, R2 ;  /* 0x0000000903037227 */ /* 0x000fe200078e0002 */
[----:B------:R-:W-:Y:S04]  /*0380*/  STL [R1+0x24c], RZ ;  /* 0x00024cff01007387 */ /* 0x000fe80000100800 */
[----:B------:R-:W-:Y:S01]  /*0390*/  STL [R1+0xf70], RZ ;  /* 0x000f70ff01007387 */ /* 0x000fe20000100800 */
[----:B------:R-:W-:-:S03]  /*03a0*/  IMAD.HI.U32 R3, R3, R6, RZ ;  /* 0x0000000603037227 */ /* 0x000fc600078e00ff */
[----:B------:R-:W-:Y:S01]  /*03b0*/  STL [R1+0xf74], RZ ;  /* 0x000f74ff01007387 */ /* 0x000fe20000100800 */
[----:B------:R-:W-:-:S03]  /*03c0*/  IMAD R0, R3, R0, R6 ;  /* 0x0000000003007224 */ /* 0x000fc600078e0206 */
[----:B------:R-:W-:Y:S02]  /*03d0*/  STL [R1+0xf78], RZ ;  /* 0x000f78ff01007387 */ /* 0x000fe40000100800 */
[----:B------:R-:W-:Y:S02]  /*03e0*/  ISETP.GT.U32.AND P1, PT, R7, R0, PT ;  /* 0x000000000700720c */ /* 0x000fe40003f24070 */
[----:B------:R-:W-:Y:S04]  /*03f0*/  STL [R1+0xf7c], RZ ;  /* 0x000f7cff01007387 */ /* 0x000fe80000100800 */
[----:B------:R-:W-:Y:S04]  /*0400*/  STL [R1+0x1070], RZ ;  /* 0x001070ff01007387 */ /* 0x000fe80000100800 */
[----:B------:R-:W-:Y:S03]  /*0410*/  STL [R1+0x1074], RZ ;  /* 0x001074ff01007387 */ /* 0x000fe60000100800 */
[----:B------:R-:W-:Y:S01]  /*0420*/  @!P1 IMAD.IADD R0, R0, 0x1, -R7 ;  /* 0x0000000100009824 */ /* 0x000fe200078e0a07 */
[----:B------:R-:W-:Y:S01]  /*0430*/  STL [R1+0x1078], RZ ;  /* 0x001078ff01007387 */ /* 0x000fe20000100800 */
[----:B------:R-:W-:Y:S01]  /*0440*/  @!P1 VIADD R3, R3, 0x1 ;  /* 0x0000000103039836 */ /* 0x000fe20000000000 */
[----:B------:R-:W-:-:S02]  /*0450*/  ISETP.NE.AND P1, PT, R4, RZ, PT ;  /* 0x000000ff0400720c */ /* 0x000fc40003f25270 */
[----:B------:R-:W-:Y:S01]  /*0460*/  STL [R1+0x107c], RZ ;  /* 0x00107cff01007387 */ /* 0x000fe20000100800 */
[----:B------:R-:W-:Y:S02]  /*0470*/  ISETP.GE.U32.AND P0, PT, R0, R7, PT ;  /* 0x000000070000720c */ /* 0x000fe40003f06070 */
[----:B------:R-:W-:Y:S01]  /*0480*/  LOP3.LUT R0, R5, R4, RZ, 0x3c, !PT ;  /* 0x0000000405007212 */ /* 0x000fe200078e3cff */
[----:B------:R-:W-:Y:S03]  /*0490*/  STL [R1+0x1290], RZ ;  /* 0x001290ff01007387 */ /* 0x000fe60000100800 */
[----:B------:R-:W-:Y:S01]  /*04a0*/  ISETP.GE.AND P2, PT, R0, RZ, PT ;  /* 0x000000ff0000720c */ /* 0x000fe20003f46270 */
[----:B------:R-:W-:Y:S01]  /*04b0*/  STL [R1+0x1294], RZ ;  /* 0x001294ff01007387 */ /* 0x000fe20000100800 */
[----:B------:R-:W-:-:S03]  /*04c0*/  VIADD R0, R44, 0x1ff ;  /* 0x000001ff2c007836 */ /* 0x000fc60000000000 */
[----:B------:R-:W-:Y:S02]  /*04d0*/  STL [R1+0x1298], RZ ;  /* 0x001298ff01007387 */ /* 0x000fe40000100800 */
[----:B------:R-:W-:Y:S02]  /*04e0*/  @P0 VIADD R3, R3, 0x1 ;  /* 0x0000000103030836 */ /* 0x000fe40000000000 */
[----:B------:R-:W-:Y:S02]  /*04f0*/  STL [R1+0x129c], RZ ;  /* 0x00129cff01007387 */ /* 0x000fe40000100800 */
[----:B------:R-:W-:Y:S01]  /*0500*/  IMAD.MOV.U32 R2, RZ, RZ, R3 ;  /* 0x000000ffff027224 */ /* 0x000fe200078e0003 */
[----:B------:R-:W-:Y:S01]  /*0510*/  SHF.R.S32.HI R3, RZ, 0x1f, R0 ;  /* 0x0000001fff037819 */ /* 0x000fe20000011400 */
[----:B------:R-:W-:Y:S02]  /*0520*/  STL [R1+0x1280], RZ ;  /* 0x001280ff01007387 */ /* 0x000fe40000100800 */
[----:B------:R-:W-:Y:S01]  /*0530*/  @!P2 IMAD.MOV R2, RZ, RZ, -R2 ;  /* 0x000000ffff02a224 */ /* 0x000fe200078e0a02 */
[----:B------:R-:W-:Y:S01]  /*0540*/  @!P1 LOP3.LUT R2, RZ, R4, RZ, 0x33, !PT ;  /* 0x00000004ff029212 */ /* 0x000fe200078e33ff */
[----:B------:R-:W-:Y:S01]  /*0550*/  STL [R1+0x1284], RZ ;  /* 0x001284ff01007387 */ /* 0x000fe20000100800 */
[----:B------:R-:W-:-:S03]  /*0560*/  LEA.HI R3, R3, R0, RZ, 0x9 ;  /* 0x0000000003037211 */ /* 0x000fc600078f48ff */
[----:B------:R-:W-:Y:S01]  /*0570*/  STL [R1+0x1288], RZ ;  /* 0x001288ff01007387 */ /* 0x000fe20000100800 */
[----:B------:R-:W-:Y:S02]  /*0580*/  IMAD.SHL.U32 R6, R2, 0x8, RZ ;  /* 0x0000000802067824 */ /* 0x000fe400078e00ff */
[----:B------:R-:W-:Y:S01]  /*0590*/  IMAD.MOV R2, RZ, RZ, -R2 ;  /* 0x000000ffff027224 */ /* 0x000fe200078e0a02 */
[----:B------:R-:W-:Y:S02]  /*05a0*/  STL [R1+0x128c], RZ ;  /* 0x00128cff01007387 */ /* 0x000fe40000100800 */
[----:B------:R-:W-:Y:S01]  /*05b0*/  LEA.HI.SX32 R3, R3, -R6, 0x17 ;  /* 0x8000000603037211 */ /* 0x000fe200078fbaff */
[----:B------:R-:W-:Y:S01]  /*05c0*/  IMAD R4, R4, R2, R5 ;  /* 0x0000000204047224 */ /* 0x000fe200078e0205 */
[----:B------:R-:W-:Y:S02]  /*05d0*/  STL [R1+0x1270], RZ ;  /* 0x001270ff01007387 */ /* 0x000fe40000100800 */
[----:B------:R-:W-:-:S02]  /*05e0*/  VIMNMX R11, PT, PT, R3, 0x8, PT ;  /* 0x00000008030b7848 */ /* 0x000fc40003fe0100 */
[----:B------:R-:W-:Y:S01]  /*05f0*/  STL [R1+0x1274], RZ ;  /* 0x001274ff01007387 */ /* 0x000fe20000100800 */
[----:B------:R-:W-:Y:S02]  /*0600*/  IABS R9, R4 ;  /* 0x0000000400097213 */ /* 0x000fe40000000000 */
[----:B------:R-:W-:Y:S01]  /*0610*/  IABS R7, R11 ;  /* 0x0000000b00077213 */ /* 0x000fe20000000000 */
[----:B------:R-:W-:Y:S03]  /*0620*/  STL [R1+0x1278], RZ ;  /* 0x001278ff01007387 */ /* 0x000fe60000100800 */
        /* <DEDUP_REMOVED lines=11> */
[----:B------:R-:W-:Y:S04]  /*06e0*/  STL [R1+0x125c], RZ ;  /* 0x00125cff01007387 */ /* 0x000fe80000100800 */
[----:B------:R-:W-:Y:S01]  /*06f0*/  STL [R1+0x1240], RZ ;  /* 0x001240ff01007387 */ /* 0x000fe20000100800 */
[----:B------:R-:W0:Y:S03]  /*0700*/  F2I.FTZ.U32.TRUNC.NTZ R3, R3 ;  /* 0x0000000300037305 */ /* 0x000e26000021f000 */
[----:B------:R-:W-:Y:S04]  /*0710*/  STL [R1+0x1244], RZ ;  /* 0x001244ff01007387 */ /* 0x000fe80000100800 */
[----:B------:R-:W-:Y:S04]  /*0720*/  STL [R1+0x1248], RZ ;  /* 0x001248ff01007387 */ /* 0x000fe80000100800 */
[----:B------:R-:W-:Y:S04]  /*0730*/  STL [R1+0x124c], RZ ;  /* 0x00124cff01007387 */ /* 0x000fe80000100800 */
[----:B------:R-:W-:Y:S01]  /*0740*/  STL [R1+0x1230], RZ ;  /* 0x001230ff01007387 */ /* 0x000fe20000100800 */
[----:B0-----:R-:W-:-:S03]  /*0750*/  IMAD.MOV R8, RZ, RZ, -R3 ;  /* 0x000000ffff087224 */ /* 0x001fc600078e0a03 */
[----:B------:R-:W-:Y:S01]  /*0760*/  STL [R1+0x1234], RZ ;  /* 0x001234ff01007387 */ /* 0x000fe20000100800 */
[----:B------:R-:W-:Y:S01]  /*0770*/  IMAD.MOV.U32 R2, RZ, RZ, R8 ;  /* 0x000000ffff027224 */ /* 0x000fe200078e0008 */
[----:B------:R-:W-:Y:S02]  /*0780*/  IABS R8, R11 ;  /* 0x0000000b00087213 */ /* 0x000fe40000000000 */
[----:B------:R-:W-:Y:S01]  /*0790*/  STL [R1+0x1238], RZ ;  /* 0x001238ff01007387 */ /* 0x000fe20000100800 */
[----:B------:R-:W-:Y:S02]  /*07a0*/  IMAD R5, R2, R7, RZ ;  /* 0x0000000702057224 */ /* 0x000fe400078e02ff */
[----:B------:R-:W-:Y:S01]  /*07b0*/  IMAD.MOV.U32 R2, RZ, RZ, RZ ;  /* 0x000000ffff027224 */ /* 0x000fe200078e00ff */
[----:B------:R-:W-:Y:S03]  /*07c0*/  STL [R1+0x123c], RZ ;  /* 0x00123cff01007387 */ /* 0x000fe60000100800 */
[----:B------:R-:W-:Y:S01]  /*07d0*/  IMAD.HI.U32 R2, R3, R5, R2 ;  /* 0x0000000503027227 */ /* 0x000fe200078e0002 */
[----:B------:R-:W-:Y:S03]  /*07e0*/  STL [R1+0xfe0], RZ ;  /* 0x000fe0ff01007387 */ /* 0x000fe60000100800 */
[----:B------:R-:W-:Y:S01]  /*07f0*/  IMAD.MOV R3, RZ, RZ, -R8 ;  /* 0x000000ffff037224 */ /* 0x000fe200078e0a08 */
[----:B------:R-:W-:Y:S01]  /*0800*/  STL [R1+0xfe4], RZ ;  /* 0x000fe4ff01007387 */ /* 0x000fe20000100800 */
[----:B------:R-:W-:-:S03]  /*0810*/  IMAD.HI.U32 R0, R2, R9, RZ ;  /* 0x0000000902007227 */ /* 0x000fc600078e00ff */
[----:B------:R-:W-:Y:S01]  /*0820*/  STL [R1+0xfe8], RZ ;  /* 0x000fe8ff01007387 */ /* 0x000fe20000100800 */
[----:B------:R-:W-:Y:S01]  /*0830*/  IMAD R2, R0, R3, R9 ;  /* 0x0000000300027224 */ /* 0x000fe200078e0209 */
[----:B---3--:R-:W-:Y:S02]  /*0840*/  LOP3.LUT R3, R14, 0x1f, RZ, 0xc0, !PT ;  /* 0x0000001f0e037812 */ /* 0x008fe400078ec0ff */
        /* <DEDUP_REMOVED lines=14> */
[----:B------:R-:W-:Y:S04]  /*0930*/  STL [R1+0x1218], RZ ;  /* 0x001218ff01007387 */ /* 0x000fe80000100800 */
[----:B------:R-:W-:Y:S02]  /*0940*/  STL [R1+0x121c], RZ ;  /* 0x00121cff01007387 */ /* 0x000fe40000100800 */
[----:B------:R-:W-:-:S02]  /*0950*/  @P0 VIADD R0, R0, 0x1 ;  /* 0x0000000100000836 */ /* 0x000fc40000000000 */
[----:B------:R-:W-:Y:S04]  /*0960*/  STL [R1+0x1200], RZ ;  /* 0x001200ff01007387 */ /* 0x000fe80000100800 */
[----:B------:R-:W-:Y:S01]  /*0970*/  STL [R1+0x1204], RZ ;  /* 0x001204ff01007387 */ /* 0x000fe20000100800 */
[----:B------:R-:W-:Y:S01]  /*0980*/  @!P2 IMAD.MOV R0, RZ, RZ, -R0 ;  /* 0x000000ffff00a224 */ /* 0x000fe200078e0a00 */
[----:B------:R-:W-:Y:S02]  /*0990*/  @!P1 LOP3.LUT R0, RZ, R11, RZ, 0x33, !PT ;  /* 0x0000000bff009212 */ /* 0x000fe400078e33ff */
[----:B------:R-:W-:Y:S03]  /*09a0*/  STL [R1+0x1208], RZ ;  /* 0x001208ff01007387 */ /* 0x000fe60000100800 */
[----:B------:R-:W-:Y:S01]  /*09b0*/  IMAD.MOV R2, RZ, RZ, -R0 ;  /* 0x000000ffff027224 */ /* 0x000fe200078e0a00 */
[----:B------:R-:W-:Y:S01]  /*09c0*/  STL [R1+0x120c], RZ ;  /* 0x00120cff01007387 */ /* 0x000fe20000100800 */
[----:B------:R-:W-:-:S02]  /*09d0*/  IMAD.SHL.U32 R13, R0, 0x40, RZ ;  /* 0x00000040000d7824 */ /* 0x000fc400078e00ff */
[----:B------:R-:W-:Y:S01]  /*09e0*/  IMAD R2, R11, R2, R4 ;  /* 0x000000020b027224 */ /* 0x000fe200078e0204 */
[----:B------:R-:W-:Y:S01]  /*09f0*/  STL [R1+0x11f0], RZ ;  /* 0x0011f0ff01007387 */ /* 0x000fe20000100800 */
[C---:B------:R-:W-:Y:S02]  /*0a00*/  VIADD R5, R13.reuse, 0x1 ;  /* 0x000000010d057836 */ /* 0x040fe40000000000 */
[C---:B------:R-:W-:Y:S01]  /*0a10*/  VIADD R4, R13.reuse, 0x2 ;  /* 0x000000020d047836 */ /* 0x040fe20000000000 */
[----:B------:R-:W-:Y:S01]  /*0a20*/  STL [R1+0x11f4], RZ ;  /* 0x0011f4ff01007387 */ /* 0x000fe20000100800 */
[C---:B------:R-:W-:Y:S02]  /*0a30*/  VIADD R0, R13.reuse, 0x3 ;  /* 0x000000030d007836 */ /* 0x040fe40000000000 */
[----:B------:R-:W-:Y:S01]  /*0a40*/  IMAD.IADD R2, R6, 0x1, R2 ;  /* 0x0000000106027824 */ /* 0x000fe200078e0202 */
[----:B------:R-:W-:Y:S01]  /*0a50*/  STL [R1+0x11f8], RZ ;  /* 0x0011f8ff01007387 */ /* 0x000fe20000100800 */
[----:B------:R-:W-:-:S02]  /*0a60*/  VIADD R60, R13, 0x22 ;  /* 0x000000220d3c7836 */ /* 0x000fc40000000000 */
[C---:B------:R-:W-:Y:S01]  /*0a70*/  VIADD R59, R13.reuse, 0x23 ;  /* 0x000000230d3b7836 */ /* 0x040fe20000000000 */
[----:B------:R-:W-:Y:S01]  /*0a80*/  STL [R1+0x11fc], RZ ;  /* 0x0011fcff01007387 */ /* 0x000fe20000100800 */
[C---:B------:R-:W-:Y:S02]  /*0a90*/  VIADD R58, R13.reuse, 0x24 ;  /* 0x000000240d3a7836 */ /* 0x040fe40000000000 */
[C---:B------:R-:W-:Y:S01]  /*0aa0*/  VIADD R56, R13.reuse, 0x25 ;  /* 0x000000250d387836 */ /* 0x040fe20000000000 */
[----:B------:R-:W-:Y:S01]  /*0ab0*/  STL [R1+0x11e0], RZ ;  /* 0x0011e0ff01007387 */ /* 0x000fe20000100800 */
[C---:B------:R-:W-:Y:S02]  /*0ac0*/  VIADD R55, R13.reuse, 0x26 ;  /* 0x000000260d377836 */ /* 0x040fe40000000000 */
[C---:B------:R-:W-:Y:S01]  /*0ad0*/  VIADD R53, R13.reuse, 0x27 ;  /* 0x000000270d357836 */ /* 0x040fe20000000000 */
        /* <DEDUP_REMOVED lines=28> */
[----:B------:R-:W-:-:S03]  /*0ca0*/  VIADD R6, R13, 0x3b ;  /* 0x0000003b0d067836 */ /* 0x000fc60000000000 */
[----:B------:R-:W-:Y:S04]  /*0cb0*/  STL [R1+0x11cc], RZ ;  /* 0x0011ccff01007387 */ /* 0x000fe80000100800 */
        /* <DEDUP_REMOVED lines=932> */
[----:B------:R-:W-:Y:S04]  /*4700*/  STL [R1+0x1fd8], R13 ;  /* 0x001fd80d01007387 */ /* 0x000fe80000100800 */
[----:B------:R0:W-:Y:S04]  /*4710*/  STL [R1+0xd8], R5 ;  /* 0x0000d80501007387 */ /* 0x0001e80000100800 */
[----:B------:R1:W-:Y:S04]  /*4720*/  STL [R1+0xd4], R4 ;  /* 0x0000d40401007387 */ /* 0x0003e80000100800 */
[----:B------:R2:W-:Y:S01]  /*4730*/  STL [R1+0xd0], R0 ;  /* 0x0000d00001007387 */ /* 0x0005e20000100800 */
[----:B0-----:R-:W-:-:S02]  /*4740*/  VIADD R5, R13, 0x4 ;  /* 0x000000040d057836 */ /* 0x001fc40000000000 */
[----:B-1----:R-:W-:-:S03]  /*4750*/  VIADD R4, R13, 0x5 ;  /* 0x000000050d047836 */ /* 0x002fc60000000000 */
[----:B------:R0:W-:Y:S01]  /*4760*/  STL [R1+0xcc], R5 ;  /* 0x0000cc0501007387 */ /* 0x0001e20000100800 */
[----:B--2---:R-:W-:-:S03]  /*4770*/  VIADD R0, R13, 0x6 ;  /* 0x000000060d007836 */ /* 0x004fc60000000000 */
[----:B------:R1:W-:Y:S04]  /*4780*/  STL [R1+0xc8], R4 ;  /* 0x0000c80401007387 */ /* 0x0003e80000100800 */
[----:B------:R2:W-:Y:S01]  /*4790*/  STL [R1+0xc4], R0 ;  /* 0x0000c40001007387 */ /* 0x0005e20000100800 */
[C---:B0-----:R-:W-:Y:S02]  /*47a0*/  VIADD R5, R13.reuse, 0x7 ;  /* 0x000000070d057836 */ /* 0x041fe40000000000 */
        /* <DEDUP_REMOVED lines=8> */
[----:B--2---:R-:W-:-:S03]  /*4830*/  IMAD.SHL.U32 R0, R2, 0x200, RZ ;  /* 0x0000020002007824 */ /* 0x004fc600078e00ff */
[----:B------:R1:W-:Y:S01]  /*4840*/  STL [R1+0xb0], R4 ;  /* 0x0000b00401007387 */ /* 0x0003e20000100800 */
[C---:B------:R-:W-:Y:S01]  /*4850*/  VIADD R2, R13.reuse, 0xe ;  /* 0x0000000e0d027836 */ /* 0x040fe20000000000 */
[C---:B------:R-:W-:Y:S01]  /*4860*/  LOP3.LUT R3, R0.reuse, 0x20, R3, 0xfe, !PT ;  /* 0x0000002000037812 */ /* 0x040fe200078efe03 */
[C---:B0-----:R-:W-:Y:S01]  /*4870*/  VIADD R5, R13.reuse, 0xc ;  /* 0x0000000c0d057836 */ /* 0x041fe20000000000 */
[----:B------:R-:W-:Y:S01]  /*4880*/  LOP3.LUT R11, R0, 0x1f, R14, 0xf8, !PT ;  /* 0x0000001f000b7812 */ /* 0x000fe200078ef80e */
[C---:B------:R-:W-:Y:S02]  /*4890*/  VIADD R0, R13.reuse, 0x10 ;  /* 0x000000100d007836 */ /* 0x040fe40000000000 */
[C---:B-1----:R-:W-:Y:S01]  /*48a0*/  VIADD R4, R13.reuse, 0xd ;  /* 0x0000000d0d047836 */ /* 0x042fe20000000000 */
[----:B------:R0:W-:Y:S01]  /*48b0*/  STL [R1+0xac], R5 ;  /* 0x0000ac0501007387 */ /* 0x0001e20000100800 */
[----:B------:R-:W-:Y:S01]  /*48c0*/  VIADD R14, R13, 0x37 ;  /* 0x000000370d0e7836 */ /* 0x000fe20000000000 */
[----:B------:R-:W-:-:S02]  /*48d0*/  LOP3.LUT R17, R11, 0x60, RZ, 0xfc, !PT ;  /* 0x000000600b117812 */ /* 0x000fc400078efcff */
[----:B------:R1:W-:Y:S01]  /*48e0*/  STL [R1+0xa8], R4 ;  /* 0x0000a80401007387 */ /* 0x0003e20000100800 */
[C---:B------:R-:W-:Y:S02]  /*48f0*/  LOP3.LUT R61, R11.reuse, 0xc0, RZ, 0xfc, !PT ;  /* 0x000000c00b3d7812 */ /* 0x040fe400078efcff */
[C---:B------:R-:W-:Y:S01]  /*4900*/  LOP3.LUT R38, R11.reuse, 0xe0, RZ, 0xfc, !PT ;  /* 0x000000e00b267812 */ /* 0x040fe200078efcff */
[----:B------:R2:W-:Y:S01]  /*4910*/  STL [R1+0xa4], R2 ;  /* 0x0000a40201007387 */ /* 0x0005e20000100800 */
[----:B------:R-:W-:Y:S01]  /*4920*/  LOP3.LUT R57, R11, 0x160, RZ, 0xfc, !PT ;  /* 0x000001600b397812 */ /* 0x000fe200078efcff */
[----:B0-----:R-:W-:Y:S01]  /*4930*/  VIADD R5, R13, 0x3c ;  /* 0x0000003c0d057836 */ /* 0x001fe20000000000 */
[C---:B------:R-:W-:Y:S01]  /*4940*/  LOP3.LUT R54, R11.reuse, 0x180, RZ, 0xfc, !PT ;  /* 0x000001800b367812 */ /* 0x040fe200078efcff */
[----:B------:R0:W-:Y:S01]  /*4950*/  STL [R1+0x2734], R3 ;  /* 0x0027340301007387 */ /* 0x0001e20000100800 */
[----:B------:R-:W-:Y:S01]  /*4960*/  LOP3.LUT R47, R11, 0x1e0, RZ, 0xfc, !PT ;  /* 0x000001e00b2f7812 */ /* 0x000fe200078efcff */
[----:B-1----:R-:W-:Y:S01]  /*4970*/  VIADD R4, R13, 0x3d ;  /* 0x0000003d0d047836 */ /* 0x002fe20000000000 */
[C---:B------:R-:W-:Y:S01]  /*4980*/  LOP3.LUT R51, R11.reuse, 0x1a0, RZ, 0xfc, !PT ;  /* 0x000001a00b337812 */ /* 0x040fe200078efcff */
[----:B------:R-:W-:Y:S01]  /*4990*/  STL [R1+0x24cc], R11 ;  /* 0x0024cc0b01007387 */ /* 0x000fe20000100800 */
[----:B------:R-:W-:Y:S01]  /*49a0*/  LOP3.LUT R49, R11, 0x1c0, RZ, 0xfc, !PT ;  /* 0x000001c00b317812 */ /* 0x000fe200078efcff */
[----:B--2---:R-:W-:-:S02]  /*49b0*/  VIADD R2, R13, 0xf ;  /* 0x0000000f0d027836 */ /* 0x004fc40000000000 */
[----:B0-----:R-:W-:-:S03]  /*49c0*/  VIADD R3, R13, 0x13 ;  /* 0x000000130d037836 */ /* 0x001fc60000000000 */
[----:B------:R0:W-:Y:S04]  /*49d0*/  STL [R1+0xa0], R2 ;  /* 0x0000a00201007387 */ /* 0x0001e80000100800 */
[----:B------:R1:W-:Y:S01]  /*49e0*/  STL [R1+0x70], R0 ;  /* 0x0000700001007387 */ /* 0x0003e20000100800 */
[C---:B0-----:R-:W-:Y:S02]  /*49f0*/  VIADD R2, R13.reuse, 0x11 ;  /* 0x000000110d027836 */ /* 0x041fe40000000000 */
[----:B-1----:R-:W-:-:S03]  /*4a00*/  VIADD R0, R13, 0x12 ;  /* 0x000000120d007836 */ /* 0x002fc60000000000 */
[----:B------:R0:W-:Y:S04]  /*4a10*/  STL [R1+0x58], R2 ;  /* 0x0000580201007387 */ /* 0x0001e80000100800 */
        /* <DEDUP_REMOVED lines=30> */
[----:B------:R1:W-:Y:S01]  /*4c00*/  STL [R1+0x10], R0 ;  /* 0x0000100001007387 */ /* 0x0003e20000100800 */
[----:B0-----:R-:W-:Y:S01]  /*4c10*/  VIADD R2, R13, 0x3f ;  /* 0x0000003f0d027836 */ /* 0x001fe20000000000 */
[C---:B------:R-:W-:Y:S02]  /*4c20*/  LOP3.LUT R13, R11.reuse, 0x80, RZ, 0xfc, !PT ;  /* 0x000000800b0d7812 */ /* 0x040fe400078efcff */
[----:B-1----:R-:W-:-:S05]  /*4c30*/  LOP3.LUT R0, R11, 0x40, RZ, 0xfc, !PT ;  /* 0x000000400b007812 */ /* 0x002fca00078efcff */
[----:B------:R0:W-:Y:S04]  /*4c40*/  STL [R1+0x27cc], R0 ;  /* 0x0027cc0001007387 */ /* 0x0001e80000100800 */
[----:B------:R-:W-:Y:S04]  /*4c50*/  STL [R1+0x27c8], R17 ;  /* 0x0027c81101007387 */ /* 0x000fe80000100800 */
[----:B------:R1:W-:Y:S01]  /*4c60*/  STL [R1+0x27c4], R13 ;  /* 0x0027c40d01007387 */ /* 0x0003e20000100800 */
[----:B0-----:R-:W-:-:S05]  /*4c70*/  LOP3.LUT R0, R11, 0xa0, RZ, 0xfc, !PT ;  /* 0x000000a00b007812 */ /* 0x001fca00078efcff */
[----:B------:R0:W-:Y:S01]  /*4c80*/  STL [R1+0x27c0], R0 ;  /* 0x0027c00001007387 */ /* 0x0001e20000100800 */
[----:B-1----:R-:W-:-:S03]  /*4c90*/  LOP3.LUT R13, R11, 0x120, RZ, 0xfc, !PT ;  /* 0x000001200b0d7812 */ /* 0x002fc600078efcff */
[----:B------:R-:W-:Y:S01]  /*4ca0*/  STL [R1+0x27bc], R61 ;  /* 0x0027bc3d01007387 */ /* 0x000fe20000100800 */
[----:B0-----:R-:W-:-:S05]  /*4cb0*/  LOP3.LUT R0, R11, 0x100, RZ, 0xfc, !PT ;  /* 0x000001000b007812 */ /* 0x001fca00078efcff */
[----:B------:R0:W-:Y:S04]  /*4cc0*/  STL [R1+0x27b4], R0 ;  /* 0x0027b40001007387 */ /* 0x0001e80000100800 */
[----:B------:R1:W-:Y:S04]  /*4cd0*/  STL [R1+0x2798], R13 ;  /* 0x0027980d01007387 */ /* 0x0003e80000100800 */
[----:B------:R1:W-:Y:S01]  /*4ce0*/  STL [R1+0x27b8], R38 ;  /* 0x0027b82601007387 */ /* 0x0003e20000100800 */
[----:B0-----:R-:W-:-:S05]  /*4cf0*/  LOP3.LUT R0, R11, 0x140, RZ, 0xfc, !PT ;  /* 0x000001400b007812 */ /* 0x001fca00078efcff */
[----:B------:R1:W-:Y:S04]  /*4d00*/  STL [R1+0x278c], R0 ;  /* 0x00278c0001007387 */ /* 0x0003e80000100800 */
[----:B------:R1:W-:Y:S04]  /*4d10*/  STL [R1+0x2788], R57 ;  /* 0x0027883901007387 */ /* 0x0003e80000100800 */
[----:B------:R1:W-:Y:S04]  /*4d20*/  STL [R1+0x2784], R54 ;  /* 0x0027843601007387 */ /* 0x0003e80000100800 */
[----:B------:R1:W-:Y:S04]  /*4d30*/  STL [R1+0x2778], R47 ;  /* 0x0027782f01007387 */ /* 0x0003e80000100800 */
[----:B------:R1:W-:Y:S04]  /*4d40*/  STL [R1+0x2780], R51 ;  /* 0x0027803301007387 */ /* 0x0003e80000100800 */
[----:B------:R1:W-:Y:S01]  /*4d50*/  STL [R1+0x277c], R49 ;  /* 0x00277c3101007387 */ /* 0x0003e20000100800 */
[----:B------:R-:W-:Y:S05]  /*4d60*/  BRA.U !UP0, `(.L_x_0) ;  /* 0x000009d108447547 */ /* 0x000fea000b800000 */
[----:B------:R0:W-:Y:S01]  /*4d70*/  STL [R1+0x51b0], R48 ;  /* 0x0051b03001007387 */ /* 0x0001e20000100800 */
[----:B------:R-:W-:Y:S02]  /*4d80*/  IABS R18, R44 ;  /* 0x0000002c00127213 */ /* 0x000fe40000000000 */
[----:B------:R-:W-:Y:S01]  /*4d90*/  IABS R17, R12 ;  /* 0x0000000c00117213 */ /* 0x000fe20000000000 */
[----:B------:R-:W-:Y:S01]  /*4da0*/  IMAD.MOV.U32 R10, RZ, RZ, RZ ;  /* 0x000000ffff0a7224 */ /* 0x000fe200078e00ff */
[----:B------:R-:W-:Y:S01]  /*4db0*/  IABS R30, R38 ;  /* 0x00000026001e7213 */ /* 0x000fe20000000000 */
[----:B------:R-:W2:Y:S01]  /*4dc0*/  LDCU.128 UR20, c[0x0][0x380] ;  /* 0x00007000ff1477ac */ /* 0x000ea20008000c00 */
[----:B0-----:R-:W3:Y:S01]  /*4dd0*/  LDL R48, [R1+0x24cc] ;  /* 0x0024cc0001307983 */ /* 0x001ee20000100800 */
[----:B------:R-:W-:Y:S01]  /*4de0*/  IABS R31, R61 ;  /* 0x0000003d001f7213 */ /* 0x000fe20000000000 */
[----:B------:R-:W0:Y:S02]  /*4df0*/  LDCU UR77, c[0x0][0x3a4] ;  /* 0x00007480ff4d77ac */ /* 0x000e240008000800 */
[----:B------:R4:W-:Y:S01]  /*4e00*/  STL [R1+0x51ac], R50 ;  /* 0x0051ac3201007387 */ /* 0x0009e20000100800 */
[----:B------:R-:W-:Y:S01]  /*4e10*/  IABS R26, R57 ;  /* 0x00000039001a7213 */ /* 0x000fe20000000000 */
[----:B------:R-:W5:Y:S01]  /*4e20*/  LDCU UR76, c[0x0][0x3b0] ;  /* 0x00007600ff4c77ac */ /* 0x000f620008000800 */
[----:B------:R-:W-:-:S02]  /*4e30*/  IABS R25, R51 ;  /* 0x0000003300197213 */ /* 0x000fc40000000000 */
[----:B------:R-:W-:Y:S01]  /*4e40*/  ISETP.GE.AND P3, PT, R2, RZ, PT ;  /* 0x000000ff0200720c */ /* 0x000fe20003f66270 */
[----:B------:R-:W1:Y:S01]  /*4e50*/  LDCU UR6, c[0x0][0x3a8] ;  /* 0x00007500ff0677ac */ /* 0x000e620008000800 */
[----:B----4-:R-:W4:Y:S01]  /*4e60*/  LDL R50, [R1+0x2734] ;  /* 0x0027340001327983 */ /* 0x010f220000100800 */
[----:B------:R-:W0:Y:S03]  /*4e70*/  LDCU UR7, c[0x0][0x3a8] ;  /* 0x00007500ff0777ac */ /* 0x000e260008000800 */
[----:B------:R1:W-:Y:S01]  /*4e80*/  STL [R1+0x51a8], R52 ;  /* 0x0051a83401007387 */ /* 0x0003e20000100800 */
[----:B------:R-:W0:Y:S01]  /*4e90*/  LDCU UR8, c[0x0][0x3a8] ;  /* 0x00007500ff0877ac */ /* 0x000e220008000800 */
[----:B------:R-:W0:Y:S01]  /*4ea0*/  LDCU UR9, c[0x0][0x3a8] ;  /* 0x00007500ff0977ac */ /* 0x000e220008000800 */
[----:B------:R-:W0:Y:S01]  /*4eb0*/  LDCU UR10, c[0x0][0x3a8] ;  /* 0x00007500ff0a77ac */ /* 0x000e220008000800 */
[----:B-1----:R-:W2:Y:S01]  /*4ec0*/  LDL R52, [R1+0x27cc] ;  /* 0x0027cc0001347983 */ /* 0x002ea20000100800 */
[----:B------:R-:W1:Y:S01]  /*4ed0*/  I2F.RP R0, R18 ;  /* 0x0000001200007306 */ /* 0x000e620000209400 */
[----:B------:R-:W0:Y:S02]  /*4ee0*/  LDCU UR11, c[0x0][0x3a8] ;  /* 0x00007500ff0b77ac */ /* 0x000e240008000800 */
[----:B------:R-:W-:Y:S01]  /*4ef0*/  STL [R1+0x51a4], R53 ;  /* 0x0051a43501007387 */ /* 0x000fe20000100800 */
[----:B------:R-:W0:Y:S03]  /*4f00*/  LDCU UR12, c[0x0][0x3a8] ;  /* 0x00007500ff0c77ac */ /* 0x000e260008000800 */
[----:B------:R0:W-:Y:S01]  /*4f10*/  STL [R1+0x51a0], R55 ;  /* 0x0051a03701007387 */ /* 0x0001e20000100800 */
[----:B------:R-:W0:Y:S03]  /*4f20*/  LDCU UR13, c[0x0][0x3a8] ;  /* 0x00007500ff0d77ac */ /* 0x000e260008000800 */
[----:B------:R0:W-:Y:S01]  /*4f30*/  STL [R1+0x519c], R56 ;  /* 0x00519c3801007387 */ /* 0x0001e20000100800 */
[----:B------:R-:W1:Y:S03]  /*4f40*/  LDCU UR14, c[0x0][0x3a8] ;  /* 0x00007500ff0e77ac */ /* 0x000e660008000800 */
[----:B------:R0:W-:Y:S01]  /*4f50*/  STL [R1+0x5198], R58 ;  /* 0x0051983a01007387 */ /* 0x0001e20000100800 */
[----:B------:R-:W1:Y:S03]  /*4f60*/  LDCU UR15, c[0x0][0x3a8] ;  /* 0x00007500ff0f77ac */ /* 0x000e660008000800 */
[----:B------:R1:W-:Y:S01]  /*4f70*/  STL [R1+0x5194], R59 ;  /* 0x0051943b01007387 */ /* 0x0003e20000100800 */
[----:B------:R-:W1:Y:S03]  /*4f80*/  LDCU UR16, c[0x0][0x3a8] ;  /* 0x00007500ff1077ac */ /* 0x000e660008000800 */
[----:B------:R1:W-:Y:S01]  /*4f90*/  STL [R1+0x5190], R60 ;  /* 0x0051903c01007387 */ /* 0x0003e20000100800 */
[----:B------:R-:W1:Y:S03]  /*4fa0*/  LDCU UR17, c[0x0][0x3a8] ;  /* 0x00007500ff1177ac */ /* 0x000e660008000800 */
[----:B0-----:R-:W5:Y:S01]  /*4fb0*/  LDL R55, [R1+0x27c4] ;  /* 0x0027c40001377983 */ /* 0x001f620000100800 */
[----:B------:R-:W0:Y:S03]  /*4fc0*/  LDCU UR18, c[0x0][0x3a8] ;  /* 0x00007500ff1277ac */ /* 0x000e260008000800 */
[----:B------:R-:W5:Y:S01]  /*4fd0*/  LDL R53, [R1+0x27c8] ;  /* 0x0027c80001357983 */ /* 0x000f620000100800 */
[----:B------:R-:W0:Y:S03]  /*4fe0*/  LDCU UR19, c[0x0][0x3a8] ;  /* 0x00007500ff1377ac */ /* 0x000e260008000800 */
[----:B------:R-:W5:Y:S01]  /*4ff0*/  LDL R56, [R1+0x27c0] ;  /* 0x0027c00001387983 */ /* 0x000f620000100800 */
[----:B------:R-:W0:Y:S03]  /*5000*/  LDCU UR24, c[0x0][0x3a8] ;  /* 0x00007500ff1877ac */ /* 0x000e260008000800 */
[----:B------:R-:W5:Y:S01]  /*5010*/  LDL R58, [R1+0x27b4] ;  /* 0x0027b400013a7983 */ /* 0x000f620000100800 */
[----:B------:R-:W0:Y:S03]  /*5020*/  LDCU UR25, c[0x0][0x3a8] ;  /* 0x00007500ff1977ac */ /* 0x000e260008000800 */
[----:B-1----:R-:W5:Y:S01]  /*5030*/  LDL R59, [R1+0x2798] ;  /* 0x00279800013b7983 */ /* 0x002f620000100800 */
[----:B------:R-:W1:Y:S03]  /*5040*/  LDCU UR26, c[0x0][0x3a8] ;  /* 0x00007500ff1a77ac */ /* 0x000e660008000800 */
[----:B------:R-:W5:Y:S01]  /*5050*/  LDL R60, [R1+0x278c] ;  /* 0x00278c00013c7983 */ /* 0x000f620000100800 */
[----:B------:R-:W0:Y:S01]  /*5060*/  MUFU.RCP R0, R0 ;  /* 0x0000000000007308 */ /* 0x000e220000001000 */
[----:B------:R-:W1:Y:S01]  /*5070*/  LDCU UR27, c[0x0][0x3a8] ;  /* 0x00007500ff1b77ac */ /* 0x000e620008000800 */
[----:B------:R-:W1:Y:S06]  /*5080*/  LDCU UR28, c[0x0][0x3a8] ;  /* 0x00007500ff1c77ac */ /* 0x000e6c0008000800 */
[----:B------:R-:W1:Y:S01]  /*5090*/  I2F.RP R12, R17 ;  /* 0x00000011000c7306 */ /* 0x000e620000209400 */
[----:B------:R-:W1:Y:S01]  /*50a0*/  LDCU UR29, c[0x0][0x3a8] ;  /* 0x00007500ff1d77ac */ /* 0x000e620008000800 */
[----:B------:R-:W1:Y:S01]  /*50b0*/  LDCU UR30, c[0x0][0x3a8] ;  /* 0x00007500ff1e77ac */ /* 0x000e620008000800 */
[----:B0-----:R-:W-:Y:S01]  /*50c0*/  VIADD R0, R0, 0xffffffe ;  /* 0x0ffffffe00007836 */ /* 0x001fe20000000000 */
[----:B------:R-:W0:Y:S04]  /*50d0*/  LDCU UR31, c[0x0][0x3a8] ;  /* 0x00007500ff1f77ac */ /* 0x000e280008000800 */
[----:B------:R-:W0:Y:S01]  /*50e0*/  F2I.FTZ.U32.TRUNC.NTZ R11, R0 ;  /* 0x00000000000b7305 */ /* 0x000e22000021f000 */
[----:B------:R-:W2:Y:S01]  /*50f0*/  LDCU UR32, c[0x0][0x3a8] ;  /* 0x00007500ff2077ac */ /* 0x000ea20008000800 */
[----:B------:R-:W2:Y:S06]  /*5100*/  LDCU UR33, c[0x0][0x3a8] ;  /* 0x00007500ff2177ac */ /* 0x000eac0008000800 */
[----:B-1----:R-:W1:Y:S01]  /*5110*/  MUFU.RCP R12, R12 ;  /* 0x0000000c000c7308 */ /* 0x002e620000001000 */
[----:B------:R-:W1:Y:S01]  /*5120*/  LDCU UR36, c[0x0][0x3a8] ;  /* 0x00007500ff2477ac */ /* 0x000e620008000800 */
[----:B------:R-:W2:Y:S01]  /*5130*/  LDCU UR37, c[0x0][0x3a8] ;  /* 0x00007500ff2577ac */ /* 0x000ea20008000800 */
[--C-:B0-----:R-:W-:Y:S01]  /*5140*/  IMAD.MOV R0, RZ, RZ, -R11.reuse ;  /* 0x000000ffff007224 */ /* 0x101fe200078e0a0b */
[----:B------:R-:W0:Y:S03]  /*5150*/  LDCU UR38, c[0x0][0x3a8] ;  /* 0x00007500ff2677ac */ /* 0x000e260008000800 */
[----:B------:R-:W-:Y:S01]  /*5160*/  IMAD R0, R0, R18, RZ ;  /* 0x0000001200007224 */ /* 0x000fe200078e02ff */
[----:B------:R-:W0:Y:S03]  /*5170*/  LDCU UR39, c[0x0][0x3a8] ;  /* 0x00007500ff2777ac */ /* 0x000e260008000800 */
[----:B------:R-:W-:Y:S01]  /*5180*/  IMAD.HI.U32 R10, R11, R0, R10 ;  /* 0x000000000b0a7227 */ /* 0x000fe200078e000a */
[----:B------:R-:W0:Y:S03]  /*5190*/  LDCU UR40, c[0x0][0x3a8] ;  /* 0x00007500ff2877ac */ /* 0x000e260008000800 */
[----:B-1----:R-:W-:Y:S01]  /*51a0*/  VIADD R12, R12, 0xffffffe ;  /* 0x0ffffffe0c0c7836 */ /* 0x002fe20000000000 */
[----:B------:R-:W1:Y:S03]  /*51b0*/  LDCU UR41, c[0x0][0x3a8] ;  /* 0x00007500ff2977ac */ /* 0x000e660008000800 */
[----:B------:R0:W1:Y:S01]  /*51c0*/  F2I.FTZ.U32.TRUNC.NTZ R13, R12 ;  /* 0x0000000c000d7305 */ /* 0x000062000021f000 */
[----:B------:R-:W2:Y:S01]  /*51d0*/  LDCU UR42, c[0x0][0x3a8] ;  /* 0x00007500ff2a77ac */ /* 0x000ea20008000800 */
[----:B------:R-:W2:Y:S01]  /*51e0*/  LDCU UR43, c[0x0][0x3a8] ;  /* 0x00007500ff2b77ac */ /* 0x000ea20008000800 */
[----:B0-----:R-:W-:Y:S01]  /*51f0*/  IMAD.MOV.U32 R12, RZ, RZ, RZ ;  /* 0x000000ffff0c7224 */ /* 0x001fe200078e00ff */
[----:B------:R-:W0:Y:S01]  /*5200*/  LDCU UR44, c[0x0][0x3a8] ;  /* 0x00007500ff2c77ac */ /* 0x000e220008000800 */
[----:B------:R-:W0:Y:S01]  /*5210*/  LDCU UR45, c[0x0][0x3a8] ;  /* 0x00007500ff2d77ac */ /* 0x000e220008000800 */
[--C-:B-1----:R-:W-:Y:S01]  /*5220*/  IMAD.MOV R0, RZ, RZ, -R13.reuse ;  /* 0x000000ffff007224 */ /* 0x102fe200078e0a0d */
[----:B------:R-:W1:Y:S03]  /*5230*/  LDCU UR46, c[0x0][0x3a8] ;  /* 0x00007500ff2e77ac */ /* 0x000e660008000800 */
[----:B------:R-:W-:Y:S01]  /*5240*/  IMAD R0, R0, R17, RZ ;  /* 0x0000001100007224 */ /* 0x000fe200078e02ff */
[----:B------:R-:W0:Y:S03]  /*5250*/  LDCU UR47, c[0x0][0x3a8] ;  /* 0x00007500ff2f77ac */ /* 0x000e260008000800 */
[----:B------:R-:W-:Y:S01]  /*5260*/  IMAD.HI.U32 R0, R13, R0, R12 ;  /* 0x000000000d007227 */ /* 0x000fe200078e000c */
[----:B------:R-:W0:Y:S03]  /*5270*/  LDCU UR48, c[0x0][0x3a8] ;  /* 0x00007500ff3077ac */ /* 0x000e260008000800 */
[----:B------:R-:W-:Y:S01]  /*5280*/  IMAD.HI.U32 R12, R10, R31, RZ ;  /* 0x0000001f0a0c7227 */ /* 0x000fe200078e00ff */
[----:B------:R-:W0:Y:S03]  /*5290*/  LDCU UR49, c[0x0][0x3a8] ;  /* 0x00007500ff3177ac */ /* 0x000e260008000800 */
[----:B------:R-:W-:Y:S01]  /*52a0*/  IMAD.MOV R12, RZ, RZ, -R12 ;  /* 0x000000ffff0c7224 */ /* 0x000fe200078e0a0c */
[----:B------:R-:W0:Y:S03]  /*52b0*/  LDCU UR50, c[0x0][0x3a8] ;  /* 0x00007500ff3277ac */ /* 0x000e260008000800 */
[----:B------:R-:W-:-:S02]  /*52c0*/  IMAD R31, R18, R12, R31 ;  /* 0x0000000c121f7224 */ /* 0x000fc400078e021f */
[----:B------:R-:W-:Y:S01]  /*52d0*/  IMAD.HI.U32 R12, R10, R26, RZ ;  /* 0x0000001a0a0c7227 */ /* 0x000fe200078e00ff */
[----:B------:R-:W0:Y:S03]  /*52e0*/  LDCU UR51, c[0x0][0x3a8] ;  /* 0x00007500ff3377ac */ /* 0x000e260008000800 */
[----:B------:R-:W-:Y:S01]  /*52f0*/  IMAD.MOV R12, RZ, RZ, -R12 ;  /* 0x000000ffff0c7224 */ /* 0x000fe200078e0a0c */
[----:B------:R-:W0:Y:S03]  /*5300*/  LDCU UR52, c[0x0][0x3a8] ;  /* 0x00007500ff3477ac */ /* 0x000e260008000800 */
[----:B------:R-:W-:Y:S01]  /*5310*/  IMAD R26, R18, R12, R26 ;  /* 0x0000000c121a7224 */ /* 0x000fe200078e021a */
[----:B------:R-:W0:Y:S01]  /*5320*/  LDCU UR53, c[0x0][0x3a8] ;  /* 0x00007500ff3577ac */ /* 0x000e220008000800 */
        /* <DEDUP_REMOVED lines=22> */
[----:B----4-:R-:W-:-:S05]  /*5490*/  IABS R35, R50 ;  /* 0x0000003200237213 */ /* 0x010fca0000000000 */
[----:B------:R-:W-:-:S04]  /*54a0*/  IMAD.HI.U32 R22, R10, R35, RZ ;  /* 0x000000230a167227 */ /* 0x000fc800078e00ff */
[----:B------:R-:W-:Y:S01]  /*54b0*/  IMAD.MOV R22, RZ, RZ, -R22 ;  /* 0x000000ffff167224 */ /* 0x000fe200078e0a16 */
[----:B--2---:R-:W-:-:S03]  /*54c0*/  IABS R36, R52 ;  /* 0x0000003400247213 */ /* 0x004fc60000000000 */
[----:B------:R-:W-:Y:S02]  /*54d0*/  IMAD R35, R18, R22, R35 ;  /* 0x0000001612237224 */ /* 0x000fe400078e0223 */
[----:B------:R-:W-:-:S04]  /*54e0*/  IMAD.HI.U32 R11, R10, R36, RZ ;  /* 0x000000240a0b7227 */ /* 0x000fc800078e00ff */
[----:B------:R-:W-:Y:S01]  /*54f0*/  IMAD.MOV R11, RZ, RZ, -R11 ;  /* 0x000000ffff0b7224 */ /* 0x000fe200078e0a0b */
[----:B---3--:R-:W-:-:S03]  /*5500*/  IABS R37, R48 ;  /* 0x0000003000257213 */ /* 0x008fc60000000000 */
[----:B------:R-:W-:Y:S02]  /*5510*/  IMAD R36, R18, R11, R36 ;  /* 0x0000000b12247224 */ /* 0x000fe400078e0224 */
[----:B------:R-:W-:Y:S01]  /*5520*/  IMAD.HI.U32 R11, R10, R30, RZ ;  /* 0x0000001e0a0b7227 */ /* 0x000fe200078e00ff */
[----:B-----5:R-:W-:-:S05]  /*5530*/  IABS R33, R55 ;  /* 0x0000003700217213 */ /* 0x020fca0000000000 */
[----:B------:R-:W-:-:S04]  /*5540*/  IMAD.HI.U32 R22, R10, R33, RZ ;  /* 0x000000210a167227 */ /* 0x000fc800078e00ff */
[----:B------:R-:W-:Y:S02]  /*5550*/  IMAD.MOV R22, RZ, RZ, -R22 ;  /* 0x000000ffff167224 */ /* 0x000fe400078e0a16 */
[----:B------:R-:W-:Y:S02]  /*5560*/  IMAD.MOV R11, RZ, RZ, -R11 ;  /* 0x000000ffff0b7224 */ /* 0x000fe400078e0a0b */
[----:B------:R-:W-:Y:S01]  /*5570*/  IMAD R33, R18, R22, R33 ;  /* 0x0000001612217224 */ /* 0x000fe200078e0221 */
[----:B------:R-:W-:Y:S01]  /*5580*/  IABS R22, R47 ;  /* 0x0000002f00167213 */ /* 0x000fe20000000000 */
[----:B------:R-:W-:-:S04]  /*5590*/  IMAD.HI.U32 R23, R10, R37, RZ ;  /* 0x000000250a177227 */ /* 0x000fc800078e00ff */
[----:B------:R-:W-:Y:S02]  /*55a0*/  IMAD R30, R18, R11, R30 ;  /* 0x0000000b121e7224 */ /* 0x000fe400078e021e */
[----:B------:R-:W-:-:S04]  /*55b0*/  IMAD.HI.U32 R11, R10, R22, RZ ;  /* 0x000000160a0b7227 */ /* 0x000fc800078e00ff */
[----:B------:R-:W-:Y:S02]  /*55c0*/  IMAD.MOV R23, RZ, RZ, -R23 ;  /* 0x000000ffff177224 */ /* 0x000fe400078e0a17 */
[----:B------:R-:W-:Y:S01]  /*55d0*/  IMAD.MOV R11, RZ, RZ, -R11 ;  /* 0x000000ffff0b7224 */ /* 0x000fe200078e0a0b */
[----:B------:R-:W-:Y:S01]  /*55e0*/  IABS R34, R53 ;  /* 0x0000003500227213 */ /* 0x000fe20000000000 */
[C---:B------:R-:W-:Y:S01]  /*55f0*/  IMAD R37, R18.reuse, R23, R37 ;  /* 0x0000001712257224 */ /* 0x040fe200078e0225 */
[----:B------:R-:W-:Y:S01]  /*5600*/  IABS R32, R56 ;  /* 0x0000003800207213 */ /* 0x000fe20000000000 */
[C---:B------:R-:W-:Y:S01]  /*5610*/  IMAD R22, R18.reuse, R11, R22 ;  /* 0x0000000b12167224 */ /* 0x040fe200078e0216 */
[----:B------:R-:W-:Y:S01]  /*5620*/  ISETP.GT.U32.AND P2, PT, R18, R35, PT ;  /* 0x000000231200720c */ /* 0x000fe20003f44070 */
[----:B------:R-:W-:Y:S01]  /*5630*/  IMAD.HI.U32 R23, R10, R34, RZ ;  /* 0x000000220a177227 */ /* 0x000fe200078e00ff */
[C---:B------:R-:W-:Y:S02]  /*5640*/  ISETP.GT.U32.AND P0, PT, R18.reuse, R37, PT ;  /* 0x000000251200720c */ /* 0x040fe40003f04070 */
[----:B------:R-:W-:Y:S01]  /*5650*/  ISETP.GT.U32.AND P6, PT, R18, R22, PT ;  /* 0x000000161200720c */ /* 0x000fe20003fc4070 */
[----:B------:R-:W-:Y:S01]  /*5660*/  IMAD.HI.U32 R13, R10, R32, RZ ;  /* 0x000000200a0d7227 */ /* 0x000fe200078e00ff */
[----:B------:R-:W-:-:S03]  /*5670*/  ISETP.GT.U32.AND P5, PT, R18, R36, PT ;  /* 0x000000241200720c */ /* 0x000fc60003fa4070 */
[----:B------:R-:W-:Y:S02]  /*5680*/  IMAD.MOV R23, RZ, RZ, -R23 ;  /* 0x000000ffff177224 */ /* 0x000fe400078e0a17 */
[----:B------:R-:W-:Y:S02]  /*5690*/  IMAD.MOV R13, RZ, RZ, -R13 ;  /* 0x000000ffff0d7224 */ /* 0x000fe400078e0a0d */
[C---:B------:R-:W-:Y:S02]  /*56a0*/  IMAD R34, R18.reuse, R23, R34 ;  /* 0x0000001712227224 */ /* 0x040fe400078e0222 */
[C---:B------:R-:W-:Y:S02]  /*56b0*/  IMAD R32, R18.reuse, R13, R32 ;  /* 0x0000000d12207224 */ /* 0x040fe400078e0220 */
[--C-:B------:R-:W-:Y:S01]  /*56c0*/  @!P0 IMAD.IADD R37, R37, 0x1, -R18.reuse ;  /* 0x0000000125258824 */ /* 0x100fe200078e0a12 */
[C---:B------:R-:W-:Y:S01]  /*56d0*/  ISETP.GT.U32.AND P4, PT, R18.reuse, R34, PT ;  /* 0x000000221200720c */ /* 0x040fe20003f84070 */
[--C-:B------:R-:W-:Y:S01]  /*56e0*/  @!P2 IMAD.IADD R35, R35, 0x1, -R18.reuse ;  /* 0x000000012323a824 */ /* 0x100fe200078e0a12 */
[----:B------:R-:W-:Y:S01]  /*56f0*/  ISETP.GT.U32.AND P0, PT, R18, R32, PT ;  /* 0x000000201200720c */ /* 0x000fe20003f04070 */
[--C-:B------:R-:W-:Y:S01]  /*5700*/  @!P6 IMAD.IADD R22, R22, 0x1, -R18.reuse ;  /* 0x000000011616e824 */ /* 0x100fe200078e0a12 */
[----:B------:R-:W-:Y:S01]  /*5710*/  ISETP.GT.U32.AND P1, PT, R18, R33, PT ;  /* 0x000000211200720c */ /* 0x000fe20003f24070 */
[----:B------:R-:W-:Y:S01]  /*5720*/  @!P5 IMAD.IADD R36, R36, 0x1, -R18 ;  /* 0x000000012424d824 */ /* 0x000fe200078e0a12 */
[----:B------:R-:W-:-:S02]  /*5730*/  ISETP.GT.U32.AND P2, PT, R18, R35, PT ;  /* 0x000000231200720c */ /* 0x000fc40003f44070 */
[C---:B------:R-:W-:Y:S02]  /*5740*/  ISETP.GT.U32.AND P5, PT, R18.reuse, R22, PT ;  /* 0x000000161200720c */ /* 0x040fe40003fa4070 */
[----:B------:R-:W-:-:S03]  /*5750*/  ISETP.GT.U32.AND P6, PT, R18, R37, PT ;  /* 0x000000251200720c */ /* 0x000fc60003fc4070 */
[--C-:B------:R-:W-:Y:S01]  /*5760*/  @!P4 IMAD.IADD R34, R34, 0x1, -R18.reuse ;  /* 0x000000012222c824 */ /* 0x100fe200078e0a12 */
[----:B------:R-:W-:Y:S01]  /*5770*/  ISETP.GE.AND P4, PT, R48, RZ, PT ;  /* 0x000000ff3000720c */ /* 0x000fe20003f86270 */
[--C-:B------:R-:W-:Y:S01]  /*5780*/  @!P0 IMAD.IADD R32, R32, 0x1, -R18.reuse ;  /* 0x0000000120208824 */ /* 0x100fe200078e0a12 */
[C---:B------:R-:W-:Y:S01]  /*5790*/  ISETP.GT.U32.AND P0, PT, R18.reuse, R36, PT ;  /* 0x000000241200720c */ /* 0x040fe20003f04070 */
[--C-:B------:R-:W-:Y:S01]  /*57a0*/  @!P1 IMAD.IADD R33, R33, 0x1, -R18.reuse ;  /* 0x0000000121219824 */ /* 0x100fe200078e0a12 */
[----:B------:R-:W-:Y:S02]  /*57b0*/  IABS R29, R58 ;  /* 0x0000003a001d7213 */ /* 0x000fe40000000000 */
[----:B------:R-:W-:Y:S01]  /*57c0*/  IABS R28, R59 ;  /* 0x0000003b001c7213 */ /* 0x000fe20000000000 */
[--C-:B------:R-:W-:Y:S01]  /*57d0*/  @!P2 IMAD.IADD R35, R35, 0x1, -R18.reuse ;  /* 0x000000012323a824 */ /* 0x100fe200078e0a12 */
[----:B------:R-:W-:Y:S01]  /*57e0*/  ISETP.GT.U32.AND P2, PT, R18, R34, PT ;  /* 0x000000221200720c */ /* 0x000fe20003f44070 */
[----:B------:R-:W-:Y:S01]  /*57f0*/  @!P5 IMAD.IADD R22, R22, 0x1, -R18 ;  /* 0x000000011616d824 */ /* 0x000fe200078e0a12 */
[----:B------:R-:W-:Y:S01]  /*5800*/  ISETP.GT.U32.AND P5, PT, R18, R33, PT ;  /* 0x000000211200720c */ /* 0x000fe20003fa4070 */
[C---:B------:R-:W-:Y:S01]  /*5810*/  IMAD.HI.U32 R24, R10.reuse, R29, RZ ;  /* 0x0000001d0a187227 */ /* 0x040fe200078e00ff */
[----:B------:R-:W-:Y:S01]  /*5820*/  IABS R27, R60 ;  /* 0x0000003c001b7213 */ /* 0x000fe20000000000 */
[----:B------:R-:W2:Y:S02]  /*5830*/  LDL.LU R48, [R1+0x51b0] ;  /* 0x0051b00001307983 */ /* 0x000ea40000300800 */
[----:B------:R-:W-:-:S04]  /*5840*/  IMAD.HI.U32 R23, R10, R28, RZ ;  /* 0x0000001c0a177227 */ /* 0x000fc800078e00ff */
[----:B------:R-:W-:Y:S01]  /*5850*/  @!P6 IMAD.IADD R37, R37, 0x1, -R18 ;  /* 0x000000012525e824 */ /* 0x000fe200078e0a12 */
[C---:B------:R-:W-:Y:S01]  /*5860*/  ISETP.GT.U32.AND P6, PT, R18.reuse, R32, PT ;  /* 0x000000201200720c */ /* 0x040fe20003fc4070 */
[----:B------:R-:W-:Y:S02]  /*5870*/  IMAD.MOV R24, RZ, RZ, -R24 ;  /* 0x000000ffff187224 */ /* 0x000fe400078e0a18 */
[----:B------:R-:W-:Y:S02]  /*5880*/  IMAD.MOV R23, RZ, RZ, -R23 ;  /* 0x000000ffff177224 */ /* 0x000fe400078e0a17 */
[----:B------:R-:W-:Y:S01]  /*5890*/  @!P4 IMAD.MOV R37, RZ, RZ, -R37 ;  /* 0x000000ffff25c224 */ /* 0x000fe200078e0a25 */
[----:B------:R-:W-:Y:S01]  /*58a0*/  ISETP.GT.U32.AND P4, PT, R18, R31, PT ;  /* 0x0000001f1200720c */ /* 0x000fe20003f84070 */
[----:B------:R-:W-:Y:S01]  /*58b0*/  @!P0 IMAD.IADD R36, R36, 0x1, -R18 ;  /* 0x0000000124248824 */ /* 0x000fe200078e0a12 */
[C---:B------:R-:W-:Y:S01]  /*58c0*/  ISETP.GT.U32.AND P0, PT, R18.reuse, R30, PT ;  /* 0x0000001e1200720c */ /* 0x040fe20003f04070 */
[----:B------:R-:W-:-:S02]  /*58d0*/  IMAD R29, R18, R24, R29 ;  /* 0x00000018121d7224 */ /* 0x000fc400078e021d */
[----:B------:R-:W-:Y:S02]  /*58e0*/  IMAD R28, R18, R23, R28 ;  /* 0x00000017121c7224 */ /* 0x000fe400078e021c */
[--C-:B------:R-:W-:Y:S01]  /*58f0*/  @!P2 IMAD.IADD R34, R34, 0x1, -R18.reuse ;  /* 0x000000012222a824 */ /* 0x100fe200078e0a12 */
[C---:B------:R-:W-:Y:S01]  /*5900*/  ISETP.GT.U32.AND P2, PT, R18.reuse, R29, PT ;  /* 0x0000001d1200720c */ /* 0x040fe20003f44070 */
[--C-:B------:R-:W-:Y:S01]  /*5910*/  @!P5 IMAD.IADD R33, R33, 0x1, -R18.reuse ;  /* 0x000000012121d824 */ /* 0x100fe200078e0a12 */
[----:B------:R-:W-:Y:S01]  /*5920*/  ISETP.GT.U32.AND P5, PT, R18, R28, PT ;  /* 0x0000001c1200720c */ /* 0x000fe20003fa4070 */
[--C-:B------:R-:W-:Y:S01]  /*5930*/  @!P6 IMAD.IADD R32, R32, 0x1, -R18.reuse ;  /* 0x000000012020e824 */ /* 0x100fe200078e0a12 */
[----:B------:R-:W-:Y:S01]  /*5940*/  ISETP.GE.AND P6, PT, R52, RZ, PT ;  /* 0x000000ff3400720c */ /* 0x000fe20003fc6270 */
[--C-:B------:R-:W-:Y:S01]  /*5950*/  @!P4 IMAD.IADD R31, R31, 0x1, -R18.reuse ;  /* 0x000000011f1fc824 */ /* 0x100fe200078e0a12 */
[----:B------:R-:W-:Y:S01]  /*5960*/  ISETP.GE.AND P4, PT, R53, RZ, PT ;  /* 0x000000ff3500720c */ /* 0x000fe20003f86270 */
[----:B------:R-:W-:Y:S01]  /*5970*/  @!P0 IMAD.IADD R30, R30, 0x1, -R18 ;  /* 0x000000011e1e8824 */ /* 0x000fe200078e0a12 */
[----:B------:R-:W-:Y:S01]  /*5980*/  ISETP.GE.AND P0, PT, R55, RZ, PT ;  /* 0x000000ff3700720c */ /* 0x000fe20003f06270 */
[----:B------:R-:W-:-:S04]  /*5990*/  IMAD.HI.U32 R13, R10, R27, RZ ;  /* 0x0000001b0a0d7227 */ /* 0x000fc800078e00ff */
[--C-:B------:R-:W-:Y:S01]  /*59a0*/  @!P2 IMAD.IADD R29, R29, 0x1, -R18.reuse ;  /* 0x000000011d1da824 */ /* 0x100fe200078e0a12 */
[----:B------:R-:W-:Y:S01]  /*59b0*/  ISETP.GE.AND P2, PT, R56, RZ, PT ;  /* 0x000000ff3800720c */ /* 0x000fe20003f46270 */
[----:B------:R-:W-:Y:S01]  /*59c0*/  @!P5 IMAD.IADD R28, R28, 0x1, -R18 ;  /* 0x000000011c1cd824 */ /* 0x000fe200078e0a12 */
[----:B------:R-:W-:Y:S01]  /*59d0*/  IABS R24, R54 ;  /* 0x0000003600187213 */ /* 0x000fe20000000000 */
[----:B------:R-:W-:Y:S01]  /*59e0*/  IMAD.MOV R13, RZ, RZ, -R13 ;  /* 0x000000ffff0d7224 */ /* 0x000fe200078e0a0d */
[C---:B------:R-:W-:Y:S01]  /*59f0*/  ISETP.GT.U32.AND P5, PT, R18.reuse, R31, PT ;  /* 0x0000001f1200720c */ /* 0x040fe20003fa4070 */
[----:B------:R-:W-:Y:S01]  /*5a00*/  @!P6 IMAD.MOV R36, RZ, RZ, -R36 ;  /* 0x000000ffff24e224 */ /* 0x000fe200078e0a24 */
[----:B------:R-:W-:Y:S01]  /*5a10*/  ISETP.GT.U32.AND P6, PT, R18, R28, PT ;  /* 0x0000001c1200720c */ /* 0x000fe20003fc4070 */
[----:B------:R-:W-:-:S04]  /*5a20*/  IMAD.HI.U32 R11, R10, R25, RZ ;  /* 0x000000190a0b7227 */ /* 0x000fc800078e00ff */
[C---:B------:R-:W-:Y:S01]  /*5a30*/  IMAD R27, R18.reuse, R13, R27 ;  /* 0x0000000d121b7224 */ /* 0x040fe200078e021b */
[----:B------:R-:W-:Y:S01]  /*5a40*/  IABS R13, R2 ;  /* 0x00000002000d7213 */ /* 0x000fe20000000000 */
[----:B------:R-:W-:Y:S01]  /*5a50*/  @!P4 IMAD.MOV R34, RZ, RZ, -R34 ;  /* 0x000000ffff22c224 */ /* 0x000fe200078e0a22 */
[C---:B------:R-:W-:Y:S01]  /*5a60*/  ISETP.GT.U32.AND P4, PT, R18.reuse, R30, PT ;  /* 0x0000001e1200720c */ /* 0x040fe20003f84070 */
[----:B------:R-:W-:Y:S01]  /*5a70*/  @!P0 IMAD.MOV R33, RZ, RZ, -R33 ;  /* 0x000000ffff218224 */ /* 0x000fe200078e0a21 */
[----:B------:R-:W-:Y:S01]  /*5a80*/  ISETP.GT.U32.AND P0, PT, R18, R29, PT ;  /* 0x0000001d1200720c */ /* 0x000fe20003f04070 */
[----:B------:R-:W-:-:S04]  /*5a90*/  IMAD.HI.U32 R2, R10, R24, RZ ;  /* 0x000000180a027227 */ /* 0x000fc800078e00ff */
[----:B------:R-:W-:Y:S02]  /*5aa0*/  IMAD.MOV R11, RZ, RZ, -R11 ;  /* 0x000000ffff0b7224 */ /* 0x000fe400078e0a0b */
[----:B------:R-:W-:Y:S02]  /*5ab0*/  IMAD.MOV R2, RZ, RZ, -R2 ;  /* 0x000000ffff027224 */ /* 0x000fe400078e0a02 */
[C---:B------:R-:W-:Y:S02]  /*5ac0*/  IMAD R25, R18.reuse, R11, R25 ;  /* 0x0000000b12197224 */ /* 0x040fe400078e0219 */
[----:B------:R-:W-:Y:S01]  /*5ad0*/  @!P2 IMAD.MOV R32, RZ, RZ, -R32 ;  /* 0x000000ffff20a224 */ /* 0x000fe200078e0a20 */
[C---:B------:R-:W-:Y:S01]  /*5ae0*/  ISETP.GT.U32.AND P2, PT, R18.reuse, R27, PT ;  /* 0x0000001b1200720c */ /* 0x040fe20003f44070 */
[C---:B------:R-:W-:Y:S02]  /*5af0*/  IMAD R24, R18.reuse, R2, R24 ;  /* 0x0000000212187224 */ /* 0x040fe400078e0218 */
[--C-:B------:R-:W-:Y:S01]  /*5b00*/  @!P5 IMAD.IADD R31, R31, 0x1, -R18.reuse ;  /* 0x000000011f1fd824 */ /* 0x100fe200078e0a12 */
[----:B------:R-:W-:Y:S01]  /*5b10*/  ISETP.GT.U32.AND P5, PT, R18, R26, PT ;  /* 0x0000001a1200720c */ /* 0x000fe20003fa4070 */
[--C-:B------:R-:W-:Y:S01]  /*5b20*/  @!P6 IMAD.IADD R28, R28, 0x1, -R18.reuse ;  /* 0x000000011c1ce824 */ /* 0x100fe200078e0a12 */
[----:B------:R-:W-:Y:S01]  /*5b30*/  ISETP.GT.U32.AND P6, PT, R18, R25, PT ;  /* 0x000000191200720c */ /* 0x000fe20003fc4070 */
[--C-:B------:R-:W-:Y:S01]  /*5b40*/  @!P4 IMAD.IADD R30, R30, 0x1, -R18.reuse ;  /* 0x000000011e1ec824 */ /* 0x100fe200078e0a12 */
[----:B------:R-:W-:Y:S01]  /*5b50*/  ISETP.GT.U32.AND P4, PT, R18, R24, PT ;  /* 0x000000181200720c */ /* 0x000fe20003f84070 */
[----:B------:R-:W-:Y:S01]  /*5b60*/  @!P0 IMAD.IADD R29, R29, 0x1, -R18 ;  /* 0x000000011d1d8824 */ /* 0x000fe200078e0a12 */
[----:B------:R-:W-:-:S02]  /*5b70*/  ISETP.GE.AND P0, PT, R61, RZ, PT ;  /* 0x000000ff3d00720c */ /* 0x000fc40003f06270 */
[----:B------:R-:W-:Y:S01]  /*5b80*/  IABS R23, R49 ;  /* 0x0000003100177213 */ /* 0x000fe20000000000 */
[--C-:B------:R-:W-:Y:S01]  /*5b90*/  @!P2 IMAD.IADD R27, R27, 0x1, -R18.reuse ;  /* 0x000000011b1ba824 */ /* 0x100fe200078e0a12 */
[----:B------:R-:W-:Y:S02]  /*5ba0*/  ISETP.GE.AND P1, PT, R50, RZ, PT ;  /* 0x000000ff3200720c */ /* 0x000fe40003f26270 */
[----:B------:R-:W3:Y:S01]  /*5bb0*/  LDL.LU R50, [R1+0x51ac] ;  /* 0x0051ac0001327983 */ /* 0x000ee20000300800 */
[----:B------:R-:W-:Y:S01]  /*5bc0*/  IMAD.HI.U32 R10, R10, R23, RZ ;  /* 0x000000170a0a7227 */ /* 0x000fe200078e00ff */
[----:B------:R-:W-:Y:S02]  /*5bd0*/  ISETP.GE.AND P2, PT, R38, RZ, PT ;  /* 0x000000ff2600720c */ /* 0x000fe40003f46270 */
[----:B------:R-:W4:Y:S01]  /*5be0*/  LDL.LU R52, [R1+0x51a8] ;  /* 0x0051a80001347983 */ /* 0x000f220000300800 */
[--C-:B------:R-:W-:Y:S02]  /*5bf0*/  @!P5 IMAD.IADD R26, R26, 0x1, -R18.reuse ;  /* 0x000000011a1ad824 */ /* 0x100fe400078e0a12 */
[----:B------:R-:W-:Y:S01]  /*5c00*/  @!P6 IMAD.IADD R25, R25, 0x1, -R18 ;  /* 0x000000011919e824 */ /* 0x000fe200078e0a12 */
[----:B------:R-:W-:Y:S01]  /*5c10*/  ISETP.GT.U32.AND P6, PT, R18, R27, PT ;  /* 0x0000001b1200720c */ /* 0x000fe20003fc4070 */
[----:B------:R-:W-:Y:S01]  /*5c20*/  IMAD.MOV R10, RZ, RZ, -R10 ;  /* 0x000000ffff0a7224 */ /* 0x000fe200078e0a0a */
[----:B------:R-:W-:Y:S01]  /*5c30*/  IABS R12, R3 ;  /* 0x00000003000c7213 */ /* 0x000fe20000000000 */
[----:B------:R-:W-:Y:S01]  /*5c40*/  @!P4 IMAD.IADD R24, R24, 0x1, -R18 ;  /* 0x000000011818c824 */ /* 0x000fe200078e0a12 */
[----:B------:R-:W-:Y:S01]  /*5c50*/  ISETP.GE.AND P4, PT, R58, RZ, PT ;  /* 0x000000ff3a00720c */ /* 0x000fe20003f86270 */
[----:B------:R-:W-:Y:S01]  /*5c60*/  @!P0 IMAD.MOV R31, RZ, RZ, -R31 ;  /* 0x000000ffff1f8224 */ /* 0x000fe200078e0a1f */
[C---:B------:R-:W-:Y:S01]  /*5c70*/  ISETP.GT.U32.AND P0, PT, R18.reuse, R26, PT ;  /* 0x0000001a1200720c */ /* 0x040fe20003f04070 */
[----:B------:R-:W-:Y:S01]  /*5c80*/  IMAD R23, R18, R10, R23 ;  /* 0x0000000a12177224 */ /* 0x000fe200078e0217 */
[----:B------:R-:W5:Y:S01]  /*5c90*/  LDL.LU R53, [R1+0x51a4] ;  /* 0x0051a40001357983 */ /* 0x000f620000300800 */
[----:B------:R-:W-:-:S03]  /*5ca0*/  @!P2 IMAD.MOV R30, RZ, RZ, -R30 ;  /* 0x000000ffff1ea224 */ /* 0x000fc600078e0a1e */
[C---:B------:R-:W-:Y:S01]  /*5cb0*/  ISETP.GT.U32.AND P5, PT, R18.reuse, R23, PT ;  /* 0x000000171200720c */ /* 0x040fe20003fa4070 */
[--C-:B------:R-:W-:Y:S01]  /*5cc0*/  @!P6 IMAD.IADD R27, R27, 0x1, -R18.reuse ;  /* 0x000000011b1be824 */ /* 0x100fe200078e0a12 */
[----:B------:R-:W-:Y:S01]  /*5cd0*/  ISETP.GT.U32.AND P2, PT, R18, R24, PT ;  /* 0x000000181200720c */ /* 0x000fe20003f44070 */
[----:B------:R-:W-:Y:S01]  /*5ce0*/  IMAD.HI.U32 R2, R0, R13, RZ ;  /* 0x0000000d00027227 */ /* 0x000fe200078e00ff */
[----:B------:R-:W-:Y:S01]  /*5cf0*/  ISETP.GE.AND P6, PT, R59, RZ, PT ;  /* 0x000000ff3b00720c */ /* 0x000fe20003fc6270 */
[----:B------:R-:W2:Y:S02]  /*5d00*/  LDL.LU R55, [R1+0x51a0] ;  /* 0x0051a00001377983 */ /* 0x000ea40000300800 */
[----:B------:R-:W-:Y:S01]  /*5d10*/  @!P4 IMAD.MOV R29, RZ, RZ, -R29 ;  /* 0x000000ffff1dc224 */ /* 0x000fe200078e0a1d */
[----:B------:R-:W-:Y:S01]  /*5d20*/  ISETP.GT.U32.AND P4, PT, R18, R25, PT ;  /* 0x000000191200720c */ /* 0x000fe20003f84070 */
[----:B------:R-:W-:Y:S01]  /*5d30*/  @!P0 IMAD.IADD R26, R26, 0x1, -R18 ;  /* 0x000000011a1a8824 */ /* 0x000fe200078e0a12 */
[----:B------:R-:W-:-:S03]  /*5d40*/  ISETP.GE.AND P0, PT, R60, RZ, PT ;  /* 0x000000ff3c00720c */ /* 0x000fc60003f06270 */
[--C-:B------:R-:W-:Y:S01]  /*5d50*/  @!P5 IMAD.IADD R23, R23, 0x1, -R18.reuse ;  /* 0x000000011717d824 */ /* 0x100fe200078e0a12 */
[----:B------:R-:W-:Y:S01]  /*5d60*/  IABS R11, R4 ;  /* 0x00000004000b7213 */ /* 0x000fe20000000000 */
[----:B------:R-:W-:Y:S01]  /*5d70*/  @!P1 IMAD.MOV R35, RZ, RZ, -R35 ;  /* 0x000000ffff239224 */ /* 0x000fe200078e0a23 */
[----:B------:R-:W-:Y:S01]  /*5d80*/  ISETP.GE.AND P1, PT, R3, RZ, PT ;  /* 0x000000ff0300720c */ /* 0x000fe20003f26270 */
[----:B------:R-:W-:Y:S01]  /*5d90*/  @!P2 IMAD.IADD R24, R24, 0x1, -R18 ;  /* 0x000000011818a824 */ /* 0x000fe200078e0a12 */
[----:B------:R-:W-:Y:S01]  /*5da0*/  ISETP.GT.U32.AND P5, PT, R18, R23, PT ;  /* 0x000000171200720c */ /* 0x000fe20003fa4070 */
[----:B------:R-:W-:Y:S01]  /*5db0*/  @!P6 IMAD.MOV R28, RZ, RZ, -R28 ;  /* 0x000000ffff1ce224 */ /* 0x000fe200078e0a1c */
[----:B------:R-:W-:Y:S01]  /*5dc0*/  ISETP.GE.AND P2, PT, R57, RZ, PT ;  /* 0x000000ff3900720c */ /* 0x000fe20003f46270 */
[----:B------:R-:W-:Y:S01]  /*5dd0*/  IMAD.MOV R2, RZ, RZ, -R2 ;  /* 0x000000ffff027224 */ /* 0x000fe200078e0a02 */
[----:B------:R-:W-:Y:S01]  /*5de0*/  ISETP.GE.AND P6, PT, R51, RZ, PT ;  /* 0x000000ff3300720c */ /* 0x000fe20003fc6270 */
[----:B------:R-:W-:Y:S01]  /*5df0*/  IMAD.HI.U32 R3, R0, R12, RZ ;  /* 0x0000000c00037227 */ /* 0x000fe200078e00ff */
[----:B------:R-:W-:Y:S01]  /*5e00*/  IABS R61, R6 ;  /* 0x00000006003d7213 */ /* 0x000fe20000000000 */
[----:B------:R-:W2:Y:S02]  /*5e10*/  LDL.LU R56, [R1+0x519c] ;  /* 0x00519c0001387983 */ /* 0x000ea40000300800 */
[----:B------:R-:W-:Y:S01]  /*5e20*/  @!P4 IMAD.IADD R25, R25, 0x1, -R18 ;  /* 0x000000011919c824 */ /* 0x000fe200078e0a12 */
[----:B------:R-:W-:Y:S01]  /*5e30*/  ISETP.GE.AND P4, PT, R54, RZ, PT ;  /* 0x000000ff3600720c */ /* 0x000fe20003f86270 */
[----:B------:R-:W-:Y:S01]  /*5e40*/  @!P0 IMAD.MOV R27, RZ, RZ, -R27 ;  /* 0x000000ffff1b8224 */ /* 0x000fe200078e0a1b */
[----:B------:R-:W-:Y:S01]  /*5e50*/  ISETP.GE.AND P0, PT, R49, RZ, PT ;  /* 0x000000ff3100720c */ /* 0x000fe20003f06270 */
[----:B------:R-:W-:Y:S01]  /*5e60*/  IMAD R13, R17, R2, R13 ;  /* 0x00000002110d7224 */ /* 0x000fe200078e020d */
[----:B------:R-:W2:Y:S01]  /*5e70*/  LDL.LU R58, [R1+0x5198] ;  /* 0x00519800013a7983 */ /* 0x000ea20000300800 */
[----:B------:R-:W-:-:S03]  /*5e80*/  IMAD.HI.U32 R2, R0, R11, RZ ;  /* 0x0000000b00027227 */ /* 0x000fc600078e00ff */
[----:B------:R-:W2:Y:S01]  /*5e90*/  LDL.LU R59, [R1+0x5194] ;  /* 0x00519400013b7983 */ /* 0x000ea20000300800 */
[----:B------:R-:W-:Y:S02]  /*5ea0*/  IMAD.MOV R3, RZ, RZ, -R3 ;  /* 0x000000ffff037224 */ /* 0x000fe400078e0a03 */
[----:B------:R-:W-:Y:S01]  /*5eb0*/  IMAD.MOV R2, RZ, RZ, -R2 ;  /* 0x000000ffff027224 */ /* 0x000fe200078e0a02 */
[----:B------:R-:W2:Y:S01]  /*5ec0*/  LDL.LU R60, [R1+0x5190] ;  /* 0x00519000013c7983 */ /* 0x000ea20000300800 */
[C---:B------:R-:W-:Y:S01]  /*5ed0*/  IMAD R12, R17.reuse, R3, R12 ;  /* 0x00000003110c7224 */ /* 0x040fe200078e020c */
[----:B------:R-:W-:Y:S01]  /*5ee0*/  IABS R3, R5 ;  /* 0x0000000500037213 */ /* 0x000fe20000000000 */
[----:B------:R-:W-:Y:S02]  /*5ef0*/  IMAD R11, R17, R2, R11 ;  /* 0x00000002110b7224 */ /* 0x000fe400078e020b */
[----:B------:R-:W-:Y:S02]  /*5f00*/  @!P5 IMAD.IADD R23, R23, 0x1, -R18 ;  /* 0x000000011717d824 */ /* 0x000fe400078e0a12 */
[----:B------:R-:W-:Y:S01]  /*5f10*/  @!P2 IMAD.MOV R26, RZ, RZ, -R26 ;  /* 0x000000ffff1aa224 */ /* 0x000fe200078e0a1a */
[----:B------:R-:W-:Y:S01]  /*5f20*/  ISETP.GE.AND P2, PT, R47, RZ, PT ;  /* 0x000000ff2f00720c */ /* 0x000fe20003f46270 */
[----:B------:R-:W-:Y:S01]  /*5f30*/  @!P6 IMAD.MOV R25, RZ, RZ, -R25 ;  /* 0x000000ffff19e224 */ /* 0x000fe200078e0a19 */
[----:B------:R-:W-:Y:S01]  /*5f40*/  ISETP.GT.U32.AND P6, PT, R17, R12, PT ;  /* 0x0000000c1100720c */ /* 0x000fe20003fc4070 */
[----:B------:R-:W-:-:S04]  /*5f50*/  IMAD.HI.U32 R38, R0, R3, RZ ;  /* 0x0000000300267227 */ /* 0x000fc800078e00ff */
[----:B------:R-:W-:Y:S01]  /*5f60*/  @!P4 IMAD.MOV R24, RZ, RZ, -R24 ;  /* 0x000000ffff18c224 */ /* 0x000fe200078e0a18 */
[C---:B------:R-:W-:Y:S01]  /*5f70*/  ISETP.GT.U32.AND P4, PT, R17.reuse, R13, PT ;  /* 0x0000000d1100720c */ /* 0x040fe20003f84070 */
[----:B------:R-:W-:Y:S01]  /*5f80*/  @!P0 IMAD.MOV R23, RZ, RZ, -R23 ;  /* 0x000000ffff178224 */ /* 0x000fe200078e0a17 */
[----:B------:R-:W-:Y:S01]  /*5f90*/  ISETP.GT.U32.AND P0, PT, R17, R11, PT ;  /* 0x0000000b1100720c */ /* 0x000fe20003f04070 */
[----:B------:R-:W-:-:S04]  /*5fa0*/  IMAD.MOV R38, RZ, RZ, -R38 ;  /* 0x000000ffff267224 */ /* 0x000fc800078e0a26 */
[----:B------:R-:W-:Y:S02]  /*5fb0*/  IMAD R3, R17, R38, R3 ;  /* 0x0000002611037224 */ /* 0x000fe400078e0203 */
[----:B------:R-:W-:-:S04]  /*5fc0*/  IMAD.HI.U32 R2, R0, R61, RZ ;  /* 0x0000003d00027227 */ /* 0x000fc800078e00ff */
[----:B------:R-:W-:Y:S01]  /*5fd0*/  @!P2 IMAD.MOV R22, RZ, RZ, -R22 ;  /* 0x000000ffff16a224 */ /* 0x000fe200078e0a16 */
[----:B------:R-:W-:Y:S01]  /*5fe0*/  ISETP.GT.U32.AND P2, PT, R17, R3, PT ;  /* 0x000000031100720c */ /* 0x000fe20003f44070 */
[--C-:B------:R-:W-:Y:S01]  /*5ff0*/  @!P6 IMAD.IADD R12, R12, 0x1, -R17.reuse ;  /* 0x000000010c0ce824 */ /* 0x100fe200078e0a11 */
[----:B------:R-:W-:Y:S01]  /*6000*/  ISETP.NE.AND P5, PT, R44, RZ, PT ;  /* 0x000000ff2c00720c */ /* 0x000fe20003fa5270 */
[----:B------:R-:W-:Y:S01]  /*6010*/  IMAD.MOV R38, RZ, RZ, -R2 ;  /* 0x000000ffff267224 */ /* 0x000fe200078e0a02 */
[----:B------:R-:W-:Y:S01]  /*6020*/  LOP3.LUT R18, RZ, R44, RZ, 0x33, !PT ;  /* 0x0000002cff127212 */ /* 0x000fe200078e33ff */
[--C-:B------:R-:W-:Y:S02]  /*6030*/  @!P4 IMAD.IADD R13, R13, 0x1, -R17.reuse ;  /* 0x000000010d0dc824 */ /* 0x100fe400078e0a11 */
[----:B------:R-:W-:Y:S01]  /*6040*/  @!P0 IMAD.IADD R11, R11, 0x1, -R17 ;  /* 0x000000010b0b8824 */ /* 0x000fe200078e0a11 */
[C---:B------:R-:W-:Y:S01]  /*6050*/  ISETP.GT.U32.AND P0, PT, R17.reuse, R12, PT ;  /* 0x0000000c1100720c */ /* 0x040fe20003f04070 */
[----:B------:R-:W-:Y:S01]  /*6060*/  IMAD R61, R17, R38, R61 ;  /* 0x00000026113d7224 */ /* 0x000fe200078e023d */
[----:B------:R-:W-:-:S02]  /*6070*/  SEL R38, R18, R37, !P5 ;  /* 0x0000002512267207 */ /* 0x000fc40006800000 */
[C---:B------:R-:W-:Y:S02]  /*6080*/  SEL R37, R18.reuse, R35, !P5 ;  /* 0x0000002312257207 */ /* 0x040fe40006800000 */
[----:B------:R-:W-:Y:S02]  /*6090*/  ISETP.GT.U32.AND P4, PT, R17, R13, PT ;  /* 0x0000000d1100720c */ /* 0x000fe40003f84070 */
[C---:B------:R-:W-:Y:S02]  /*60a0*/  SEL R36, R18.reuse, R36, !P5 ;  /* 0x0000002412247207 */ /* 0x040fe40006800000 */
[C---:B------:R-:W-:Y:S01]  /*60b0*/  SEL R35, R18.reuse, R34, !P5 ;  /* 0x0000002212237207 */ /* 0x040fe20006800000 */
[----:B------:R-:W-:Y:S01]  /*60c0*/  STL [R1+0x5c], R38 ;  /* 0x00005c2601007387 */ /* 0x000fe20000100800 */
[C---:B------:R-:W-:Y:S01]  /*60d0*/  SEL R34, R18.reuse, R33, !P5 ;  /* 0x0000002112227207 */ /* 0x040fe20006800000 */
[----:B------:R-:W-:Y:S01]  /*60e0*/  @!P2 IMAD.IADD R3, R3, 0x1, -R17 ;  /* 0x000000010303a824 */ /* 0x000fe200078e0a11 */
[C---:B------:R-:W-:Y:S01]  /*60f0*/  SEL R33, R18.reuse, R32, !P5 ;  /* 0x0000002012217207 */ /* 0x040fe20006800000 */
[----:B------:R-:W-:Y:S01]  /*6100*/  STL [R1+0x60], R37 ;  /* 0x0000602501007387 */ /* 0x000fe20000100800 */
[----:B------:R-:W-:-:S02]  /*6110*/  SEL R32, R18, R31, !P5 ;  /* 0x0000001f12207207 */ /* 0x000fc40006800000 */
[C---:B------:R-:W-:Y:S01]  /*6120*/  SEL R31, R18.reuse, R30, !P5 ;  /* 0x0000001e121f7207 */ /* 0x040fe20006800000 */
[----:B------:R-:W-:Y:S01]  /*6130*/  STL [R1+0x64], R36 ;  /* 0x0000642401007387 */ /* 0x000fe20000100800 */
[----:B------:R-:W-:Y:S02]  /*6140*/  ISETP.GT.U32.AND P2, PT, R17, R11, PT ;  /* 0x0000000b1100720c */ /* 0x000fe40003f44070 */
[C---:B------:R-:W-:Y:S01]  /*6150*/  SEL R30, R18.reuse, R29, !P5 ;  /* 0x0000001d121e7207 */ /* 0x040fe20006800000 */
[----:B------:R-:W-:Y:S01]  /*6160*/  STL [R1+0x68], R35 ;  /* 0x0000682301007387 */ /* 0x000fe20000100800 */
[----:B------:R-:W-:Y:S01]  /*6170*/  SEL R29, R18, R28, !P5 ;  /* 0x0000001c121d7207 */ /* 0x000fe20006800000 */
[----:B------:R-:W-:Y:S01]  /*6180*/  @!P0 IMAD.IADD R12, R12, 0x1, -R17 ;  /* 0x000000010c0c8824 */ /* 0x000fe200078e0a11 */
[C---:B------:R-:W-:Y:S01]  /*6190*/  SEL R28, R18.reuse, R27, !P5 ;  /* 0x0000001b121c7207 */ /* 0x040fe20006800000 */
[----:B------:R-:W-:Y:S01]  /*61a0*/  STL [R1+0x6c], R34 ;  /* 0x00006c2201007387 */ /* 0x000fe20000100800 */
[----:B------:R-:W-:-:S02]  /*61b0*/  SEL R27, R18, R26, !P5 ;  /* 0x0000001a121b7207 */ /* 0x000fc40006800000 */
[----:B------:R-:W-:Y:S01]  /*61c0*/  ISETP.GE.AND P0, PT, R4, RZ, PT ;  /* 0x000000ff0400720c */ /* 0x000fe20003f06270 */
[----:B------:R-:W-:Y:S01]  /*61d0*/  STL [R1+0x74], R33 ;  /* 0x0000742101007387 */ /* 0x000fe20000100800 */
[----:B------:R-:W-:-:S03]  /*61e0*/  SEL R26, R18, R24, !P5 ;  /* 0x00000018121a7207 */ /* 0x000fc60006800000 */
[----:B------:R-:W-:Y:S01]  /*61f0*/  STL [R1+0x78], R32 ;  /* 0x0000782001007387 */ /* 0x000fe20000100800 */
[----:B------:R-:W-:Y:S01]  /*6200*/  SEL R24, R18, R25, !P5 ;  /* 0x0000001912187207 */ /* 0x000fe20006800000 */
[----:B------:R-:W-:Y:S02]  /*6210*/  @!P4 IMAD.IADD R13, R13, 0x1, -R17 ;  /* 0x000000010d0dc824 */ /* 0x000fe400078e0a11 */
[----:B------:R-:W-:Y:S04]  /*6220*/  STL [R1+0x7c], R31 ;  /* 0x00007c1f01007387 */ /* 0x000fe80000100800 */
[----:B------:R-:W-:Y:S04]  /*6230*/  STL [R1+0x80], R30 ;  /* 0x0000801e01007387 */ /* 0x000fe80000100800 */
[----:B------:R-:W-:Y:S01]  /*6240*/  STL [R1+0x84], R29 ;  /* 0x0000841d01007387 */ /* 0x000fe20000100800 */
[----:B------:R-:W-:-:S03]  /*6250*/  IMAD.MOV.U32 R25, RZ, RZ, R13 ;  /* 0x000000ffff197224 */ /* 0x000fc600078e000d */
[----:B------:R-:W-:Y:S04]  /*6260*/  STL [R1+0x88], R28 ;  /* 0x0000881c01007387 */ /* 0x000fe80000100800 */
[----:B------:R-:W-:Y:S01]  /*6270*/  STL [R1+0x8c], R27 ;  /* 0x00008c1b01007387 */ /* 0x000fe20000100800 */
[----:B------:R-:W-:-:S03]  /*6280*/  SEL R23, R18, R23, !P5 ;  /* 0x0000001712177207 */ /* 0x000fc60006800000 */
[----:B------:R-:W-:Y:S01]  /*6290*/  STL [R1+0x90], R26 ;  /* 0x0000901a01007387 */ /* 0x000fe20000100800 */
[----:B------:R-:W-:-:S03]  /*62a0*/  @!P2 IMAD.IADD R11, R11, 0x1, -R17 ;  /* 0x000000010b0ba824 */ /* 0x000fc600078e0a11 */
[----:B------:R0:W-:Y:S01]  /*62b0*/  STL [R1+0x94], R24 ;  /* 0x0000941801007387 */ /* 0x0001e20000100800 */
[----:B------:R-:W-:Y:S01]  /*62c0*/  SEL R22, R18, R22, !P5 ;  /* 0x0000001612167207 */ /* 0x000fe20006800000 */
[----:B------:R-:W-:Y:S02]  /*62d0*/  @!P3 IMAD.MOV R25, RZ, RZ, -R25 ;  /* 0x000000ffff19b224 */ /* 0x000fe400078e0a19 */
[----:B------:R-:W-:Y:S02]  /*62e0*/  @!P0 IMAD.MOV R11, RZ, RZ, -R11 ;  /* 0x000000ffff0b8224 */ /* 0x000fe400078e0a0b */
[----:B0-----:R-:W-:Y:S01]  /*62f0*/  IMAD.MOV.U32 R24, RZ, RZ, R12 ;  /* 0x000000ffff187224 */ /* 0x001fe200078e000c */
[----:B------:R0:W-:Y:S03]  /*6300*/  STL [R1+0x98], R23 ;  /* 0x0000981701007387 */ /* 0x0001e60000100800 */
[----:B------:R-:W-:Y:S01]  /*6310*/  @!P1 IMAD.MOV R24, RZ, RZ, -R24 ;  /* 0x000000ffff189224 */ /* 0x000fe200078e0a18 */
[----:B------:R0:W-:Y:S04]  /*6320*/  STL [R1+0x9c], R22 ;  /* 0x00009c1601007387 */ /* 0x0001e80000100800 */
[----:B------:R-:W-:Y:S04]  /*6330*/  STL [R1+0xc], R25 ;  /* 0x00000c1901007387 */ /* 0x000fe80000100800 */
[----:B------:R-:W-:Y:S04]  /*6340*/  STL [R1+0x8], R24 ;  /* 0x0000081801007387 */ /* 0x000fe80000100800 */
[----:B------:R-:W-:Y:S04]  /*6350*/  STL [R1+0x4], R11 ;  /* 0x0000040b01007387 */ /* 0x000fe80000100800 */
[----:B------:R-:W5:Y:S01]  /*6360*/  LDL.LU R37, [R1+0x10] ;  /* 0x0000100001257983 */ /* 0x000f620000300800 */
[----:B------:R-:W-:-:S02]  /*6370*/  IABS R10, R7 ;  /* 0x00000007000a7213 */ /* 0x000fc40000000000 */
[----:B------:R-:W-:Y:S01]  /*6380*/  ISETP.GT.U32.AND P5, PT, R17, R61, PT ;  /* 0x0000003d1100720c */ /* 0x000fe20003fa4070 */
[----:B------:R-:W5:Y:S02]  /*6390*/  LDL.LU R38, [R1+0x14] ;  /* 0x0000140001267983 */ /* 0x000f640000300800 */
[----:B------:R-:W-:Y:S01]  /*63a0*/  IMAD.HI.U32 R2, R0, R10, RZ ;  /* 0x0000000a00027227 */ /* 0x000fe200078e00ff */
[----:B------:R-:W-:Y:S01]  /*63b0*/  IABS R18, R9 ;  /* 0x0000000900127213 */ /* 0x000fe20000000000 */
[----:B------:R-:W5:Y:S02]  /*63c0*/  LDL.LU R34, [R1+0x20] ;  /* 0x0000200001227983 */ /* 0x000f640000300800 */
[----:B------:R-:W-:-:S04]  /*63d0*/  IMAD.MOV R2, RZ, RZ, -R2 ;  /* 0x000000ffff027224 */ /* 0x000fc800078e0a02 */
[----:B------:R-:W-:Y:S01]  /*63e0*/  IMAD R10, R17, R2, R10 ;  /* 0x00000002110a7224 */ /* 0x000fe200078e020a */
[----:B------:R-:W-:Y:S01]  /*63f0*/  IABS R2, R8 ;  /* 0x0000000800027213 */ /* 0x000fe20000000000 */
[----:B------:R-:W-:-:S04]  /*6400*/  @!P5 IMAD.IADD R61, R61, 0x1, -R17 ;  /* 0x000000013d3dd824 */ /* 0x000fc800078e0a11 */
[C---:B0-----:R-:W-:Y:S01]  /*6410*/  IMAD.HI.U32 R23, R0.reuse, R2, RZ ;  /* 0x0000000200177227 */ /* 0x041fe200078e00ff */
[C---:B------:R-:W-:Y:S02]  /*6420*/  ISETP.GT.U32.AND P6, PT, R17.reuse, R3, PT ;  /* 0x000000031100720c */ /* 0x040fe40003fc4070 */
[C---:B------:R-:W-:Y:S01]  /*6430*/  ISETP.GT.U32.AND P5, PT, R17.reuse, R61, PT ;  /* 0x0000003d1100720c */ /* 0x040fe20003fa4070 */
[----:B------:R-:W-:Y:S01]  /*6440*/  IMAD.MOV R23, RZ, RZ, -R23 ;  /* 0x000000ffff177224 */ /* 0x000fe200078e0a17 */
[----:B------:R-:W-:Y:S01]  /*6450*/  ISETP.GT.U32.AND P4, PT, R17, R10, PT ;  /* 0x0000000a1100720c */ /* 0x000fe20003f84070 */
[----:B------:R-:W-:-:S04]  /*6460*/  IMAD.HI.U32 R22, R0, R18, RZ ;  /* 0x0000001200167227 */ /* 0x000fc800078e00ff */
[C---:B------:R-:W-:Y:S02]  /*6470*/  IMAD R2, R17.reuse, R23, R2 ;  /* 0x0000001711027224 */ /* 0x040fe400078e0202 */
[----:B------:R-:W-:Y:S01]  /*6480*/  IMAD.MOV R22, RZ, RZ, -R22 ;  /* 0x000000ffff167224 */ /* 0x000fe200078e0a16 */
[----:B------:R-:W-:Y:S02]  /*6490*/  IABS R23, R14 ;  /* 0x0000000e00177213 */ /* 0x000fe40000000000 */
[C---:B------:R-:W-:Y:S01]  /*64a0*/  ISETP.GT.U32.AND P2, PT, R17.reuse, R2, PT ;  /* 0x000000021100720c */ /* 0x040fe20003f44070 */
[----:B------:R-:W-:Y:S02]  /*64b0*/  IMAD R18, R17, R22, R18 ;  /* 0x0000001611127224 */ /* 0x000fe400078e0212 */
[--C-:B------:R-:W-:Y:S01]  /*64c0*/  @!P6 IMAD.IADD R3, R3, 0x1, -R17.reuse ;  /* 0x000000010303e824 */ /* 0x100fe200078e0a11 */
[----:B------:R-:W-:Y:S01]  /*64d0*/  ISETP.GE.AND P6, PT, R5, RZ, PT ;  /* 0x000000ff0500720c */ /* 0x000fe20003fc6270 */
[--C-:B------:R-:W-:Y:S01]  /*64e0*/  @!P5 IMAD.IADD R61, R61, 0x1, -R17.reuse ;  /* 0x000000013d3dd824 */ /* 0x100fe200078e0a11 */
[----:B------:R-:W-:Y:S01]  /*64f0*/  IABS R5, R15 ;  /* 0x0000000f00057213 */ /* 0x000fe20000000000 */
[----:B------:R-:W-:Y:S01]  /*6500*/  @!P4 IMAD.IADD R10, R10, 0x1, -R17 ;  /* 0x000000010a0ac824 */ /* 0x000fe200078e0a11 */
[----:B------:R-:W-:Y:S01]  /*6510*/  ISETP.GT.U32.AND P5, PT, R17, R18, PT ;  /* 0x000000121100720c */ /* 0x000fe20003fa4070 */
[----:B------:R-:W-:-:S03]  /*6520*/  IMAD.HI.U32 R4, R0, R23, RZ ;  /* 0x0000001700047227 */ /* 0x000fc600078e00ff */
[----:B------:R-:W-:Y:S01]  /*6530*/  ISETP.GT.U32.AND P3, PT, R17, R10, PT ;  /* 0x0000000a1100720c */ /* 0x000fe20003f64070 */
[----:B------:R-:W-:Y:S02]  /*6540*/  IMAD.MOV R4, RZ, RZ, -R4 ;  /* 0x000000ffff047224 */ /* 0x000fe400078e0a04 */
[----:B------:R-:W-:-:S04]  /*6550*/  IMAD.HI.U32 R22, R0, R5, RZ ;  /* 0x0000000500167227 */ /* 0x000fc800078e00ff */
[----:B------:R-:W-:Y:S01]  /*6560*/  @!P2 IMAD.IADD R2, R2, 0x1, -R17 ;  /* 0x000000010202a824 */ /* 0x000fe200078e0a11 */
[----:B------:R-:W-:Y:S01]  /*6570*/  ISETP.GE.AND P2, PT, R7, RZ, PT ;  /* 0x000000ff0700720c */ /* 0x000fe20003f46270 */
[C---:B------:R-:W-:Y:S02]  /*6580*/  IMAD R4, R17.reuse, R4, R23 ;  /* 0x0000000411047224 */ /* 0x040fe400078e0217 */
[----:B------:R-:W-:Y:S01]  /*6590*/  IMAD.MOV R7, RZ, RZ, -R22 ;  /* 0x000000ffff077224 */ /* 0x000fe200078e0a16 */
[C---:B------:R-:W-:Y:S01]  /*65a0*/  ISETP.GT.U32.AND P1, PT, R17.reuse, R2, PT ;  /* 0x000000021100720c */ /* 0x040fe20003f24070 */
[----:B------:R-:W-:Y:S01]  /*65b0*/  @!P5 IMAD.IADD R18, R18, 0x1, -R17 ;  /* 0x000000011212d824 */ /* 0x000fe200078e0a11 */
[C---:B------:R-:W-:Y:S01]  /*65c0*/  ISETP.GT.U32.AND P5, PT, R17.reuse, R4, PT ;  /* 0x000000041100720c */ /* 0x040fe20003fa4070 */
[C---:B------:R-:W-:Y:S01]  /*65d0*/  IMAD R5, R17.reuse, R7, R5 ;  /* 0x0000000711057224 */ /* 0x040fe200078e0205 */
[----:B------:R-:W-:Y:S01]  /*65e0*/  ISETP.GE.AND P4, PT, R6, RZ, PT ;  /* 0x000000ff0600720c */ /* 0x000fe20003f86270 */
[----:B------:R-:W-:Y:S01]  /*65f0*/  @!P6 IMAD.MOV R3, RZ, RZ, -R3 ;  /* 0x000000ffff03e224 */ /* 0x000fe200078e0a03 */
[----:B------:R-:W-:Y:S01]  /*6600*/  IABS R6, R16 ;  /* 0x0000001000067213 */ /* 0x000fe20000000000 */
[----:B------:R-:W-:Y:S01]  /*6610*/  @!P3 IMAD.IADD R10, R10, 0x1, -R17 ;  /* 0x000000010a0ab824 */ /* 0x000fe200078e0a11 */
[----:B------:R-:W-:-:S02]  /*6620*/  ISETP.GT.U32.AND P3, PT, R17, R5, PT ;  /* 0x000000051100720c */ /* 0x000fc40003f64070 */
[----:B------:R0:W-:Y:S01]  /*6630*/  STL [R1], R3 ;  /* 0x0000000301007387 */ /* 0x0001e20000100800 */
[----:B------:R-:W-:Y:S02]  /*6640*/  ISETP.GE.AND P6, PT, R8, RZ, PT ;  /* 0x000000ff0800720c */ /* 0x000fe40003fc6270 */
[--C-:B------:R-:W-:Y:S02]  /*6650*/  @!P1 IMAD.IADD R2, R2, 0x1, -R17.reuse ;  /* 0x0000000102029824 */ /* 0x100fe400078e0a11 */
[----:B------:R-:W-:Y:S02]  /*6660*/  @!P5 IMAD.IADD R4, R4, 0x1, -R17 ;  /* 0x000000010404d824 */ /* 0x000fe400078e0a11 */
[----:B0-----:R-:W-:Y:S01]  /*6670*/  IMAD.HI.U32 R3, R0, R6, RZ ;  /* 0x0000000600037227 */ /* 0x001fe200078e00ff */
[----:B------:R-:W-:Y:S01]  /*6680*/  ISETP.GT.U32.AND P0, PT, R17, R18, PT ;  /* 0x000000121100720c */ /* 0x000fe20003f04070 */
[----:B------:R-:W5:Y:S02]  /*6690*/  LDL.LU R32, [R1+0x24] ;  /* 0x0000240001207983 */ /* 0x000f640000300800 */
[----:B------:R-:W-:Y:S01]  /*66a0*/  IMAD.MOV R3, RZ, RZ, -R3 ;  /* 0x000000ffff037224 */ /* 0x000fe200078e0a03 */
[----:B------:R-:W-:Y:S01]  /*66b0*/  ISETP.GE.AND P1, PT, R14, RZ, PT ;  /* 0x000000ff0e00720c */ /* 0x000fe20003f26270 */
[----:B------:R-:W-:Y:S01]  /*66c0*/  @!P3 IMAD.IADD R5, R5, 0x1, -R17 ;  /* 0x000000010505b824 */ /* 0x000fe200078e0a11 */
[----:B------:R-:W-:Y:S01]  /*66d0*/  IABS R29, R19 ;  /* 0x00000013001d7213 */ /* 0x000fe20000000000 */
[C---:B------:R-:W-:Y:S01]  /*66e0*/  IMAD R6, R17.reuse, R3, R6 ;  /* 0x0000000311067224 */ /* 0x040fe200078e0206 */
[----:B------:R-:W-:Y:S01]  /*66f0*/  ISETP.GT.U32.AND P3, PT, R17, R4, PT ;  /* 0x000000041100720c */ /* 0x000fe20003f64070 */
[----:B------:R-:W-:-:S02]  /*6700*/  IMAD.MOV.U32 R14, RZ, RZ, R2 ;  /* 0x000000ffff0e7224 */ /* 0x000fc400078e0002 */
[----:B------:R-:W-:Y:S01]  /*6710*/  @!P4 IMAD.MOV R61, RZ, RZ, -R61 ;  /* 0x000000ffff3dc224 */ /* 0x000fe200078e0a3d */
[----:B------:R-:W-:Y:S01]  /*6720*/  ISETP.GE.AND P4, PT, R9, RZ, PT ;  /* 0x000000ff0900720c */ /* 0x000fe20003f86270 */
[----:B------:R-:W-:Y:S01]  /*6730*/  @!P6 IMAD.MOV R14, RZ, RZ, -R14 ;  /* 0x000000ffff0ee224 */ /* 0x000fe200078e0a0e */
[----:B------:R-:W-:Y:S01]  /*6740*/  IABS R31, R20 ;  /* 0x00000014001f7213 */ /* 0x000fe20000000000 */
[----:B------:R-:W-:Y:S01]  /*6750*/  IMAD.HI.U32 R3, R0, R29, RZ ;  /* 0x0000001d00037227 */ /* 0x000fe200078e00ff */
[----:B------:R-:W-:-:S03]  /*6760*/  ISETP.GT.U32.AND P6, PT, R17, R6, PT ;  /* 0x000000061100720c */ /* 0x000fc60003fc4070 */
[----:B------:R-:W-:Y:S01]  /*6770*/  @!P2 IMAD.MOV R10, RZ, RZ, -R10 ;  /* 0x000000ffff0aa224 */ /* 0x000fe200078e0a0a */
[----:B------:R-:W-:Y:S01]  /*6780*/  ISETP.GT.U32.AND P2, PT, R17, R5, PT ;  /* 0x000000051100720c */ /* 0x000fe20003f44070 */
[----:B------:R-:W-:Y:S02]  /*6790*/  IMAD.MOV R3, RZ, RZ, -R3 ;  /* 0x000000ffff037224 */ /* 0x000fe400078e0a03 */
[----:B------:R-:W-:-:S04]  /*67a0*/  IMAD.HI.U32 R2, R0, R31, RZ ;  /* 0x0000001f00027227 */ /* 0x000fc800078e00ff */
[----:B------:R-:W-:Y:S02]  /*67b0*/  @!P0 IMAD.IADD R18, R18, 0x1, -R17 ;  /* 0x0000000112128824 */ /* 0x000fe400078e0a11 */
[----:B------:R-:W-:Y:S02]  /*67c0*/  IMAD R29, R17, R3, R29 ;  /* 0x00000003111d7224 */ /* 0x000fe400078e021d */
[--C-:B------:R-:W-:Y:S02]  /*67d0*/  @!P3 IMAD.IADD R4, R4, 0x1, -R17.reuse ;  /* 0x000000010404b824 */ /* 0x100fe400078e0a11 */
[----:B------:R-:W-:Y:S02]  /*67e0*/  IMAD.MOV R3, RZ, RZ, -R2 ;  /* 0x000000ffff037224 */ /* 0x000fe400078e0a02 */
[----:B------:R-:W-:Y:S01]  /*67f0*/  @!P4 IMAD.MOV R18, RZ, RZ, -R18 ;  /* 0x000000ffff12c224 */ /* 0x000fe200078e0a12 */
[----:B------:R-:W-:Y:S01]  /*6800*/  ISETP.GE.AND P4, PT, R19, RZ, PT ;  /* 0x000000ff1300720c */ /* 0x000fe20003f86270 */
[----:B------:R-:W-:Y:S01]  /*6810*/  @!P6 IMAD.IADD R6, R6, 0x1, -R17 ;  /* 0x000000010606e824 */ /* 0x000fe200078e0a11 */
[----:B------:R-:W-:Y:S01]  /*6820*/  IABS R33, R21 ;  /* 0x0000001500217213 */ /* 0x000fe20000000000 */
[----:B------:R-:W-:-:S02]  /*6830*/  IMAD R31, R17, R3, R31 ;  /* 0x00000003111f7224 */ /* 0x000fc400078e021f */
[----:B------:R-:W-:Y:S01]  /*6840*/  IMAD.MOV.U32 R19, RZ, RZ, R4 ;  /* 0x000000ffff137224 */ /* 0x000fe200078e0004 */
[----:B------:R-:W-:Y:S01]  /*6850*/  ISETP.GT.U32.AND P6, PT, R17, R6, PT ;  /* 0x000000061100720c */ /* 0x000fe20003fc4070 */
[----:B------:R-:W-:Y:S01]  /*6860*/  @!P2 IMAD.IADD R5, R5, 0x1, -R17 ;  /* 0x000000010505a824 */ /* 0x000fe200078e0a11 */
[C---:B------:R-:W-:Y:S01]  /*6870*/  ISETP.GT.U32.AND P2, PT, R17.reuse, R29, PT ;  /* 0x0000001d1100720c */ /* 0x040fe20003f44070 */
[----:B------:R-:W-:Y:S01]  /*6880*/  @!P1 IMAD.MOV R19, RZ, RZ, -R19 ;  /* 0x000000ffff139224 */ /* 0x000fe200078e0a13 */
[----:B------:R-:W-:Y:S01]  /*6890*/  ISETP.GT.U32.AND P1, PT, R17, R31, PT ;  /* 0x0000001f1100720c */ /* 0x000fe20003f24070 */
[----:B------:R-:W-:-:S04]  /*68a0*/  IMAD.HI.U32 R2, R0, R33, RZ ;  /* 0x0000002100027227 */ /* 0x000fc800078e00ff */
[----:B------:R-:W-:-:S04]  /*68b0*/  IMAD.MOV R2, RZ, RZ, -R2 ;  /* 0x000000ffff027224 */ /* 0x000fc800078e0a02 */
[----:B------:R-:W-:Y:S01]  /*68c0*/  IMAD R33, R17, R2, R33 ;  /* 0x0000000211217224 */ /* 0x000fe200078e0221 */
[----:B------:R-:W-:Y:S01]  /*68d0*/  IABS R36, R39 ;  /* 0x0000002700247213 */ /* 0x000fe20000000000 */
[--C-:B------:R-:W-:Y:S02]  /*68e0*/  @!P2 IMAD.IADD R29, R29, 0x1, -R17.reuse ;  /* 0x000000011d1da824 */ /* 0x100fe400078e0a11 */
[--C-:B------:R-:W-:Y:S01]  /*68f0*/  @!P6 IMAD.IADD R6, R6, 0x1, -R17.reuse ;  /* 0x000000010606e824 */ /* 0x100fe200078e0a11 */
[----:B------:R-:W-:Y:S01]  /*6900*/  ISETP.GT.U32.AND P6, PT, R17, R33, PT ;  /* 0x000000211100720c */ /* 0x000fe20003fc4070 */
[----:B------:R-:W-:Y:S01]  /*6910*/  @!P1 IMAD.IADD R31, R31, 0x1, -R17 ;  /* 0x000000011f1f9824 */ /* 0x000fe200078e0a11 */
[----:B------:R-:W-:Y:S01]  /*6920*/  ISETP.GE.AND P5, PT, R16, RZ, PT ;  /* 0x000000ff1000720c */ /* 0x000fe20003fa6270 */
[----:B------:R-:W-:Y:S01]  /*6930*/  IMAD.MOV.U32 R22, RZ, RZ, R5 ;  /* 0x000000ffff167224 */ /* 0x000fe200078e0005 */
[----:B------:R-:W-:Y:S01]  /*6940*/  IABS R3, R40 ;  /* 0x0000002800037213 */ /* 0x000fe20000000000 */
[----:B------:R-:W-:Y:S01]  /*6950*/  IMAD.HI.U32 R5, R0, R36, RZ ;  /* 0x0000002400057227 */ /* 0x000fe200078e00ff */
[----:B------:R-:W-:-:S02]  /*6960*/  ISETP.GT.U32.AND P2, PT, R17, R29, PT ;  /* 0x0000001d1100720c */ /* 0x000fc40003f44070 */
[----:B------:R-:W-:Y:S01]  /*6970*/  ISETP.GT.U32.AND P1, PT, R17, R31, PT ;  /* 0x0000001f1100720c */ /* 0x000fe20003f24070 */
[----:B------:R-:W-:Y:S02]  /*6980*/  IMAD.MOV.U32 R25, RZ, RZ, R6 ;  /* 0x000000ffff197224 */ /* 0x000fe400078e0006 */
[----:B------:R-:W-:-:S04]  /*6990*/  IMAD.HI.U32 R6, R0, R3, RZ ;  /* 0x0000000300067227 */ /* 0x000fc800078e00ff */
[----:B------:R-:W-:Y:S01]  /*69a0*/  IMAD.MOV R5, RZ, RZ, -R5 ;  /* 0x000000ffff057224 */ /* 0x000fe200078e0a05 */
[----:B------:R-:W-:Y:S01]  /*69b0*/  IABS R2, R41 ;  /* 0x0000002900027213 */ /* 0x000fe20000000000 */
[----:B------:R-:W-:Y:S02]  /*69c0*/  @!P6 IMAD.IADD R33, R33, 0x1, -R17 ;  /* 0x000000012121e824 */ /* 0x000fe400078e0a11 */
[----:B------:R-:W-:Y:S02]  /*69d0*/  IMAD.MOV R6, RZ, RZ, -R6 ;  /* 0x000000ffff067224 */ /* 0x000fe400078e0a06 */
[----:B------:R-:W-:Y:S02]  /*69e0*/  IMAD R36, R17, R5, R36 ;  /* 0x0000000511247224 */ /* 0x000fe400078e0224 */
[----:B------:R-:W-:Y:S01]  /*69f0*/  @!P5 IMAD.MOV R25, RZ, RZ, -R25 ;  /* 0x000000ffff19d224 */ /* 0x000fe200078e0a19 */
[----:B------:R-:W-:Y:S01]  /*6a00*/  ISETP.GE.AND P5, PT, R39, RZ, PT ;  /* 0x000000ff2700720c */ /* 0x000fe20003fa6270 */
[--C-:B------:R-:W-:Y:S01]  /*6a10*/  @!P2 IMAD.IADD R29, R29, 0x1, -R17.reuse ;  /* 0x000000011d1da824 */ /* 0x100fe200078e0a11 */
[----:B------:R-:W-:Y:S01]  /*6a20*/  ISETP.GT.U32.AND P6, PT, R17, R33, PT ;  /* 0x000000211100720c */ /* 0x000fe20003fc4070 */
[----:B------:R-:W-:Y:S01]  /*6a30*/  @!P1 IMAD.IADD R31, R31, 0x1, -R17 ;  /* 0x000000011f1f9824 */ /* 0x000fe200078e0a11 */
[C---:B------:R-:W-:Y:S01]  /*6a40*/  ISETP.GT.U32.AND P1, PT, R17.reuse, R36, PT ;  /* 0x000000241100720c */ /* 0x040fe20003f24070 */
[----:B------:R-:W-:-:S02]  /*6a50*/  IMAD R39, R17, R6, R3 ;  /* 0x0000000611277224 */ /* 0x000fc400078e0203 */
[----:B------:R-:W-:-:S04]  /*6a60*/  IMAD.HI.U32 R4, R0, R2, RZ ;  /* 0x0000000200047227 */ /* 0x000fc800078e00ff */
[----:B------:R-:W-:Y:S01]  /*6a70*/  @!P4 IMAD.MOV R29, RZ, RZ, -R29 ;  /* 0x000000ffff1dc224 */ /* 0x000fe200078e0a1d */
[----:B------:R-:W-:Y:S01]  /*6a80*/  ISETP.GT.U32.AND P4, PT, R17, R39, PT ;  /* 0x000000271100720c */ /* 0x000fe20003f84070 */
[----:B------:R-:W-:Y:S01]  /*6a90*/  IMAD.MOV R4, RZ, RZ, -R4 ;  /* 0x000000ffff047224 */ /* 0x000fe200078e0a04 */
[----:B------:R-:W-:-:S03]  /*6aa0*/  ISETP.GE.AND P2, PT, R40, RZ, PT ;  /* 0x000000ff2800720c */ /* 0x000fc60003f46270 */
[----:B------:R-:W-:Y:S01]  /*6ab0*/  IMAD R40, R17, R4, R2 ;  /* 0x0000000411287224 */ /* 0x000fe200078e0202 */
[----:B------:R-:W-:Y:S01]  /*6ac0*/  IABS R2, R42 ;  /* 0x0000002a00027213 */ /* 0x000fe20000000000 */
[--C-:B------:R-:W-:Y:S02]  /*6ad0*/  @!P6 IMAD.IADD R33, R33, 0x1, -R17.reuse ;  /* 0x000000012121e824 */ /* 0x100fe400078e0a11 */
[----:B------:R-:W-:Y:S01]  /*6ae0*/  @!P1 IMAD.IADD R36, R36, 0x1, -R17 ;  /* 0x0000000124249824 */ /* 0x000fe200078e0a11 */
[----:B------:R-:W-:Y:S01]  /*6af0*/  ISETP.GT.U32.AND P6, PT, R17, R40, PT ;  /* 0x000000281100720c */ /* 0x000fe20003fc4070 */
[----:B------:R-:W-:-:S04]  /*6b00*/  IMAD.HI.U32 R4, R0, R2, RZ ;  /* 0x0000000200047227 */ /* 0x000fc800078e00ff */
[--C-:B------:R-:W-:Y:S01]  /*6b10*/  @!P4 IMAD.IADD R39, R39, 0x1, -R17.reuse ;  /* 0x000000012727c824 */ /* 0x100fe200078e0a11 */
[----:B------:R-:W-:Y:S01]  /*6b20*/  ISETP.GT.U32.AND P4, PT, R17, R36, PT ;  /* 0x000000241100720c */ /* 0x000fe20003f84070 */
[----:B------:R-:W-:Y:S01]  /*6b30*/  IMAD.MOV R4, RZ, RZ, -R4 ;  /* 0x000000ffff047224 */ /* 0x000fe200078e0a04 */
[----:B------:R-:W-:Y:S02]  /*6b40*/  ISETP.GE.AND P0, PT, R15, RZ, PT ;  /* 0x000000ff0f00720c */ /* 0x000fe40003f06270 */
[----:B------:R-:W-:Y:S02]  /*6b50*/  IABS R44, R43 ;  /* 0x0000002b002c7213 */ /* 0x000fe40000000000 */
[----:B------:R-:W-:Y:S01]  /*6b60*/  ISETP.GE.AND P1, PT, R42, RZ, PT ;  /* 0x000000ff2a00720c */ /* 0x000fe20003f26270 */
[----:B------:R-:W-:Y:S01]  /*6b70*/  @!P6 IMAD.IADD R40, R40, 0x1, -R17 ;  /* 0x000000012828e824 */ /* 0x000fe200078e0a11 */
[----:B------:R-:W-:Y:S01]  /*6b80*/  IABS R47, R45 ;  /* 0x0000002d002f7213 */ /* 0x000fe20000000000 */
[C---:B------:R-:W-:Y:S01]  /*6b90*/  IMAD R42, R17.reuse, R4, R2 ;  /* 0x00000004112a7224 */ /* 0x040fe200078e0202 */
[----:B------:R-:W-:Y:S01]  /*6ba0*/  ISETP.GT.U32.AND P6, PT, R17, R39, PT ;  /* 0x000000271100720c */ /* 0x000fe20003fc4070 */
[----:B------:R-:W-:-:S04]  /*6bb0*/  IMAD.HI.U32 R3, R0, R44, RZ ;  /* 0x0000002c00037227 */ /* 0x000fc800078e00ff */
[----:B------:R-:W-:Y:S01]  /*6bc0*/  @!P4 IMAD.IADD R36, R36, 0x1, -R17 ;  /* 0x000000012424c824 */ /* 0x000fe200078e0a11 */
[----:B------:R-:W-:Y:S01]  /*6bd0*/  ISETP.GT.U32.AND P4, PT, R17, R42, PT ;  /* 0x0000002a1100720c */ /* 0x000fe20003f84070 */
[----:B------:R-:W-:Y:S02]  /*6be0*/  IMAD.MOV R3, RZ, RZ, -R3 ;  /* 0x000000ffff037224 */ /* 0x000fe400078e0a03 */
[----:B------:R-:W-:-:S04]  /*6bf0*/  IMAD.HI.U32 R2, R0, R47, RZ ;  /* 0x0000002f00027227 */ /* 0x000fc800078e00ff */
[----:B------:R-:W-:Y:S01]  /*6c00*/  @!P0 IMAD.MOV R22, RZ, RZ, -R22 ;  /* 0x000000ffff168224 */ /* 0x000fe200078e0a16 */
[----:B------:R-:W-:Y:S01]  /*6c10*/  ISETP.GE.AND P0, PT, R21, RZ, PT ;  /* 0x000000ff1500720c */ /* 0x000fe20003f06270 */
[----:B------:R-:W-:Y:S02]  /*6c20*/  IMAD R44, R17, R3, R44 ;  /* 0x00000003112c7224 */ /* 0x000fe400078e022c */
[----:B------:R-:W-:Y:S01]  /*6c30*/  IMAD.MOV R2, RZ, RZ, -R2 ;  /* 0x000000ffff027224 */ /* 0x000fe200078e0a02 */
[----:B------:R-:W-:Y:S01]  /*6c40*/  ISETP.GE.AND P3, PT, R20, RZ, PT ;  /* 0x000000ff1400720c */ /* 0x000fe20003f66270 */
[----:B------:R-:W-:Y:S01]  /*6c50*/  @!P6 IMAD.IADD R39, R39, 0x1, -R17 ;  /* 0x000000012727e824 */ /* 0x000fe200078e0a11 */
[C---:B------:R-:W-:Y:S01]  /*6c60*/  ISETP.GT.U32.AND P6, PT, R17.reuse, R44, PT ;  /* 0x0000002c1100720c */ /* 0x040fe20003fc4070 */
[----:B------:R-:W-:Y:S02]  /*6c70*/  IMAD R47, R17, R2, R47 ;  /* 0x00000002112f7224 */ /* 0x000fe400078e022f */
[----:B------:R-:W-:Y:S01]  /*6c80*/  @!P4 IMAD.IADD R42, R42, 0x1, -R17 ;  /* 0x000000012a2ac824 */ /* 0x000fe200078e0a11 */
[----:B------:R-:W-:-:S02]  /*6c90*/  IABS R49, R46 ;  /* 0x0000002e00317213 */ /* 0x000fc40000000000 */
[C---:B------:R-:W-:Y:S01]  /*6ca0*/  ISETP.GT.U32.AND P4, PT, R17.reuse, R47, PT ;  /* 0x0000002f1100720c */ /* 0x040fe20003f84070 */
[----:B------:R-:W-:Y:S01]  /*6cb0*/  @!P0 IMAD.MOV R33, RZ, RZ, -R33 ;  /* 0x000000ffff218224 */ /* 0x000fe200078e0a21 */
[----:B------:R-:W-:Y:S01]  /*6cc0*/  ISETP.GT.U32.AND P0, PT, R17, R40, PT ;  /* 0x000000281100720c */ /* 0x000fe20003f04070 */
[----:B------:R-:W-:Y:S01]  /*6cd0*/  IMAD.HI.U32 R2, R0, R49, RZ ;  /* 0x0000003100027227 */ /* 0x000fe200078e00ff */
[----:B--2---:R-:W-:Y:S02]  /*6ce0*/  IABS R51, R48 ;  /* 0x0000003000337213 */ /* 0x004fe40000000000 */
[----:B---3--:R-:W-:Y:S01]  /*6cf0*/  IABS R54, R50 ;  /* 0x0000003200367213 */ /* 0x008fe20000000000 */
[----:B------:R-:W-:Y:S01]  /*6d00*/  @!P3 IMAD.MOV R31, RZ, RZ, -R31 ;  /* 0x000000ffff1fb224 */ /* 0x000fe200078e0a1f */
[----:B------:R-:W-:Y:S01]  /*6d10*/  ISETP.GE.AND P3, PT, R41, RZ, PT ;  /* 0x000000ff2900720c */ /* 0x000fe20003f66270 */
[----:B------:R-:W-:Y:S02]  /*6d20*/  @!P6 IMAD.IADD R44, R44, 0x1, -R17 ;  /* 0x000000012c2ce824 */ /* 0x000fe400078e0a11 */
[----:B------:R-:W-:-:S02]  /*6d30*/  IMAD.MOV R2, RZ, RZ, -R2 ;  /* 0x000000ffff027224 */ /* 0x000fc400078e0a02 */
[----:B------:R-:W-:-:S04]  /*6d40*/  IMAD.HI.U32 R3, R0, R51, RZ ;  /* 0x0000003300037227 */ /* 0x000fc800078e00ff */
[----:B------:R-:W-:Y:S01]  /*6d50*/  @!P4 IMAD.IADD R47, R47, 0x1, -R17 ;  /* 0x000000012f2fc824 */ /* 0x000fe200078e0a11 */
[C---:B------:R-:W-:Y:S01]  /*6d60*/  ISETP.GT.U32.AND P4, PT, R17.reuse, R44, PT ;  /* 0x0000002c1100720c */ /* 0x040fe20003f84070 */
[----:B------:R-:W-:Y:S02]  /*6d70*/  IMAD R49, R17, R2, R49 ;  /* 0x0000000211317224 */ /* 0x000fe400078e0231 */
[----:B------:R-:W-:Y:S02]  /*6d80*/  IMAD.MOV R3, RZ, RZ, -R3 ;  /* 0x000000ffff037224 */ /* 0x000fe400078e0a03 */
[----:B------:R-:W-:-:S04]  /*6d90*/  IMAD.HI.U32 R2, R0, R54, RZ ;  /* 0x0000003600027227 */ /* 0x000fc800078e00ff */
[----:B------:R-:W-:Y:S02]  /*6da0*/  @!P0 IMAD.IADD R40, R40, 0x1, -R17 ;  /* 0x0000000128288824 */ /* 0x000fe400078e0a11 */
[C---:B------:R-:W-:Y:S02]  /*6db0*/  IMAD R51, R17.reuse, R3, R51 ;  /* 0x0000000311337224 */ /* 0x040fe400078e0233 */
[----:B------:R-:W-:Y:S02]  /*6dc0*/  IMAD.MOV R2, RZ, RZ, -R2 ;  /* 0x000000ffff027224 */ /* 0x000fe400078e0a02 */
[----:B------:R-:W-:Y:S01]  /*6dd0*/  @!P3 IMAD.MOV R40, RZ, RZ, -R40 ;  /* 0x000000ffff28b224 */ /* 0x000fe200078e0a28 */
[C---:B------:R-:W-:Y:S01]  /*6de0*/  ISETP.GT.U32.AND P3, PT, R17.reuse, R51, PT ;  /* 0x000000331100720c */ /* 0x040fe20003f64070 */
[----:B------:R-:W-:Y:S02]  /*6df0*/  IMAD R54, R17, R2, R54 ;  /* 0x0000000211367224 */ /* 0x000fe400078e0236 */
[----:B------:R-:W-:Y:S01]  /*6e00*/  @!P4 IMAD.IADD R44, R44, 0x1, -R17 ;  /* 0x000000012c2cc824 */ /* 0x000fe200078e0a11 */
[----:B----4-:R-:W-:-:S02]  /*6e10*/  IABS R57, R52 ;  /* 0x0000003400397213 */ /* 0x010fc40000000000 */
[----:B------:R-:W-:-:S03]  /*6e20*/  ISETP.GT.U32.AND P4, PT, R17, R54, PT ;  /* 0x000000361100720c */ /* 0x000fc60003f84070 */
[----:B------:R-:W-:Y:S01]  /*6e30*/  IMAD.HI.U32 R2, R0, R57, RZ ;  /* 0x0000003900027227 */ /* 0x000fe200078e00ff */
[----:B-----5:R-:W-:-:S03]  /*6e40*/  IABS R27, R53 ;  /* 0x00000035001b7213 */ /* 0x020fc60000000000 */
[----:B------:R-:W-:Y:S02]  /*6e50*/  @!P3 IMAD.IADD R51, R51, 0x1, -R17 ;  /* 0x000000013333b824 */ /* 0x000fe400078e0a11 */
[----:B------:R-:W-:Y:S02]  /*6e60*/  IMAD.MOV R2, RZ, RZ, -R2 ;  /* 0x000000ffff027224 */ /* 0x000fe400078e0a02 */
[----:B------:R-:W-:Y:S01]  /*6e70*/  @!P2 IMAD.MOV R39, RZ, RZ, -R39 ;  /* 0x000000ffff27a224 */ /* 0x000fe200078e0a27 */
[C---:B------:R-:W-:Y:S01]  /*6e80*/  ISETP.GT.U32.AND P2, PT, R17.reuse, R47, PT ;  /* 0x0000002f1100720c */ /* 0x040fe20003f44070 */
[----:B------:R-:W-:Y:S01]  /*6e90*/  @!P4 IMAD.IADD R54, R54, 0x1, -R17 ;  /* 0x000000013636c824 */ /* 0x000fe200078e0a11 */
[C---:B------:R-:W-:Y:S01]  /*6ea0*/  ISETP.GT.U32.AND P4, PT, R17.reuse, R51, PT ;  /* 0x000000331100720c */ /* 0x040fe20003f84070 */
[----:B------:R-:W-:Y:S02]  /*6eb0*/  IMAD R57, R17, R2, R57 ;  /* 0x0000000211397224 */ /* 0x000fe400078e0239 */
[----:B------:R-:W-:Y:S01]  /*6ec0*/  IMAD.HI.U32 R2, R0, R27, RZ ;  /* 0x0000001b00027227 */ /* 0x000fe200078e00ff */
[----:B------:R-:W-:-:S03]  /*6ed0*/  ISETP.GE.AND P6, PT, R45, RZ, PT ;  /* 0x000000ff2d00720c */ /* 0x000fc60003fc6270 */
[----:B------:R-:W-:Y:S01]  /*6ee0*/  IMAD.MOV R2, RZ, RZ, -R2 ;  /* 0x000000ffff027224 */ /* 0x000fe200078e0a02 */
[----:B------:R-:W-:-:S03]  /*6ef0*/  IABS R28, R55 ;  /* 0x00000037001c7213 */ /* 0x000fc60000000000 */
[----:B------:R-:W-:Y:S02]  /*6f00*/  IMAD R27, R17, R2, R27 ;  /* 0x00000002111b7224 */ /* 0x000fe400078e021b */
[--C-:B------:R-:W-:Y:S02]  /*6f10*/  @!P2 IMAD.IADD R47, R47, 0x1, -R17.reuse ;  /* 0x000000012f2fa824 */ /* 0x100fe400078e0a11 */
[----:B------:R-:W-:Y:S01]  /*6f20*/  @!P4 IMAD.IADD R51, R51, 0x1, -R17 ;  /* 0x000000013333c824 */ /* 0x000fe200078e0a11 */
[----:B------:R-:W-:Y:S01]  /*6f30*/  ISETP.GT.U32.AND P4, PT, R17, R27, PT ;  /* 0x0000001b1100720c */ /* 0x000fe20003f84070 */
[----:B------:R-:W-:-:S04]  /*6f40*/  IMAD.HI.U32 R3, R0, R28, RZ ;  /* 0x0000001c00037227 */ /* 0x000fc800078e00ff */
[----:B------:R-:W-:Y:S01]  /*6f50*/  @!P6 IMAD.MOV R47, RZ, RZ, -R47 ;  /* 0x000000ffff2fe224 */ /* 0x000fe200078e0a2f */
[----:B------:R-:W-:Y:S01]  /*6f60*/  ISETP.GT.U32.AND P6, PT, R17, R57, PT ;  /* 0x000000391100720c */ /* 0x000fe20003fc4070 */
[----:B------:R-:W-:-:S04]  /*6f70*/  IMAD.MOV R3, RZ, RZ, -R3 ;  /* 0x000000ffff037224 */ /* 0x000fc800078e0a03 */
[----:B------:R-:W-:Y:S02]  /*6f80*/  IMAD R28, R17, R3, R28 ;  /* 0x00000003111c7224 */ /* 0x000fe400078e021c */
[----:B------:R-:W-:-:S03]  /*6f90*/  @!P4 IMAD.IADD R27, R27, 0x1, -R17 ;  /* 0x000000011b1bc824 */ /* 0x000fc600078e0a11 */
[----:B------:R-:W-:-:S03]  /*6fa0*/  ISETP.GT.U32.AND P4, PT, R17, R28, PT ;  /* 0x0000001c1100720c */ /* 0x000fc60003f84070 */
[----:B------:R-:W-:Y:S02]  /*6fb0*/  @!P6 IMAD.IADD R57, R57, 0x1, -R17 ;  /* 0x000000013939e824 */ /* 0x000fe400078e0a11 */
[----:B------:R-:W-:-:S03]  /*6fc0*/  @!P5 IMAD.MOV R36, RZ, RZ, -R36 ;  /* 0x000000ffff24d224 */ /* 0x000fc600078e0a24 */
[C---:B------:R-:W-:Y:S02]  /*6fd0*/  ISETP.GT.U32.AND P6, PT, R17.reuse, R57, PT ;  /* 0x000000391100720c */ /* 0x040fe40003fc4070 */
[----:B------:R-:W-:Y:S02]  /*6fe0*/  ISETP.GT.U32.AND P5, PT, R17, R42, PT ;  /* 0x0000002a1100720c */ /* 0x000fe40003fa4070 */
[----:B------:R-:W-:Y:S01]  /*6ff0*/  IABS R4, R56 ;  /* 0x0000003800047213 */ /* 0x000fe20000000000 */
[----:B------:R-:W-:Y:S01]  /*7000*/  @!P4 IMAD.IADD R28, R28, 0x1, -R17 ;  /* 0x000000011c1cc824 */ /* 0x000fe200078e0a11 */
[----:B------:R-:W-:-:S03]  /*7010*/  ISETP.GE.AND P2, PT, R48, RZ, PT ;  /* 0x000000ff3000720c */ /* 0x000fc60003f46270 */
[----:B------:R-:W-:Y:S01]  /*7020*/  IMAD.HI.U32 R2, R0, R4, RZ ;  /* 0x0000000400027227 */ /* 0x000fe200078e00ff */
[----:B------:R-:W-:Y:S02]  /*7030*/  ISETP.GT.U32.AND P4, PT, R17, R28, PT ;  /* 0x0000001c1100720c */ /* 0x000fe40003f84070 */
[----:B------:R-:W-:Y:S01]  /*7040*/  ISETP.GE.AND P0, PT, R43, RZ, PT ;  /* 0x000000ff2b00720c */ /* 0x000fe20003f06270 */
[--C-:B------:R-:W-:Y:S01]  /*7050*/  @!P6 IMAD.IADD R57, R57, 0x1, -R17.reuse ;  /* 0x000000013939e824 */ /* 0x100fe200078e0a11 */
[----:B------:R-:W-:Y:S01]  /*7060*/  ISETP.GE.AND P6, PT, R55, RZ, PT ;  /* 0x000000ff3700720c */ /* 0x000fe20003fc6270 */
[----:B------:R-:W-:Y:S01]  /*7070*/  IMAD.MOV R2, RZ, RZ, -R2 ;  /* 0x000000ffff027224 */ /* 0x000fe200078e0a02 */
[----:B------:R0:W-:Y:S01]  /*7080*/  STL [R1+0x5164], R61 ;  /* 0x0051643d01007387 */ /* 0x0001e20000100800 */
[----:B------:R-:W-:Y:S01]  /*7090*/  @!P5 IMAD.IADD R42, R42, 0x1, -R17 ;  /* 0x000000012a2ad824 */ /* 0x000fe200078e0a11 */
[C---:B------:R-:W-:Y:S01]  /*70a0*/  ISETP.GT.U32.AND P5, PT, R17.reuse, R49, PT ;  /* 0x000000311100720c */ /* 0x040fe20003fa4070 */
[----:B------:R-:W-:Y:S01]  /*70b0*/  IMAD R4, R17, R2, R4 ;  /* 0x0000000211047224 */ /* 0x000fe200078e0204 */
[----:B------:R-:W-:Y:S01]  /*70c0*/  STL [R1+0x5168], R10 ;  /* 0x0051680a01007387 */ /* 0x000fe20000100800 */
[----:B------:R-:W-:-:S03]  /*70d0*/  @!P2 IMAD.MOV R51, RZ, RZ, -R51 ;  /* 0x000000ffff33a224 */ /* 0x000fc600078e0a33 */
[----:B------:R-:W-:Y:S01]  /*70e0*/  STL [R1+0x516c], R14 ;  /* 0x00516c0e01007387 */ /* 0x000fe20000100800 */
[----:B------:R-:W-:-:S03]  /*70f0*/  @!P4 IMAD.IADD R28, R28, 0x1, -R17 ;  /* 0x000000011c1cc824 */ /* 0x000fc600078e0a11 */
[----:B------:R-:W-:Y:S01]  /*7100*/  STL [R1+0x5170], R18 ;  /* 0x0051701201007387 */ /* 0x000fe20000100800 */
[----:B------:R-:W-:-:S03]  /*7110*/  ISETP.GT.U32.AND P2, PT, R17, R4, PT ;  /* 0x000000041100720c */ /* 0x000fc60003f44070 */
[----:B------:R2:W-:Y:S04]  /*7120*/  STL [R1+0x5174], R19 ;  /* 0x0051741301007387 */ /* 0x0005e80000100800 */
[----:B------:R-:W-:Y:S01]  /*7130*/  STL [R1+0x5178], R22 ;  /* 0x0051781601007387 */ /* 0x000fe20000100800 */
[----:B------:R-:W-:-:S03]  /*7140*/  @!P0 IMAD.MOV R44, RZ, RZ, -R44 ;  /* 0x000000ffff2c8224 */ /* 0x000fc600078e0a2c */
[----:B------:R-:W-:Y:S01]  /*7150*/  STL [R1+0x517c], R25 ;  /* 0x00517c1901007387 */ /* 0x000fe20000100800 */
[----:B------:R-:W-:-:S03]  /*7160*/  @!P6 IMAD.MOV R28, RZ, RZ, -R28 ;  /* 0x000000ffff1ce224 */ /* 0x000fc600078e0a1c */
[----:B------:R3:W-:Y:S01]  /*7170*/  STL [R1+0x5180], R29 ;  /* 0x0051801d01007387 */ /* 0x0007e20000100800 */
[----:B------:R-:W-:-:S03]  /*7180*/  ISETP.GT.U32.AND P0, PT, R17, R54, PT ;  /* 0x000000361100720c */ /* 0x000fc60003f04070 */
[----:B------:R-:W-:Y:S01]  /*7190*/  STL [R1+0x5184], R31 ;  /* 0x0051841f01007387 */ /* 0x000fe20000100800 */
[----:B------:R-:W-:Y:S02]  /*71a0*/  IABS R24, R37 ;  /* 0x0000002500187213 */ /* 0x000fe40000000000 */
[----:B------:R-:W-:Y:S01]  /*71b0*/  ISETP.GE.AND P6, PT, R37, RZ, PT ;  /* 0x000000ff2500720c */ /* 0x000fe20003fc6270 */
[----:B------:R4:W-:Y:S01]  /*71c0*/  STL [R1+0x5188], R33 ;  /* 0x0051882101007387 */ /* 0x0009e20000100800 */
[----:B------:R-:W-:-:S03]  /*71d0*/  @!P5 IMAD.IADD R49, R49, 0x1, -R17 ;  /* 0x000000013131d824 */ /* 0x000fc600078e0a11 */
[----:B------:R5:W-:Y:S01]  /*71e0*/  STL [R1+0x518c], R36 ;  /* 0x00518c2401007387 */ /* 0x000be20000100800 */
[----:B------:R-:W-:-:S03]  /*71f0*/  ISETP.GE.AND P5, PT, R50, RZ, PT ;  /* 0x000000ff3200720c */ /* 0x000fc60003fa6270 */
[----:B------:R-:W2:Y:S01]  /*7200*/  LDL.LU R37, [R1+0x28] ;  /* 0x0000280001257983 */ /* 0x000ea20000300800 */
[--C-:B------:R-:W-:Y:S02]  /*7210*/  @!P2 IMAD.IADD R4, R4, 0x1, -R17.reuse ;  /* 0x000000010404a824 */ /* 0x100fe400078e0a11 */
[----:B------:R-:W-:-:S03]  /*7220*/  @!P0 IMAD.IADD R54, R54, 0x1, -R17 ;  /* 0x0000000136368824 */ /* 0x000fc600078e0a11 */
[----:B------:R-:W-:-:S04]  /*7230*/  ISETP.GT.U32.AND P2, PT, R17, R4, PT ;  /* 0x000000041100720c */ /* 0x000fc80003f44070 */
[----:B------:R-:W-:Y:S01]  /*7240*/  @!P5 IMAD.MOV R54, RZ, RZ, -R54 ;  /* 0x000000ffff36d224 */ /* 0x000fe200078e0a36 */
[----:B------:R-:W-:Y:S02]  /*7250*/  ISETP.GE.AND P5, PT, R56, RZ, PT ;  /* 0x000000ff3800720c */ /* 0x000fe40003fa6270 */
[----:B------:R-:W-:-:S06]  /*7260*/  IABS R35, R38 ;  /* 0x0000002600237213 */ /* 0x000fcc0000000000 */
[----:B------:R-:W-:-:S05]  /*7270*/  @!P2 IMAD.IADD R4, R4, 0x1, -R17 ;  /* 0x000000010404a824 */ /* 0x000fca00078e0a11 */
[----:B------:R-:W-:Y:S01]  /*7280*/  @!P5 IMAD.MOV R4, RZ, RZ, -R4 ;  /* 0x000000ffff04d224 */ /* 0x000fe200078e0a04 */
[----:B------:R-:W-:Y:S02]  /*7290*/  ISETP.GE.AND P5, PT, R38, RZ, PT ;  /* 0x000000ff2600720c */ /* 0x000fe40003fa6270 */
[----:B------:R-:W3:Y:S01]  /*72a0*/  LDL.LU R38, [R1+0x2c] ;  /* 0x00002c0001267983 */ /* 0x000ee20000300800 */
[----:B------:R-:W-:Y:S01]  /*72b0*/  ISETP.GT.U32.AND P3, PT, R17, R49, PT ;  /* 0x000000311100720c */ /* 0x000fe20003f64070 */
[----:B------:R-:W-:Y:S01]  /*72c0*/  @!P1 IMAD.MOV R42, RZ, RZ, -R42 ;  /* 0x000000ffff2a9224 */ /* 0x000fe200078e0a2a */
[----:B------:R-:W-:Y:S02]  /*72d0*/  ISETP.GE.AND P1, PT, R46, RZ, PT ;  /* 0x000000ff2e00720c */ /* 0x000fe40003f26270 */
[----:B------:R-:W-:-:S09]  /*72e0*/  IABS R5, R58 ;  /* 0x0000003a00057213 */ /* 0x000fd20000000000 */
[----:B------:R-:W-:Y:S02]  /*72f0*/  @!P3 IMAD.IADD R49, R49, 0x1, -R17 ;  /* 0x000000013131b824 */ /* 0x000fe400078e0a11 */
[----:B------:R-:W-:-:S04]  /*7300*/  IMAD.HI.U32 R2, R0, R5, RZ ;  /* 0x0000000500027227 */ /* 0x000fc800078e00ff */
[----:B------:R-:W-:Y:S01]  /*7310*/  @!P1 IMAD.MOV R49, RZ, RZ, -R49 ;  /* 0x000000ffff319224 */ /* 0x000fe200078e0a31 */
[----:B------:R-:W-:Y:S01]  /*7320*/  ISETP.GT.U32.AND P1, PT, R17, R27, PT ;  /* 0x0000001b1100720c */ /* 0x000fe20003f24070 */
[----:B------:R-:W-:-:S04]  /*7330*/  IMAD.MOV R2, RZ, RZ, -R2 ;  /* 0x000000ffff027224 */ /* 0x000fc800078e0a02 */
[----:B------:R-:W-:Y:S01]  /*7340*/  IMAD R5, R17, R2, R5 ;  /* 0x0000000211057224 */ /* 0x000fe200078e0205 */
[----:B------:R-:W-:-:S07]  /*7350*/  IABS R23, R59 ;  /* 0x0000003b00177213 */ /* 0x000fce0000000000 */
[----:B------:R-:W-:Y:S01]  /*7360*/  @!P1 IMAD.IADD R27, R27, 0x1, -R17 ;  /* 0x000000011b1b9824 */ /* 0x000fe200078e0a11 */
[----:B------:R-:W-:Y:S01]  /*7370*/  ISETP.GT.U32.AND P1, PT, R17, R5, PT ;  /* 0x000000051100720c */ /* 0x000fe20003f24070 */
[----:B------:R-:W-:Y:S01]  /*7380*/  IMAD.HI.U32 R2, R0, R23, RZ ;  /* 0x0000001700027227 */ /* 0x000fe200078e00ff */
[----:B------:R-:W-:-:S03]  /*7390*/  IABS R13, R60 ;  /* 0x0000003c000d7213 */ /* 0x000fc60000000000 */
[----:B------:R-:W-:-:S08]  /*73a0*/  IMAD.MOV R2, RZ, RZ, -R2 ;  /* 0x000000ffff027224 */ /* 0x000fd000078e0a02 */
[----:B------:R-:W-:Y:S02]  /*73b0*/  @!P1 IMAD.IADD R5, R5, 0x1, -R17 ;  /* 0x0000000105059824 */ /* 0x000fe400078e0a11 */
[C---:B------:R-:W-:Y:S02]  /*73c0*/  IMAD R23, R17.reuse, R2, R23 ;  /* 0x0000000211177224 */ /* 0x040fe400078e0217 */
[----:B------:R-:W-:Y:S01]  /*73d0*/  IMAD.HI.U32 R2, R0, R13, RZ ;  /* 0x0000000d00027227 */ /* 0x000fe200078e00ff */
[----:B------:R-:W-:-:S03]  /*73e0*/  ISETP.GT.U32.AND P1, PT, R17, R5, PT ;  /* 0x000000051100720c */ /* 0x000fc60003f24070 */
[----:B------:R-:W-:Y:S01]  /*73f0*/  IMAD.MOV R2, RZ, RZ, -R2 ;  /* 0x000000ffff027224 */ /* 0x000fe200078e0a02 */
[----:B------:R-:W-:-:S03]  /*7400*/  ISETP.GT.U32.AND P2, PT, R17, R23, PT ;  /* 0x000000171100720c */ /* 0x000fc60003f44070 */
[----:B------:R-:W-:-:S06]  /*7410*/  IMAD R13, R17, R2, R13 ;  /* 0x00000002110d7224 */ /* 0x000fcc00078e020d */
[--C-:B------:R-:W-:Y:S01]  /*7420*/  @!P1 IMAD.IADD R5, R5, 0x1, -R17.reuse ;  /* 0x0000000105059824 */ /* 0x100fe200078e0a11 */
[----:B------:R-:W-:Y:S02]  /*7430*/  ISETP.GT.U32.AND P1, PT, R17, R13, PT ;  /* 0x0000000d1100720c */ /* 0x000fe40003f24070 */
[----:B------:R-:W-:Y:S01]  /*7440*/  ISETP.GE.AND P3, PT, R52, RZ, PT ;  /* 0x000000ff3400720c */ /* 0x000fe20003f66270 */
[----:B------:R-:W-:-:S05]  /*7450*/  @!P2 IMAD.IADD R23, R23, 0x1, -R17 ;  /* 0x000000011717a824 */ /* 0x000fca00078e0a11 */
[----:B------:R-:W-:-:S05]  /*7460*/  ISETP.GT.U32.AND P2, PT, R17, R23, PT ;  /* 0x000000171100720c */ /* 0x000fca0003f44070 */
[----:B------:R-:W-:Y:S01]  /*7470*/  @!P1 IMAD.IADD R13, R13, 0x1, -R17 ;  /* 0x000000010d0d9824 */ /* 0x000fe200078e0a11 */
[----:B------:R-:W-:Y:S01]  /*7480*/  ISETP.GE.AND P4, PT, R60, RZ, PT ;  /* 0x000000ff3c00720c */ /* 0x000fe20003f86270 */
[----:B------:R-:W-:-:S03]  /*7490*/  @!P3 IMAD.MOV R57, RZ, RZ, -R57 ;  /* 0x000000ffff39b224 */ /* 0x000fc600078e0a39 */
[----:B------:R-:W-:Y:S01]  /*74a0*/  ISETP.GT.U32.AND P1, PT, R17, R13, PT ;  /* 0x0000000d1100720c */ /* 0x000fe20003f24070 */
[----:B------:R-:W-:Y:S01]  /*74b0*/  IMAD.HI.U32 R2, R0, R24, RZ ;  /* 0x0000001800027227 */ /* 0x000fe200078e00ff */
[----:B------:R-:W-:Y:S02]  /*74c0*/  ISETP.GE.AND P3, PT, R58, RZ, PT ;  /* 0x000000ff3a00720c */ /* 0x000fe40003f66270 */
[----:B------:R-:W-:Y:S01]  /*74d0*/  IABS R43, R34 ;  /* 0x00000022002b7213 */ /* 0x000fe20000000000 */
[----:B------:R-:W-:Y:S01]  /*74e0*/  @!P2 IMAD.IADD R23, R23, 0x1, -R17 ;  /* 0x000000011717a824 */ /* 0x000fe200078e0a11 */
[----:B------:R-:W-:Y:S01]  /*74f0*/  ISETP.GE.AND P2, PT, R34, RZ, PT ;  /* 0x000000ff2200720c */ /* 0x000fe20003f46270 */
[----:B------:R-:W-:Y:S01]  /*7500*/  IMAD.MOV R2, RZ, RZ, -R2 ;  /* 0x000000ffff027224 */ /* 0x000fe200078e0a02 */
[----:B------:R-:W4:Y:S04]  /*7510*/  LDL.LU R34, [R1+0x30] ;  /* 0x0000300001227983 */ /* 0x000f280000300800 */
[----:B------:R-:W4:Y:S01]  /*7520*/  LDL.LU R30, [R1+0x34] ;  /* 0x00003400011e7983 */ /* 0x000f220000300800 */
[----:B------:R-:W-:-:S02]  /*7530*/  IMAD R24, R17, R2, R24 ;  /* 0x0000000211187224 */ /* 0x000fc400078e0218 */
[----:B------:R-:W-:Y:S02]  /*7540*/  @!P1 IMAD.IADD R13, R13, 0x1, -R17 ;  /* 0x000000010d0d9824 */ /* 0x000fe400078e0a11 */
[----:B------:R-:W-:Y:S01]  /*7550*/  @!P3 IMAD.MOV R5, RZ, RZ, -R5 ;  /* 0x000000ffff05b224 */ /* 0x000fe200078e0a05 */
[----:B------:R-:W-:Y:S01]  /*7560*/  ISETP.GT.U32.AND P3, PT, R17, R24, PT ;  /* 0x000000181100720c */ /* 0x000fe20003f64070 */
[----:B------:R-:W-:-:S12]  /*7570*/  @!P4 IMAD.MOV R13, RZ, RZ, -R13 ;  /* 0x000000ffff0dc224 */ /* 0x000fd800078e0a0d */
[----:B------:R-:W-:-:S05]  /*7580*/  @!P3 IMAD.IADD R24, R24, 0x1, -R17 ;  /* 0x000000011818b824 */ /* 0x000fca00078e0a11 */
[----:B------:R-:W-:-:S13]  /*7590*/  ISETP.GT.U32.AND P3, PT, R17, R24, PT ;  /* 0x000000181100720c */ /* 0x000fda0003f64070 */
[----:B------:R-:W-:Y:S01]  /*75a0*/  @!P3 IMAD.IADD R24, R24, 0x1, -R17 ;  /* 0x000000011818b824 */ /* 0x000fe200078e0a11 */
[----:B--2---:R-:W-:Y:S02]  /*75b0*/  ISETP.GE.AND P4, PT, R37, RZ, PT ;  /* 0x000000ff2500720c */ /* 0x004fe40003f86270 */
[----:B------:R-:W-:Y:S02]  /*75c0*/  IABS R46, R37 ;  /* 0x00000025002e7213 */ /* 0x000fe40000000000 */
[----:B------:R-:W2:Y:S01]  /*75d0*/  LDL.LU R37, [R1+0x38] ;  /* 0x0000380001257983 */ /* 0x000ea20000300800 */
[----:B---3--:R-:W-:Y:S02]  /*75e0*/  ISETP.GE.AND P3, PT, R38, RZ, PT ;  /* 0x000000ff2600720c */ /* 0x008fe40003f66270 */
[----:B------:R-:W-:Y:S02]  /*75f0*/  IABS R21, R38 ;  /* 0x0000002600157213 */ /* 0x000fe40000000000 */
[----:B------:R-:W3:Y:S01]  /*7600*/  LDL.LU R38, [R1+0x3c] ;  /* 0x00003c0001267983 */ /* 0x000ee20000300800 */
[----:B------:R-:W-:Y:S01]  /*7610*/  ISETP.GE.AND P0, PT, R53, RZ, PT ;  /* 0x000000ff3500720c */ /* 0x000fe20003f06270 */
[----:B------:R-:W-:-:S04]  /*7620*/  IMAD.HI.U32 R2, R0, R35, RZ ;  /* 0x0000002300027227 */ /* 0x000fc800078e00ff */
[----:B------:R-:W-:Y:S01]  /*7630*/  IMAD.HI.U32 R3, R0, R43, RZ ;  /* 0x0000002b00037227 */ /* 0x000fe200078e00ff */
[----:B------:R-:W-:Y:S01]  /*7640*/  ISETP.GE.AND P1, PT, R32, RZ, PT ;  /* 0x000000ff2000720c */ /* 0x000fe20003f26270 */
[----:B------:R-:W5:Y:S06]  /*7650*/  LDL.LU R8, [R1+0x40] ;  /* 0x0000400001087983 */ /* 0x000f6c0000300800 */
[----:B------:R-:W-:Y:S01]  /*7660*/  @!P0 IMAD.MOV R27, RZ, RZ, -R27 ;  /* 0x000000ffff1b8224 */ /* 0x000fe200078e0a1b */
[----:B------:R-:W-:Y:S01]  /*7670*/  ISETP.GE.AND P0, PT, R59, RZ, PT ;  /* 0x000000ff3b00720c */ /* 0x000fe20003f06270 */
[----:B------:R-:W-:-:S02]  /*7680*/  IMAD.MOV R2, RZ, RZ, -R2 ;  /* 0x000000ffff027224 */ /* 0x000fc400078e0a02 */
[----:B------:R-:W-:Y:S02]  /*7690*/  IMAD.MOV R3, RZ, RZ, -R3 ;  /* 0x000000ffff037224 */ /* 0x000fe400078e0a03 */
[C---:B------:R-:W-:Y:S02]  /*76a0*/  IMAD R35, R17.reuse, R2, R35 ;  /* 0x0000000211237224 */ /* 0x040fe400078e0223 */
[----:B------:R-:W-:Y:S02]  /*76b0*/  IMAD R43, R17, R3, R43 ;  /* 0x00000003112b7224 */ /* 0x000fe400078e022b */
[----:B------:R-:W-:-:S03]  /*76c0*/  @!P6 IMAD.MOV R24, RZ, RZ, -R24 ;  /* 0x000000ffff18e224 */ /* 0x000fc600078e0a18 */
[C---:B------:R-:W-:Y:S01]  /*76d0*/  ISETP.GT.U32.AND P6, PT, R17.reuse, R43, PT ;  /* 0x0000002b1100720c */ /* 0x040fe20003fc4070 */
[----:B------:R-:W-:Y:S01]  /*76e0*/  @!P0 IMAD.MOV R23, RZ, RZ, -R23 ;  /* 0x000000ffff178224 */ /* 0x000fe200078e0a17 */
[----:B------:R-:W-:Y:S01]  /*76f0*/  ISETP.GT.U32.AND P0, PT, R17, R35, PT ;  /* 0x000000231100720c */ /* 0x000fe20003f04070 */
[----:B------:R-:W-:-:S10]  /*7700*/  IMAD.HI.U32 R7, R0, R46, RZ ;  /* 0x0000002e00077227 */ /* 0x000fd400078e00ff */
[--C-:B------:R-:W-:Y:S02]  /*7710*/  @!P6 IMAD.IADD R43, R43, 0x1, -R17.reuse ;  /* 0x000000012b2be824 */ /* 0x100fe400078e0a11 */
[----:B------:R-:W-:-:S03]  /*7720*/  @!P0 IMAD.IADD R35, R35, 0x1, -R17 ;  /* 0x0000000123238824 */ /* 0x000fc600078e0a11 */
[C---:B------:R-:W-:Y:S02]  /*7730*/  ISETP.GT.U32.AND P6, PT, R17.reuse, R43, PT ;  /* 0x0000002b1100720c */ /* 0x040fe40003fc4070 */
[----:B------:R-:W-:Y:S01]  /*7740*/  ISETP.GT.U32.AND P0, PT, R17, R35, PT ;  /* 0x000000231100720c */ /* 0x000fe20003f04070 */
[----:B------:R-:W-:-:S04]  /*7750*/  IMAD.HI.U32 R6, R0, R21, RZ ;  /* 0x0000001500067227 */ /* 0x000fc800078e00ff */
[----:B------:R-:W-:Y:S01]  /*7760*/  IMAD.MOV R7, RZ, RZ, -R7 ;  /* 0x000000ffff077224 */ /* 0x000fe200078e0a07 */
[----:B------:R-:W-:Y:S01]  /*7770*/  IABS R53, R32 ;  /* 0x0000002000357213 */ /* 0x000fe20000000000 */
[----:B------:R-:W-:Y:S01]  /*7780*/  IMAD.MOV R6, RZ, RZ, -R6 ;  /* 0x000000ffff067224 */ /* 0x000fe200078e0a06 */
[----:B------:R-:W5:Y:S01]  /*7790*/  LDL.LU R32, [R1+0x44] ;  /* 0x0000440001207983 */ /* 0x000f620000300800 */
[C---:B------:R-:W-:Y:S02]  /*77a0*/  IMAD R46, R17.reuse, R7, R46 ;  /* 0x00000007112e7224 */ /* 0x040fe400078e022e */
[----:B------:R-:W-:Y:S01]  /*77b0*/  IMAD R21, R17, R6, R21 ;  /* 0x0000000611157224 */ /* 0x000fe200078e0215 */
[----:B------:R-:W5:Y:S01]  /*77c0*/  LDL.LU R26, [R1+0x48] ;  /* 0x00004800011a7983 */ /* 0x000f620000300800 */
        /* <DEDUP_REMOVED lines=8> */
[----:B------:R-:W-:Y:S01]  /*7850*/  @!P6 IMAD.IADD R46, R46, 0x1, -R17 ;  /* 0x000000012e2ee824 */ /* 0x000fe200078e0a11 */
[----:B----4-:R-:W-:-:S05]  /*7860*/  IABS R48, R30 ;  /* 0x0000001e00307213 */ /* 0x010fca0000000000 */
[----:B------:R-:W-:-:S04]  /*7870*/  IMAD.HI.U32 R2, R0, R48, RZ ;  /* 0x0000003000027227 */ /* 0x000fc800078e00ff */
[----:B------:R-:W-:Y:S02]  /*7880*/  IMAD.MOV R2, RZ, RZ, -R2 ;  /* 0x000000ffff027224 */ /* 0x000fe400078e0a02 */
[----:B------:R-:W-:Y:S01]  /*7890*/  @!P5 IMAD.IADD R21, R21, 0x1, -R17 ;  /* 0x000000011515d824 */ /* 0x000fe200078e0a11 */
[C---:B------:R-:W-:Y:S01]  /*78a0*/  ISETP.GT.U32.AND P5, PT, R17.reuse, R46, PT ;  /* 0x0000002e1100720c */ /* 0x040fe20003fa4070 */
[----:B------:R-:W-:-:S12]  /*78b0*/  IMAD R48, R17, R2, R48 ;  /* 0x0000000211307224 */ /* 0x000fd800078e0230 */
[----:B------:R-:W-:Y:S01]  /*78c0*/  @!P5 IMAD.IADD R46, R46, 0x1, -R17 ;  /* 0x000000012e2ed824 */ /* 0x000fe200078e0a11 */
[----:B--2---:R-:W-:-:S05]  /*78d0*/  IABS R11, R37 ;  /* 0x00000025000b7213 */ /* 0x004fca0000000000 */
[----:B------:R-:W-:-:S04]  /*78e0*/  IMAD.HI.U32 R2, R0, R11, RZ ;  /* 0x0000000b00027227 */ /* 0x000fc800078e00ff */
[----:B------:R-:W-:-:S04]  /*78f0*/  IMAD.MOV R2, RZ, RZ, -R2 ;  /* 0x000000ffff027224 */ /* 0x000fc800078e0a02 */
[----:B------:R-:W-:-:S05]  /*7900*/  IMAD R11, R17, R2, R11 ;  /* 0x00000002110b7224 */ /* 0x000fca00078e020b */
[----:B------:R-:W-:Y:S02]  /*7910*/  ISETP.GT.U32.AND P5, PT, R17, R11, PT ;  /* 0x0000000b1100720c */ /* 0x000fe40003fa4070 */
[----:B---3--:R-:W-:-:S11]  /*7920*/  IABS R12, R38 ;  /* 0x00000026000c7213 */ /* 0x008fd60000000000 */
[----:B------:R-:W-:Y:S01]  /*7930*/  @!P5 IMAD.IADD R11, R11, 0x1, -R17 ;  /* 0x000000010b0bd824 */ /* 0x000fe200078e0a11 */
[----:B------:R-:W-:Y:S02]  /*7940*/  ISETP.GE.AND P5, PT, R38, RZ, PT ;  /* 0x000000ff2600720c */ /* 0x000fe40003fa6270 */
[----:B------:R-:W2:Y:S01]  /*7950*/  LDL.LU R38, [R1+0x4c] ;  /* 0x00004c0001267983 */ /* 0x000ea20000300800 */
[C---:B------:R-:W-:Y:S02]  /*7960*/  ISETP.GT.U32.AND P6, PT, R17.reuse, R48, PT ;  /* 0x000000301100720c */ /* 0x040fe40003fc4070 */
[----:B------:R-:W-:Y:S02]  /*7970*/  IABS R58, R34 ;  /* 0x00000022003a7213 */ /* 0x000fe40000000000 */
[----:B------:R-:W-:-:S03]  /*7980*/  ISETP.GT.U32.AND P0, PT, R17, R53, PT ;  /* 0x000000351100720c */ /* 0x000fc60003f04070 */
[----:B------:R-:W-:-:S04]  /*7990*/  IMAD.HI.U32 R3, R0, R58, RZ ;  /* 0x0000003a00037227 */ /* 0x000fc800078e00ff */
[----:B------:R-:W-:Y:S02]  /*79a0*/  IMAD.MOV R3, RZ, RZ, -R3 ;  /* 0x000000ffff037224 */ /* 0x000fe400078e0a03 */
[--C-:B------:R-:W-:Y:S02]  /*79b0*/  @!P6 IMAD.IADD R48, R48, 0x1, -R17.reuse ;  /* 0x000000013030e824 */ /* 0x100fe400078e0a11 */
[----:B------:R-:W-:Y:S02]  /*79c0*/  IMAD R58, R17, R3, R58 ;  /* 0x00000003113a7224 */ /* 0x000fe400078e023a */
[----:B------:R-:W-:Y:S01]  /*79d0*/  @!P0 IMAD.IADD R53, R53, 0x1, -R17 ;  /* 0x0000000135358824 */ /* 0x000fe200078e0a11 */
[C---:B------:R-:W-:Y:S01]  /*79e0*/  ISETP.GT.U32.AND P6, PT, R17.reuse, R48, PT ;  /* 0x000000301100720c */ /* 0x040fe20003fc4070 */
[----:B------:R-:W-:Y:S01]  /*79f0*/  @!P2 IMAD.MOV R43, RZ, RZ, -R43 ;  /* 0x000000ffff2ba224 */ /* 0x000fe200078e0a2b */
[C---:B------:R-:W-:Y:S02]  /*7a00*/  ISETP.GT.U32.AND P2, PT, R17.reuse, R58, PT ;  /* 0x0000003a1100720c */ /* 0x040fe40003f44070 */
[----:B------:R-:W-:-:S09]  /*7a10*/  ISETP.GT.U32.AND P0, PT, R17, R53, PT ;  /* 0x000000351100720c */ /* 0x000fd20003f04070 */
[--C-:B------:R-:W-:Y:S01]  /*7a20*/  @!P6 IMAD.IADD R48, R48, 0x1, -R17.reuse ;  /* 0x000000013030e824 */ /* 0x100fe200078e0a11 */
[----:B------:R-:W-:Y:S01]  /*7a30*/  ISETP.GE.AND P6, PT, R37, RZ, PT ;  /* 0x000000ff2500720c */ /* 0x000fe20003fc6270 */
[--C-:B------:R-:W-:Y:S01]  /*7a40*/  @!P2 IMAD.IADD R58, R58, 0x1, -R17.reuse ;  /* 0x000000013a3aa824 */ /* 0x100fe200078e0a11 */
[----:B------:R-:W3:Y:S01]  /*7a50*/  LDL.LU R37, [R1+0x50] ;  /* 0x0000500001257983 */ /* 0x000ee20000300800 */
[----:B------:R-:W-:Y:S01]  /*7a60*/  @!P0 IMAD.IADD R53, R53, 0x1, -R17 ;  /* 0x0000000135358824 */ /* 0x000fe200078e0a11 */
[----:B------:R-:W-:Y:S01]  /*7a70*/  ISETP.GT.U32.AND P2, PT, R17, R21, PT ;  /* 0x000000151100720c */ /* 0x000fe20003f44070 */
[----:B------:R-:W-:-:S04]  /*7a80*/  IMAD.HI.U32 R2, R0, R12, RZ ;  /* 0x0000000c00027227 */ /* 0x000fc800078e00ff */
[----:B------:R-:W-:Y:S01]  /*7a90*/  @!P1 IMAD.MOV R53, RZ, RZ, -R53 ;  /* 0x000000ffff359224 */ /* 0x000fe200078e0a35 */
[----:B------:R-:W-:Y:S01]  /*7aa0*/  ISETP.GT.U32.AND P1, PT, R17, R58, PT ;  /* 0x0000003a1100720c */ /* 0x000fe20003f24070 */
[----:B------:R-:W-:-:S04]  /*7ab0*/  IMAD.MOV R2, RZ, RZ, -R2 ;  /* 0x000000ffff027224 */ /* 0x000fc800078e0a02 */
[----:B------:R-:W-:Y:S01]  /*7ac0*/  IMAD R12, R17, R2, R12 ;  /* 0x00000002110c7224 */ /* 0x000fe200078e020c */
[----:B-----5:R-:W-:Y:S01]  /*7ad0*/  IABS R52, R32 ;  /* 0x0000002000347213 */ /* 0x020fe20000000000 */
[----:B------:R-:W-:Y:S01]  /*7ae0*/  @!P2 IMAD.IADD R21, R21, 0x1, -R17 ;  /* 0x000000011515a824 */ /* 0x000fe200078e0a11 */
[----:B------:R-:W-:-:S05]  /*7af0*/  ISETP.GE.AND P2, PT, R30, RZ, PT ;  /* 0x000000ff1e00720c */ /* 0x000fca0003f46270 */
[----:B------:R-:W-:Y:S01]  /*7b00*/  @!P1 IMAD.IADD R58, R58, 0x1, -R17 ;  /* 0x000000013a3a9824 */ /* 0x000fe200078e0a11 */
[----:B------:R-:W-:Y:S01]  /*7b10*/  ISETP.GT.U32.AND P1, PT, R17, R12, PT ;  /* 0x0000000c1100720c */ /* 0x000fe20003f24070 */
[----:B------:R-:W-:-:S04]  /*7b20*/  IMAD.HI.U32 R2, R0, R52, RZ ;  /* 0x0000003400027227 */ /* 0x000fc800078e00ff */
[----:B------:R-:W-:-:S04]  /*7b30*/  IMAD.MOV R2, RZ, RZ, -R2 ;  /* 0x000000ffff027224 */ /* 0x000fc800078e0a02 */
[C---:B------:R-:W-:Y:S01]  /*7b40*/  IMAD R52, R17.reuse, R2, R52 ;  /* 0x0000000211347224 */ /* 0x040fe200078e0234 */
[----:B------:R-:W-:Y:S01]  /*7b50*/  ISETP.GE.AND P0, PT, R34, RZ, PT ;  /* 0x000000ff2200720c */ /* 0x000fe20003f06270 */
[----:B------:R-:W-:Y:S02]  /*7b60*/  @!P2 IMAD.MOV R48, RZ, RZ, -R48 ;  /* 0x000000ffff30a224 */ /* 0x000fe400078e0a30 */
[----:B------:R-:W-:Y:S01]  /*7b70*/  @!P1 IMAD.IADD R12, R12, 0x1, -R17 ;  /* 0x000000010c0c9824 */ /* 0x000fe200078e0a11 */
[C---:B------:R-:W-:Y:S02]  /*7b80*/  ISETP.GT.U32.AND P1, PT, R17.reuse, R11, PT ;  /* 0x0000000b1100720c */ /* 0x040fe40003f24070 */
[----:B------:R-:W-:Y:S02]  /*7b90*/  ISETP.GT.U32.AND P2, PT, R17, R52, PT ;  /* 0x000000341100720c */ /* 0x000fe40003f44070 */
[----:B------:R-:W-:-:S05]  /*7ba0*/  IABS R34, R8 ;  /* 0x0000000800227213 */ /* 0x000fca0000000000 */
[----:B------:R-:W-:Y:S01]  /*7bb0*/  @!P0 IMAD.MOV R58, RZ, RZ, -R58 ;  /* 0x000000ffff3a8224 */ /* 0x000fe200078e0a3a */
[----:B------:R-:W-:-:S03]  /*7bc0*/  ISETP.GE.AND P0, PT, R8, RZ, PT ;  /* 0x000000ff0800720c */ /* 0x000fc60003f06270 */
[--C-:B------:R-:W-:Y:S01]  /*7bd0*/  @!P1 IMAD.IADD R11, R11, 0x1, -R17.reuse ;  /* 0x000000010b0b9824 */ /* 0x100fe200078e0a11 */
[----:B------:R-:W-:Y:S01]  /*7be0*/  ISETP.GE.AND P1, PT, R32, RZ, PT ;  /* 0x000000ff2000720c */ /* 0x000fe20003f26270 */
[----:B------:R-:W-:Y:S01]  /*7bf0*/  @!P2 IMAD.IADD R52, R52, 0x1, -R17 ;  /* 0x000000013434a824 */ /* 0x000fe200078e0a11 */
[----:B------:R-:W4:Y:S01]  /*7c00*/  LDL.LU R32, [R1+0x54] ;  /* 0x0000540001207983 */ /* 0x000f220000300800 */
[----:B------:R-:W-:Y:S01]  /*7c10*/  IMAD.HI.U32 R3, R0, R34, RZ ;  /* 0x0000002200037227 */ /* 0x000fe200078e00ff */
[----:B--2---:R-:W-:Y:S02]  /*7c20*/  ISETP.GE.AND P2, PT, R38, RZ, PT ;  /* 0x000000ff2600720c */ /* 0x004fe40003f46270 */
[----:B------:R-:W-:Y:S02]  /*7c30*/  IABS R8, R38 ;  /* 0x0000002600087213 */ /* 0x000fe40000000000 */
[----:B------:R-:W2:Y:S04]  /*7c40*/  LDL.LU R38, [R1+0x58] ;  /* 0x0000580001267983 */ /* 0x000ea80000300800 */
[----:B0-----:R-:W5:Y:S01]  /*7c50*/  LDL.LU R61, [R1+0x70] ;  /* 0x00007000013d7983 */ /* 0x001f620000300800 */
[----:B------:R-:W-:-:S04]  /*7c60*/  IMAD.MOV R3, RZ, RZ, -R3 ;  /* 0x000000ffff037224 */ /* 0x000fc800078e0a03 */
[----:B------:R-:W-:Y:S02]  /*7c70*/  IMAD R34, R17, R3, R34 ;  /* 0x0000000311227224 */ /* 0x000fe400078e0222 */
[----:B------:R-:W-:-:S03]  /*7c80*/  @!P3 IMAD.MOV R21, RZ, RZ, -R21 ;  /* 0x000000ffff15b224 */ /* 0x000fc600078e0a15 */
[----:B------:R-:W-:-:S13]  /*7c90*/  ISETP.GT.U32.AND P3, PT, R17, R34, PT ;  /* 0x000000221100720c */ /* 0x000fda0003f64070 */
[----:B------:R-:W-:-:S05]  /*7ca0*/  @!P3 IMAD.IADD R34, R34, 0x1, -R17 ;  /* 0x000000012222b824 */ /* 0x000fca00078e0a11 */
[C---:B------:R-:W-:Y:S01]  /*7cb0*/  ISETP.GT.U32.AND P3, PT, R17.reuse, R34, PT ;  /* 0x000000221100720c */ /* 0x040fe20003f64070 */
[----:B------:R-:W-:Y:S01]  /*7cc0*/  @!P4 IMAD.MOV R46, RZ, RZ, -R46 ;  /* 0x000000ffff2ec224 */ /* 0x000fe200078e0a2e */
[----:B------:R-:W-:Y:S02]  /*7cd0*/  IABS R30, R26 ;  /* 0x0000001a001e7213 */ /* 0x000fe40000000000 */
[----:B------:R-:W-:Y:S02]  /*7ce0*/  ISETP.GT.U32.AND P4, PT, R17, R12, PT ;  /* 0x0000000c1100720c */ /* 0x000fe40003f84070 */
[----:B---3--:R-:W-:Y:S01]  /*7cf0*/  IABS R16, R37 ;  /* 0x0000002500107213 */ /* 0x008fe20000000000 */
[----:B------:R-:W-:-:S06]  /*7d00*/  IMAD.HI.U32 R2, R0, R30, RZ ;  /* 0x0000001e00027227 */ /* 0x000fcc00078e00ff */
[--C-:B------:R-:W-:Y:S01]  /*7d10*/  @!P3 IMAD.IADD R34, R34, 0x1, -R17.reuse ;  /* 0x000000012222b824 */ /* 0x100fe200078e0a11 */
[----:B------:R-:W-:Y:S02]  /*7d20*/  ISETP.GE.AND P3, PT, R37, RZ, PT ;  /* 0x000000ff2500720c */ /* 0x000fe40003f66270 */
[----:B------:R-:W3:Y:S01]  /*7d30*/  LDL.LU R37, [R1+0xa0] ;  /* 0x0000a00001257983 */ /* 0x000ee20000300800 */
[----:B------:R-:W-:Y:S02]  /*7d40*/  IMAD.MOV R2, RZ, RZ, -R2 ;  /* 0x000000ffff027224 */ /* 0x000fe400078e0a02 */
[----:B------:R-:W-:Y:S01]  /*7d50*/  @!P4 IMAD.IADD R12, R12, 0x1, -R17 ;  /* 0x000000010c0cc824 */ /* 0x000fe200078e0a11 */
[----:B------:R-:W3:Y:S01]  /*7d60*/  LDL.LU R19, [R1+0xa4] ;  /* 0x0000a40001137983 */ /* 0x000ee20000300800 */
[C---:B------:R-:W-:Y:S02]  /*7d70*/  IMAD R30, R17.reuse, R2, R30 ;  /* 0x00000002111e7224 */ /* 0x040fe400078e021e */
[----:B------:R-:W-:Y:S01]  /*7d80*/  @!P5 IMAD.MOV R12, RZ, RZ, -R12 ;  /* 0x000000ffff0cd224 */ /* 0x000fe200078e0a0c */
[----:B------:R-:W3:Y:S02]  /*7d90*/  LDL.LU R18, [R1+0xa8] ;  /* 0x0000a80001127983 */ /* 0x000ee40000300800 */
[----:B------:R-:W-:-:S13]  /*7da0*/  ISETP.GT.U32.AND P5, PT, R17, R30, PT ;  /* 0x0000001e1100720c */ /* 0x000fda0003fa4070 */
[----:B------:R-:W-:-:S05]  /*7db0*/  @!P5 IMAD.IADD R30, R30, 0x1, -R17 ;  /* 0x000000011e1ed824 */ /* 0x000fca00078e0a11 */
[----:B------:R-:W-:-:S13]  /*7dc0*/  ISETP.GT.U32.AND P5, PT, R17, R30, PT ;  /* 0x0000001e1100720c */ /* 0x000fda0003fa4070 */
[----:B------:R-:W-:Y:S02]  /*7dd0*/  @!P5 IMAD.IADD R30, R30, 0x1, -R17 ;  /* 0x000000011e1ed824 */ /* 0x000fe400078e0a11 */
[----:B------:R-:W-:-:S04]  /*7de0*/  IMAD.HI.U32 R3, R0, R8, RZ ;  /* 0x0000000800037227 */ /* 0x000fc800078e00ff */
[----:B------:R-:W-:Y:S02]  /*7df0*/  IMAD.MOV R3, RZ, RZ, -R3 ;  /* 0x000000ffff037224 */ /* 0x000fe400078e0a03 */
[----:B------:R-:W-:Y:S01]  /*7e00*/  IMAD.HI.U32 R2, R0, R16, RZ ;  /* 0x0000001000027227 */ /* 0x000fe200078e00ff */
[----:B----4-:R-:W-:-:S03]  /*7e10*/  IABS R9, R32 ;  /* 0x0000002000097213 */ /* 0x010fc60000000000 */
[C---:B------:R-:W-:Y:S02]  /*7e20*/  IMAD R8, R17.reuse, R3, R8 ;  /* 0x0000000311087224 */ /* 0x040fe400078e0208 */
[----:B------:R-:W-:Y:S02]  /*7e30*/  IMAD.MOV R2, RZ, RZ, -R2 ;  /* 0x000000ffff027224 */ /* 0x000fe400078e0a02 */
[----:B------:R-:W-:Y:S01]  /*7e40*/  @!P0 IMAD.MOV R34, RZ, RZ, -R34 ;  /* 0x000000ffff228224 */ /* 0x000fe200078e0a22 */
[C---:B------:R-:W-:Y:S01]  /*7e50*/  ISETP.GT.U32.AND P0, PT, R17.reuse, R8, PT ;  /* 0x000000081100720c */ /* 0x040fe20003f04070 */
[----:B------:R-:W-:Y:S02]  /*7e60*/  IMAD R16, R17, R2, R16 ;  /* 0x0000000211107224 */ /* 0x000fe400078e0210 */
[----:B------:R-:W-:-:S04]  /*7e70*/  IMAD.HI.U32 R2, R0, R9, RZ ;  /* 0x0000000900027227 */ /* 0x000fc800078e00ff */
[----:B------:R-:W-:-:S04]  /*7e80*/  IMAD.MOV R2, RZ, RZ, -R2 ;  /* 0x000000ffff027224 */ /* 0x000fc800078e0a02 */
[----:B------:R-:W-:Y:S02]  /*7e90*/  IMAD R9, R17, R2, R9 ;  /* 0x0000000211097224 */ /* 0x000fe400078e0209 */
[----:B------:R-:W-:-:S03]  /*7ea0*/  @!P0 IMAD.IADD R8, R8, 0x1, -R17 ;  /* 0x0000000108088824 */ /* 0x000fc600078e0a11 */
[----:B------:R-:W-:-:S13]  /*7eb0*/  ISETP.GT.U32.AND P0, PT, R17, R9, PT ;  /* 0x000000091100720c */ /* 0x000fda0003f04070 */
[----:B------:R-:W-:-:S05]  /*7ec0*/  @!P0 IMAD.IADD R9, R9, 0x1, -R17 ;  /* 0x0000000109098824 */ /* 0x000fca00078e0a11 */
[----:B------:R-:W-:-:S13]  /*7ed0*/  ISETP.GT.U32.AND P0, PT, R17, R9, PT ;  /* 0x000000091100720c */ /* 0x000fda0003f04070 */
[----:B------:R-:W-:Y:S01]  /*7ee0*/  @!P0 IMAD.IADD R9, R9, 0x1, -R17 ;  /* 0x0000000109098824 */ /* 0x000fe200078e0a11 */
[----:B--2---:R-:W-:Y:S02]  /*7ef0*/  IABS R15, R38 ;  /* 0x00000026000f7213 */ /* 0x004fe40000000000 */
[----:B------:R-:W-:Y:S02]  /*7f00*/  ISETP.GE.AND P5, PT, R38, RZ, PT ;  /* 0x000000ff2600720c */ /* 0x000fe40003fa6270 */
[----:B------:R-:W2:Y:S04]  /*7f10*/  LDL.LU R38, [R1+0xac] ;  /* 0x0000ac0001267983 */ /* 0x000ea80000300800 */
[----:B------:R-:W4:Y:S01]  /*7f20*/  LDL.LU R14, [R1+0xb0] ;  /* 0x0000b000010e7983 */ /* 0x000f220000300800 */
[----:B-----5:R-:W-:-:S03]  /*7f30*/  IABS R20, R61 ;  /* 0x0000003d00147213 */ /* 0x020fc60000000000 */
[----:B------:R-:W5:Y:S01]  /*7f40*/  LDL.LU R10, [R1+0xb4] ;  /* 0x0000b400010a7983 */ /* 0x000f620000300800 */
[----:B------:R-:W-:-:S03]  /*7f50*/  ISETP.GE.AND P0, PT, R61, RZ, PT ;  /* 0x000000ff3d00720c */ /* 0x000fc60003f06270 */
[----:B------:R-:W5:Y:S01]  /*7f60*/  LDL.LU R61, [R1+0xb8] ;  /* 0x0000b800013d7983 */ /* 0x000f620000300800 */
[----:B------:R-:W-:Y:S01]  /*7f70*/  @!P6 IMAD.MOV R11, RZ, RZ, -R11 ;  /* 0x000000ffff0be224 */ /* 0x000fe200078e0a0b */
[----:B------:R-:W-:Y:S02]  /*7f80*/  ISETP.GT.U32.AND P6, PT, R17, R52, PT ;  /* 0x000000341100720c */ /* 0x000fe40003fc4070 */
[----:B------:R-:W-:-:S11]  /*7f90*/  ISETP.GE.AND P4, PT, R26, RZ, PT ;  /* 0x000000ff1a00720c */ /* 0x000fd60003f86270 */
[----:B------:R-:W-:-:S04]  /*7fa0*/  @!P6 IMAD.IADD R52, R52, 0x1, -R17 ;  /* 0x000000013434e824 */ /* 0x000fc800078e0a11 */
[----:B------:R-:W-:Y:S01]  /*7fb0*/  @!P1 IMAD.MOV R52, RZ, RZ, -R52 ;  /* 0x000000ffff349224 */ /* 0x000fe200078e0a34 */
[----:B------:R-:W-:Y:S01]  /*7fc0*/  ISETP.GT.U32.AND P1, PT, R17, R16, PT ;  /* 0x000000101100720c */ /* 0x000fe20003f24070 */
[----:B------:R-:W-:-:S04]  /*7fd0*/  IMAD.HI.U32 R2, R0, R15, RZ ;  /* 0x0000000f00027227 */ /* 0x000fc800078e00ff */
[----:B------:R-:W-:Y:S02]  /*7fe0*/  IMAD.MOV R2, RZ, RZ, -R2 ;  /* 0x000000ffff027224 */ /* 0x000fe400078e0a02 */
[----:B------:R-:W-:Y:S01]  /*7ff0*/  @!P4 IMAD.MOV R30, RZ, RZ, -R30 ;  /* 0x000000ffff1ec224 */ /* 0x000fe200078e0a1e */
[----:B---3--:R-:W-:-:S05]  /*8000*/  IABS R26, R37 ;  /* 0x00000025001a7213 */ /* 0x008fca0000000000 */
[----:B------:R-:W-:Y:S02]  /*8010*/  @!P1 IMAD.IADD R16, R16, 0x1, -R17 ;  /* 0x0000000110109824 */ /* 0x000fe400078e0a11 */
[C---:B------:R-:W-:Y:S02]  /*8020*/  IMAD R15, R17.reuse, R2, R15 ;  /* 0x00000002110f7224 */ /* 0x040fe400078e020f */
[----:B------:R-:W-:Y:S01]  /*8030*/  IMAD.HI.U32 R2, R0, R26, RZ ;  /* 0x0000001a00027227 */ /* 0x000fe200078e00ff */
[----:B------:R-:W-:-:S03]  /*8040*/  ISETP.GT.U32.AND P4, PT, R17, R16, PT ;  /* 0x000000101100720c */ /* 0x000fc60003f84070 */
[----:B------:R-:W-:-:S04]  /*8050*/  IMAD.MOV R2, RZ, RZ, -R2 ;  /* 0x000000ffff027224 */ /* 0x000fc800078e0a02 */
[----:B------:R-:W-:-:S06]  /*8060*/  IMAD R26, R17, R2, R26 ;  /* 0x00000002111a7224 */ /* 0x000fcc00078e021a */
[----:B------:R-:W-:Y:S01]  /*8070*/  @!P4 IMAD.IADD R16, R16, 0x1, -R17 ;  /* 0x000000011010c824 */ /* 0x000fe200078e0a11 */
[C---:B------:R-:W-:Y:S02]  /*8080*/  ISETP.GT.U32.AND P4, PT, R17.reuse, R26, PT ;  /* 0x0000001a1100720c */ /* 0x040fe40003f84070 */
[----:B------:R-:W-:Y:S01]  /*8090*/  ISETP.GT.U32.AND P1, PT, R17, R8, PT ;  /* 0x000000081100720c */ /* 0x000fe20003f24070 */
[----:B------:R-:W-:-:S04]  /*80a0*/  IMAD.HI.U32 R3, R0, R20, RZ ;  /* 0x0000001400037227 */ /* 0x000fc800078e00ff */
[----:B------:R-:W-:-:S06]  /*80b0*/  IMAD.MOV R3, RZ, RZ, -R3 ;  /* 0x000000ffff037224 */ /* 0x000fcc00078e0a03 */
[--C-:B------:R-:W-:Y:S02]  /*80c0*/  @!P4 IMAD.IADD R26, R26, 0x1, -R17.reuse ;  /* 0x000000011a1ac824 */ /* 0x100fe400078e0a11 */
[----:B------:R-:W-:-:S03]  /*80d0*/  @!P1 IMAD.IADD R8, R8, 0x1, -R17 ;  /* 0x0000000108089824 */ /* 0x000fc600078e0a11 */
[C---:B------:R-:W-:Y:S01]  /*80e0*/  ISETP.GT.U32.AND P4, PT, R17.reuse, R26, PT ;  /* 0x0000001a1100720c */ /* 0x040fe20003f84070 */
[C---:B------:R-:W-:Y:S01]  /*80f0*/  IMAD R20, R17.reuse, R3, R20 ;  /* 0x0000000311147224 */ /* 0x040fe200078e0214 */
[----:B------:R-:W-:Y:S01]  /*8100*/  ISETP.GT.U32.AND P1, PT, R17, R15, PT ;  /* 0x0000000f1100720c */ /* 0x000fe20003f24070 */
[----:B------:R-:W-:-:S03]  /*8110*/  @!P2 IMAD.MOV R8, RZ, RZ, -R8 ;  /* 0x000000ffff08a224 */ /* 0x000fc600078e0a08 */
[----:B------:R-:W-:Y:S02]  /*8120*/  ISETP.GT.U32.AND P2, PT, R17, R20, PT ;  /* 0x000000141100720c */ /* 0x000fe40003f44070 */
[----:B------:R-:W-:-:S05]  /*8130*/  ISETP.GE.AND P6, PT, R32, RZ, PT ;  /* 0x000000ff2000720c */ /* 0x000fca0003fc6270 */
[--C-:B------:R-:W-:Y:S01]  /*8140*/  @!P4 IMAD.IADD R26, R26, 0x1, -R17.reuse ;  /* 0x000000011a1ac824 */ /* 0x100fe200078e0a11 */
[----:B------:R-:W-:Y:S01]  /*8150*/  IABS R32, R19 ;  /* 0x0000001300207213 */ /* 0x000fe20000000000 */
[----:B------:R-:W-:-:S04]  /*8160*/  @!P1 IMAD.IADD R15, R15, 0x1, -R17 ;  /* 0x000000010f0f9824 */ /* 0x000fc800078e0a11 */
[----:B------:R-:W-:Y:S01]  /*8170*/  @!P2 IMAD.IADD R20, R20, 0x1, -R17 ;  /* 0x000000011414a824 */ /* 0x000fe200078e0a11 */
[----:B------:R-:W-:Y:S01]  /*8180*/  ISETP.GT.U32.AND P2, PT, R17, R15, PT ;  /* 0x0000000f1100720c */ /* 0x000fe20003f44070 */
[----:B------:R-:W-:-:S04]  /*8190*/  IMAD.HI.U32 R2, R0, R32, RZ ;  /* 0x0000002000027227 */ /* 0x000fc800078e00ff */
[----:B------:R-:W-:-:S04]  /*81a0*/  IMAD.MOV R2, RZ, RZ, -R2 ;  /* 0x000000ffff027224 */ /* 0x000fc800078e0a02 */
[----:B------:R-:W-:-:S04]  /*81b0*/  IMAD R32, R17, R2, R32 ;  /* 0x0000000211207224 */ /* 0x000fc800078e0220 */
[----:B------:R-:W-:Y:S01]  /*81c0*/  @!P2 IMAD.IADD R15, R15, 0x1, -R17 ;  /* 0x000000010f0fa824 */ /* 0x000fe200078e0a11 */
[----:B------:R-:W-:Y:S02]  /*81d0*/  ISETP.GT.U32.AND P2, PT, R17, R32, PT ;  /* 0x000000201100720c */ /* 0x000fe40003f44070 */
[----:B------:R-:W-:Y:S02]  /*81e0*/  ISETP.GE.AND P1, PT, R37, RZ, PT ;  /* 0x000000ff2500720c */ /* 0x000fe40003f26270 */
[----:B------:R-:W-:Y:S01]  /*81f0*/  IABS R37, R18 ;  /* 0x0000001200257213 */ /* 0x000fe20000000000 */
[----:B------:R-:W-:Y:S01]  /*8200*/  @!P3 IMAD.MOV R16, RZ, RZ, -R16 ;  /* 0x000000ffff10b224 */ /* 0x000fe200078e0a10 */
[----:B------:R-:W-:-:S03]  /*8210*/  ISETP.GT.U32.AND P3, PT, R17, R20, PT ;  /* 0x000000141100720c */ /* 0x000fc60003f64070 */
[----:B------:R-:W-:-:S04]  /*8220*/  IMAD.HI.U32 R3, R0, R37, RZ ;  /* 0x0000002500037227 */ /* 0x000fc800078e00ff */
[----:B------:R-:W-:Y:S02]  /*8230*/  @!P2 IMAD.IADD R32, R32, 0x1, -R17 ;  /* 0x000000012020a824 */ /* 0x000fe400078e0a11 */
[----:B------:R-:W-:Y:S02]  /*8240*/  IMAD.MOV R3, RZ, RZ, -R3 ;  /* 0x000000ffff037224 */ /* 0x000fe400078e0a03 */
[----:B------:R-:W-:Y:S01]  /*8250*/  @!P5 IMAD.MOV R15, RZ, RZ, -R15 ;  /* 0x000000ffff0fd224 */ /* 0x000fe200078e0a0f */
[C---:B------:R-:W-:Y:S01]  /*8260*/  ISETP.GT.U32.AND P5, PT, R17.reuse, R32, PT ;  /* 0x000000201100720c */ /* 0x040fe20003fa4070 */
[----:B------:R-:W-:Y:S02]  /*8270*/  IMAD R37, R17, R3, R37 ;  /* 0x0000000311257224 */ /* 0x000fe400078e0225 */
[----:B------:R-:W-:Y:S01]  /*8280*/  @!P3 IMAD.IADD R20, R20, 0x1, -R17 ;  /* 0x000000011414b824 */ /* 0x000fe200078e0a11 */
[----:B------:R-:W-:Y:S01]  /*8290*/  ISETP.GE.AND P3, PT, R18, RZ, PT ;  /* 0x000000ff1200720c */ /* 0x000fe20003f66270 */
[----:B------:R-:W-:-:S02]  /*82a0*/  @!P1 IMAD.MOV R26, RZ, RZ, -R26 ;  /* 0x000000ffff1a9224 */ /* 0x000fc400078e0a1a */
[----:B------:R-:W-:-:S06]  /*82b0*/  @!P0 IMAD.MOV R20, RZ, RZ, -R20 ;  /* 0x000000ffff148224 */ /* 0x000fcc00078e0a14 */
[----:B------:R-:W-:Y:S01]  /*82c0*/  @!P5 IMAD.IADD R32, R32, 0x1, -R17 ;  /* 0x000000012020d824 */ /* 0x000fe200078e0a11 */
[----:B--2---:R-:W-:Y:S02]  /*82d0*/  IABS R41, R38 ;  /* 0x0000002600297213 */ /* 0x004fe40000000000 */
[----:B------:R-:W-:Y:S02]  /*82e0*/  ISETP.GE.AND P4, PT, R38, RZ, PT ;  /* 0x000000ff2600720c */ /* 0x000fe40003f86270 */
[----:B------:R-:W2:Y:S01]  /*82f0*/  LDL.LU R38, [R1+0xbc] ;  /* 0x0000bc0001267983 */ /* 0x000ea20000300800 */
[----:B----4-:R-:W-:-:S03]  /*8300*/  IABS R45, R14 ;  /* 0x0000000e002d7213 */ /* 0x010fc60000000000 */
[----:B------:R-:W3:Y:S01]  /*8310*/  LDL.LU R29, [R1+0xc0] ;  /* 0x0000c000011d7983 */ /* 0x000ee20000300800 */
[----:B------:R-:W-:-:S03]  /*8320*/  IMAD.HI.U32 R2, R0, R41, RZ ;  /* 0x0000002900027227 */ /* 0x000fc600078e00ff */
[----:B------:R-:W4:Y:S01]  /*8330*/  LDL.LU R22, [R1+0xc4] ;  /* 0x0000c40001167983 */ /* 0x000f220000300800 */
[----:B------:R-:W-:Y:S02]  /*8340*/  IMAD.MOV R2, RZ, RZ, -R2 ;  /* 0x000000ffff027224 */ /* 0x000fe400078e0a02 */
[----:B------:R-:W-:Y:S01]  /*8350*/  IMAD.HI.U32 R3, R0, R45, RZ ;  /* 0x0000002d00037227 */ /* 0x000fe200078e00ff */
[----:B------:R-:W-:Y:S01]  /*8360*/  ISETP.GE.AND P1, PT, R14, RZ, PT ;  /* 0x000000ff0e00720c */ /* 0x000fe20003f26270 */
[----:B------:R-:W3:Y:S02]  /*8370*/  LDL.LU R18, [R1+0xc8] ;  /* 0x0000c80001127983 */ /* 0x000ee40000300800 */
[C---:B------:R-:W-:Y:S02]  /*8380*/  IMAD R41, R17.reuse, R2, R41 ;  /* 0x0000000211297224 */ /* 0x040fe400078e0229 */
[----:B------:R-:W-:Y:S01]  /*8390*/  IMAD.MOV R3, RZ, RZ, -R3 ;  /* 0x000000ffff037224 */ /* 0x000fe200078e0a03 */
[----:B------:R-:W3:Y:S02]  /*83a0*/  LDL.LU R14, [R1+0xcc] ;  /* 0x0000cc00010e7983 */ /* 0x000ee40000300800 */
[C---:B------:R-:W-:Y:S01]  /*83b0*/  ISETP.GT.U32.AND P0, PT, R17.reuse, R41, PT ;  /* 0x000000291100720c */ /* 0x040fe20003f04070 */
[----:B------:R-:W-:-:S05]  /*83c0*/  IMAD R45, R17, R3, R45 ;  /* 0x00000003112d7224 */ /* 0x000fca00078e022d */
[----:B------:R-:W-:-:S07]  /*83d0*/  ISETP.GT.U32.AND P5, PT, R17, R45, PT ;  /* 0x0000002d1100720c */ /* 0x000fce0003fa4070 */
[----:B------:R-:W-:-:S06]  /*83e0*/  @!P0 IMAD.IADD R41, R41, 0x1, -R17 ;  /* 0x0000000129298824 */ /* 0x000fcc00078e0a11 */
[----:B------:R-:W-:Y:S01]  /*83f0*/  @!P5 IMAD.IADD R45, R45, 0x1, -R17 ;  /* 0x000000012d2dd824 */ /* 0x000fe200078e0a11 */
[----:B------:R-:W-:Y:S02]  /*8400*/  ISETP.GT.U32.AND P5, PT, R17, R41, PT ;  /* 0x000000291100720c */ /* 0x000fe40003fa4070 */
[----:B-----5:R-:W-:Y:S02]  /*8410*/  IABS R50, R10 ;  /* 0x0000000a00327213 */ /* 0x020fe40000000000 */
[----:B------:R-:W-:Y:S02]  /*8420*/  ISETP.GE.AND P0, PT, R10, RZ, PT ;  /* 0x000000ff0a00720c */ /* 0x000fe40003f06270 */
[----:B------:R-:W5:Y:S01]  /*8430*/  LDL.LU R10, [R1+0xd0] ;  /* 0x0000d000010a7983 */ /* 0x000f620000300800 */
[----:B------:R-:W-:-:S06]  /*8440*/  IABS R55, R61 ;  /* 0x0000003d00377213 */ /* 0x000fcc0000000000 */
[----:B------:R-:W-:Y:S01]  /*8450*/  @!P5 IMAD.IADD R41, R41, 0x1, -R17 ;  /* 0x000000012929d824 */ /* 0x000fe200078e0a11 */
[----:B------:R-:W-:Y:S02]  /*8460*/  ISETP.GE.AND P5, PT, R61, RZ, PT ;  /* 0x000000ff3d00720c */ /* 0x000fe40003fa6270 */
[----:B------:R-:W5:Y:S04]  /*8470*/  LDL.LU R61, [R1+0xd4] ;  /* 0x0000d400013d7983 */ /* 0x000f680000300800 */
[----:B------:R-:W5:Y:S04]  /*8480*/  LDL.LU R33, [R1+0xd8] ;  /* 0x0000d80001217983 */ /* 0x000f680000300800 */
[----:B------:R-:W5:Y:S01]  /*8490*/  LDL R25, [R1+0x1fd8] ;  /* 0x001fd80001197983 */ /* 0x000f620000100800 */
[----:B------:R-:W-:Y:S01]  /*84a0*/  ISETP.GT.U32.AND P2, PT, R17, R37, PT ;  /* 0x000000251100720c */ /* 0x000fe20003f44070 */
[----:B------:R-:W-:Y:S01]  /*84b0*/  @!P6 IMAD.MOV R9, RZ, RZ, -R9 ;  /* 0x000000ffff09e224 */ /* 0x000fe200078e0a09 */
[----:B------:R-:W-:Y:S01]  /*84c0*/  ISETP.GE.AND P6, PT, R19, RZ, PT ;  /* 0x000000ff1300720c */ /* 0x000fe20003fc6270 */
[----:B------:R-:W-:-:S04]  /*84d0*/  IMAD.HI.U32 R2, R0, R50, RZ ;  /* 0x0000003200027227 */ /* 0x000fc800078e00ff */
[----:B------:R-:W-:-:S06]  /*84e0*/  IMAD.MOV R2, RZ, RZ, -R2 ;  /* 0x000000ffff027224 */ /* 0x000fcc00078e0a02 */
[----:B------:R-:W-:Y:S02]  /*84f0*/  @!P2 IMAD.IADD R37, R37, 0x1, -R17 ;  /* 0x000000012525a824 */ /* 0x000fe400078e0a11 */
[----:B------:R-:W-:-:S03]  /*8500*/  IMAD R50, R17, R2, R50 ;  /* 0x0000000211327224 */ /* 0x000fc600078e0232 */
[C---:B------:R-:W-:Y:S01]  /*8510*/  ISETP.GT.U32.AND P2, PT, R17.reuse, R37, PT ;  /* 0x000000251100720c */ /* 0x040fe20003f44070 */
[----:B------:R-:W-:Y:S01]  /*8520*/  @!P6 IMAD.MOV R32, RZ, RZ, -R32 ;  /* 0x000000ffff20e224 */ /* 0x000fe200078e0a20 */
[----:B------:R-:W-:Y:S01]  /*8530*/  ISETP.GT.U32.AND P6, PT, R17, R45, PT ;  /* 0x0000002d1100720c */ /* 0x000fe20003fc4070 */
[----:B------:R-:W-:-:S10]  /*8540*/  IMAD.HI.U32 R3, R0, R55, RZ ;  /* 0x0000003700037227 */ /* 0x000fd400078e00ff */
[--C-:B------:R-:W-:Y:S01]  /*8550*/  @!P2 IMAD.IADD R37, R37, 0x1, -R17.reuse ;  /* 0x000000012525a824 */ /* 0x100fe200078e0a11 */
[----:B------:R-:W-:Y:S01]  /*8560*/  ISETP.GT.U32.AND P2, PT, R17, R50, PT ;  /* 0x000000321100720c */ /* 0x000fe20003f44070 */
[----:B------:R-:W-:Y:S02]  /*8570*/  @!P6 IMAD.IADD R45, R45, 0x1, -R17 ;  /* 0x000000012d2de824 */ /* 0x000fe400078e0a11 */
[----:B------:R-:W-:-:S04]  /*8580*/  IMAD.MOV R3, RZ, RZ, -R3 ;  /* 0x000000ffff037224 */ /* 0x000fc800078e0a03 */
[----:B------:R-:W-:Y:S02]  /*8590*/  IMAD R55, R17, R3, R55 ;  /* 0x0000000311377224 */ /* 0x000fe400078e0237 */
[----:B------:R-:W-:-:S04]  /*85a0*/  @!P3 IMAD.MOV R37, RZ, RZ, -R37 ;  /* 0x000000ffff25b224 */ /* 0x000fc800078e0a25 */
[----:B------:R-:W-:Y:S01]  /*85b0*/  @!P2 IMAD.IADD R50, R50, 0x1, -R17 ;  /* 0x000000013232a824 */ /* 0x000fe200078e0a11 */
[----:B------:R-:W-:-:S04]  /*85c0*/  ISETP.GT.U32.AND P3, PT, R17, R55, PT ;  /* 0x000000371100720c */ /* 0x000fc80003f64070 */
[----:B------:R-:W-:-:S09]  /*85d0*/  ISETP.GT.U32.AND P2, PT, R17, R50, PT ;  /* 0x000000321100720c */ /* 0x000fd20003f44070 */
[----:B------:R-:W-:-:S04]  /*85e0*/  @!P3 IMAD.IADD R55, R55, 0x1, -R17 ;  /* 0x000000013737b824 */ /* 0x000fc800078e0a11 */
[----:B------:R-:W-:Y:S01]  /*85f0*/  @!P2 IMAD.IADD R50, R50, 0x1, -R17 ;  /* 0x000000013232a824 */ /* 0x000fe200078e0a11 */
[----:B------:R-:W-:-:S13]  /*8600*/  ISETP.GT.U32.AND P3, PT, R17, R55, PT ;  /* 0x000000371100720c */ /* 0x000fda0003f64070 */
[----:B------:R-:W-:Y:S02]  /*8610*/  @!P3 IMAD.IADD R55, R55, 0x1, -R17 ;  /* 0x000000013737b824 */ /* 0x000fe400078e0a11 */
[----:B------:R-:W-:Y:S02]  /*8620*/  @!P0 IMAD.MOV R50, RZ, RZ, -R50 ;  /* 0x000000ffff328224 */ /* 0x000fe400078e0a32 */
[----:B------:R-:W-:Y:S02]  /*8630*/  @!P1 IMAD.MOV R45, RZ, RZ, -R45 ;  /* 0x000000ffff2d9224 */ /* 0x000fe400078e0a2d */
[----:B------:R-:W-:Y:S02]  /*8640*/  @!P4 IMAD.MOV R41, RZ, RZ, -R41 ;  /* 0x000000ffff29c224 */ /* 0x000fe400078e0a29 */
[----:B------:R-:W-:Y:S01]  /*8650*/  @!P5 IMAD.MOV R55, RZ, RZ, -R55 ;  /* 0x000000ffff37d224 */ /* 0x000fe200078e0a37 */
[----:B--2---:R-:W-:-:S05]  /*8660*/  IABS R2, R38 ;  /* 0x0000002600027213 */ /* 0x004fca0000000000 */
[----:B------:R-:W-:-:S04]  /*8670*/  IMAD.HI.U32 R60, R0, R2, RZ ;  /* 0x00000002003c7227 */ /* 0x000fc800078e00ff */
[----:B------:R-:W-:-:S04]  /*8680*/  IMAD.MOV R60, RZ, RZ, -R60 ;  /* 0x000000ffff3c7224 */ /* 0x000fc800078e0a3c */
[----:B------:R-:W-:-:S05]  /*8690*/  IMAD R60, R17, R60, R2 ;  /* 0x0000003c113c7224 */ /* 0x000fca00078e0202 */
[----:B------:R-:W-:Y:S02]  /*86a0*/  ISETP.GT.U32.AND P6, PT, R17, R60, PT ;  /* 0x0000003c1100720c */ /* 0x000fe40003fc4070 */
[----:B----4-:R-:W-:-:S05]  /*86b0*/  IABS R6, R22 ;  /* 0x0000001600067213 */ /* 0x010fca0000000000 */
[----:B------:R-:W-:-:S06]  /*86c0*/  IMAD.HI.U32 R2, R0, R6, RZ ;  /* 0x0000000600027227 */ /* 0x000fcc00078e00ff */
[----:B------:R-:W-:-:S05]  /*86d0*/  @!P6 IMAD.IADD R60, R60, 0x1, -R17 ;  /* 0x000000013c3ce824 */ /* 0x000fca00078e0a11 */
[C---:B------:R-:W-:Y:S01]  /*86e0*/  ISETP.GT.U32.AND P6, PT, R17.reuse, R60, PT ;  /* 0x0000003c1100720c */ /* 0x040fe20003fc4070 */
[----:B------:R-:W-:Y:S01]  /*86f0*/  IMAD.MOV R2, RZ, RZ, -R2 ;  /* 0x000000ffff027224 */ /* 0x000fe200078e0a02 */
[----:B---3--:R-:W-:Y:S02]  /*8700*/  IABS R59, R29 ;  /* 0x0000001d003b7213 */ /* 0x008fe40000000000 */
[----:B------:R-:W-:Y:S01]  /*8710*/  ISETP.GE.AND P2, PT, R38, RZ, PT ;  /* 0x000000ff2600720c */ /* 0x000fe20003f46270 */
[----:B------:R-:W-:Y:S01]  /*8720*/  IMAD R6, R17, R2, R6 ;  /* 0x0000000211067224 */ /* 0x000fe200078e0206 */
[----:B------:R-:W-:Y:S01]  /*8730*/  IABS R38, R14 ;  /* 0x0000000e00267213 */ /* 0x000fe20000000000 */
[----:B------:R-:W-:-:S04]  /*8740*/  IMAD.HI.U32 R3, R0, R59, RZ ;  /* 0x0000003b00037227 */ /* 0x000fc800078e00ff */
[----:B------:R-:W-:-:S04]  /*8750*/  IMAD.HI.U32 R19, R0, R38, RZ ;  /* 0x0000002600137227 */ /* 0x000fc800078e00ff */
[----:B------:R-:W-:Y:S01]  /*8760*/  @!P6 IMAD.IADD R60, R60, 0x1, -R17 ;  /* 0x000000013c3ce824 */ /* 0x000fe200078e0a11 */
[C---:B------:R-:W-:Y:S01]  /*8770*/  ISETP.GT.U32.AND P6, PT, R17.reuse, R6, PT ;  /* 0x000000061100720c */ /* 0x040fe20003fc4070 */
[----:B------:R-:W-:Y:S02]  /*8780*/  IMAD.MOV R3, RZ, RZ, -R3 ;  /* 0x000000ffff037224 */ /* 0x000fe400078e0a03 */
[----:B------:R-:W-:Y:S01]  /*8790*/  IMAD.MOV R19, RZ, RZ, -R19 ;  /* 0x000000ffff137224 */ /* 0x000fe200078e0a13 */
[----:B------:R-:W-:Y:S01]  /*87a0*/  IABS R7, R18 ;  /* 0x0000001200077213 */ /* 0x000fe20000000000 */
[C---:B------:R-:W-:Y:S02]  /*87b0*/  IMAD R59, R17.reuse, R3, R59 ;  /* 0x00000003113b7224 */ /* 0x040fe400078e023b */
[C---:B------:R-:W-:Y:S02]  /*87c0*/  IMAD R38, R17.reuse, R19, R38 ;  /* 0x0000001311267224 */ /* 0x040fe400078e0226 */
[----:B------:R-:W-:Y:S01]  /*87d0*/  IMAD.HI.U32 R3, R0, R7, RZ ;  /* 0x0000000700037227 */ /* 0x000fe200078e00ff */
[----:B------:R-:W-:-:S03]  /*87e0*/  ISETP.GT.U32.AND P3, PT, R17, R59, PT ;  /* 0x0000003b1100720c */ /* 0x000fc60003f64070 */
[----:B------:R-:W-:Y:S01]  /*87f0*/  @!P6 IMAD.IADD R6, R6, 0x1, -R17 ;  /* 0x000000010606e824 */ /* 0x000fe200078e0a11 */
[----:B------:R-:W-:Y:S01]  /*8800*/  ISETP.GT.U32.AND P6, PT, R17, R38, PT ;  /* 0x000000261100720c */ /* 0x000fe20003fc4070 */
[----:B------:R-:W-:-:S04]  /*8810*/  IMAD.MOV R3, RZ, RZ, -R3 ;  /* 0x000000ffff037224 */ /* 0x000fc800078e0a03 */
[----:B------:R-:W-:Y:S01]  /*8820*/  IMAD R7, R17, R3, R7 ;  /* 0x0000000311077224 */ /* 0x000fe200078e0207 */
[----:B-----5:R-:W-:-:S03]  /*8830*/  IABS R56, R10 ;  /* 0x0000000a00387213 */ /* 0x020fc60000000000 */
[----:B------:R-:W-:Y:S01]  /*8840*/  @!P3 IMAD.IADD R59, R59, 0x1, -R17 ;  /* 0x000000013b3bb824 */ /* 0x000fe200078e0a11 */
[----:B------:R-:W-:-:S03]  /*8850*/  ISETP.GT.U32.AND P3, PT, R17, R7, PT ;  /* 0x000000071100720c */ /* 0x000fc60003f64070 */
[----:B------:R-:W-:Y:S01]  /*8860*/  @!P6 IMAD.IADD R38, R38, 0x1, -R17 ;  /* 0x000000012626e824 */ /* 0x000fe200078e0a11 */
[----:B------:R-:W-:Y:S01]  /*8870*/  IABS R3, R61 ;  /* 0x0000003d00037213 */ /* 0x000fe20000000000 */
[----:B------:R-:W-:-:S03]  /*8880*/  IMAD.HI.U32 R2, R0, R56, RZ ;  /* 0x0000003800027227 */ /* 0x000fc600078e00ff */
[C---:B------:R-:W-:Y:S01]  /*8890*/  ISETP.GT.U32.AND P0, PT, R17.reuse, R38, PT ;  /* 0x000000261100720c */ /* 0x040fe20003f04070 */
[----:B------:R-:W-:Y:S01]  /*88a0*/  IMAD.MOV R2, RZ, RZ, -R2 ;  /* 0x000000ffff027224 */ /* 0x000fe200078e0a02 */
[----:B------:R-:W-:Y:S01]  /*88b0*/  ISETP.GT.U32.AND P6, PT, R17, R59, PT ;  /* 0x0000003b1100720c */ /* 0x000fe20003fc4070 */
[----:B------:R-:W-:-:S04]  /*88c0*/  IMAD.HI.U32 R19, R0, R3, RZ ;  /* 0x0000000300137227 */ /* 0x000fc800078e00ff */
[----:B------:R-:W-:Y:S01]  /*88d0*/  IMAD R56, R17, R2, R56 ;  /* 0x0000000211387224 */ /* 0x000fe200078e0238 */
[----:B------:R-:W-:Y:S01]  /*88e0*/  IABS R2, R33 ;  /* 0x0000002100027213 */ /* 0x000fe20000000000 */
[----:B------:R-:W-:Y:S02]  /*88f0*/  IMAD.MOV R36, RZ, RZ, -R19 ;  /* 0x000000ffff247224 */ /* 0x000fe400078e0a13 */
[----:B------:R-:W-:Y:S01]  /*8900*/  @!P3 IMAD.IADD R7, R7, 0x1, -R17 ;  /* 0x000000010707b824 */ /* 0x000fe200078e0a11 */
[----:B------:R-:W-:Y:S01]  /*8910*/  IABS R19, R25 ;  /* 0x0000001900137213 */ /* 0x000fe20000000000 */
[C---:B------:R-:W-:Y:S02]  /*8920*/  IMAD R3, R17.reuse, R36, R3 ;  /* 0x0000002411037224 */ /* 0x040fe400078e0203 */
[--C-:B------:R-:W-:Y:S01]  /*8930*/  @!P0 IMAD.IADD R38, R38, 0x1, -R17.reuse ;  /* 0x0000000126268824 */ /* 0x100fe200078e0a11 */
[----:B------:R-:W-:Y:S01]  /*8940*/  ISETP.GT.U32.AND P1, PT, R17, R7, PT ;  /* 0x000000071100720c */ /* 0x000fe20003f24070 */
[----:B------:R-:W-:Y:S01]  /*8950*/  IMAD.HI.U32 R31, R0, R2, RZ ;  /* 0x00000002001f7227 */ /* 0x000fe200078e00ff */
[----:B------:R-:W-:Y:S01]  /*8960*/  ISETP.GE.AND P0, PT, R22, RZ, PT ;  /* 0x000000ff1600720c */ /* 0x000fe20003f06270 */
[----:B------:R-:W2:Y:S02]  /*8970*/  LDL.LU R36, [R1+0x518c] ;  /* 0x00518c0001247983 */ /* 0x000ea40000300800 */
[----:B------:R-:W-:Y:S01]  /*8980*/  @!P6 IMAD.IADD R59, R59, 0x1, -R17 ;  /* 0x000000013b3be824 */ /* 0x000fe200078e0a11 */
[----:B------:R-:W0:Y:S01]  /*8990*/  S2R R22, SR_TID.X ;  /* 0x0000000000167919 */ /* 0x000e220000002100 */
[----:B------:R-:W-:Y:S01]  /*89a0*/  ISETP.GT.U32.AND P6, PT, R17, R3, PT ;  /* 0x000000031100720c */ /* 0x000fe20003fc4070 */
[----:B------:R-:W-:-:S02]  /*89b0*/  IMAD.MOV R31, RZ, RZ, -R31 ;  /* 0x000000ffff1f7224 */ /* 0x000fc400078e0a1f */
[----:B------:R-:W-:Y:S01]  /*89c0*/  IMAD.HI.U32 R0, R0, R19, RZ ;  /* 0x0000001300007227 */ /* 0x000fe200078e00ff */
[C---:B------:R-:W-:Y:S02]  /*89d0*/  ISETP.GT.U32.AND P4, PT, R17.reuse, R6, PT ;  /* 0x000000061100720c */ /* 0x040fe40003f84070 */
[C---:B------:R-:W-:Y:S01]  /*89e0*/  ISETP.GT.U32.AND P3, PT, R17.reuse, R56, PT ;  /* 0x000000381100720c */ /* 0x040fe20003f64070 */
[----:B------:R-:W-:Y:S02]  /*89f0*/  IMAD R2, R17, R31, R2 ;  /* 0x0000001f11027224 */ /* 0x000fe400078e0202 */
[----:B------:R-:W-:Y:S02]  /*8a00*/  IMAD.MOV R0, RZ, RZ, -R0 ;  /* 0x000000ffff007224 */ /* 0x000fe400078e0a00 */
[----:B------:R-:W-:Y:S01]  /*8a10*/  @!P1 IMAD.IADD R7, R7, 0x1, -R17 ;  /* 0x0000000107079824 */ /* 0x000fe200078e0a11 */
[C---:B------:R-:W-:Y:S01]  /*8a20*/  ISETP.GT.U32.AND P1, PT, R17.reuse, R2, PT ;  /* 0x000000021100720c */ /* 0x040fe20003f24070 */
[----:B------:R-:W-:-:S02]  /*8a30*/  IMAD R0, R17, R0, R19 ;  /* 0x0000000011007224 */ /* 0x000fc400078e0213 */
[--C-:B------:R-:W-:Y:S01]  /*8a40*/  @!P6 IMAD.IADD R3, R3, 0x1, -R17.reuse ;  /* 0x000000010303e824 */ /* 0x100fe200078e0a11 */
[----:B------:R-:W3:Y:S02]  /*8a50*/  LDC R19, c[0x0][0x3ac] ;  /* 0x0000eb00ff137b82 */ /* 0x000ee40000000800 */
[----:B------:R-:W-:Y:S01]  /*8a60*/  ISETP.GT.U32.AND P6, PT, R17, R0, PT ;  /* 0x000000001100720c */ /* 0x000fe20003fc4070 */
[--C-:B------:R-:W-:Y:S01]  /*8a70*/  @!P4 IMAD.IADD R6, R6, 0x1, -R17.reuse ;  /* 0x000000010606c824 */ /* 0x100fe200078e0a11 */
[----:B------:R-:W-:Y:S01]  /*8a80*/  ISETP.GE.AND P4, PT, R29, RZ, PT ;  /* 0x000000ff1d00720c */ /* 0x000fe20003f86270 */
[----:B------:R-:W-:-:S04]  /*8a90*/  @!P3 IMAD.IADD R56, R56, 0x1, -R17 ;  /* 0x000000013838b824 */ /* 0x000fc800078e0a11 */
[--C-:B------:R-:W-:Y:S01]  /*8aa0*/  @!P1 IMAD.IADD R2, R2, 0x1, -R17.reuse ;  /* 0x0000000102029824 */ /* 0x100fe200078e0a11 */
[C---:B------:R-:W-:Y:S02]  /*8ab0*/  ISETP.GT.U32.AND P3, PT, R17.reuse, R56, PT ;  /* 0x000000381100720c */ /* 0x040fe40003f64070 */
[C---:B------:R-:W-:Y:S02]  /*8ac0*/  ISETP.GT.U32.AND P1, PT, R17.reuse, R3, PT ;  /* 0x000000031100720c */ /* 0x040fe40003f24070 */
[C---:B------:R-:W-:Y:S01]  /*8ad0*/  ISETP.GT.U32.AND P5, PT, R17.reuse, R2, PT ;  /* 0x000000021100720c */ /* 0x040fe20003fa4070 */
[----:B------:R-:W-:Y:S02]  /*8ae0*/  @!P6 IMAD.IADD R0, R0, 0x1, -R17 ;  /* 0x000000010000e824 */ /* 0x000fe400078e0a11 */
[C---:B0-----:R-:W-:Y:S02]  /*8af0*/  IMAD.SHL.U32 R29, R22.reuse, 0x40, RZ ;  /* 0x00000040161d7824 */ /* 0x041fe400078e00ff */
[----:B------:R-:W-:Y:S01]  /*8b00*/  @!P4 IMAD.MOV R59, RZ, RZ, -R59 ;  /* 0x000000ffff3bc224 */ /* 0x000fe200078e0a3b */
[----:B------:R-:W-:Y:S01]  /*8b10*/  ISETP.GT.U32.AND P4, PT, R17, R0, PT ;  /* 0x000000001100720c */ /* 0x000fe20003f84070 */
[----:B------:R-:W-:Y:S01]  /*8b20*/  IMAD.SHL.U32 R31, R22, 0x8, RZ ;  /* 0x00000008161f7824 */ /* 0x000fe200078e00ff */
[----:B------:R-:W-:Y:S01]  /*8b30*/  LOP3.LUT R29, R29, 0x1c0, RZ, 0xc0, !PT ;  /* 0x000001c01d1d7812 */ /* 0x000fe200078ec0ff */
[----:B------:R-:W-:Y:S01]  /*8b40*/  @!P3 IMAD.IADD R56, R56, 0x1, -R17 ;  /* 0x000000013838b824 */ /* 0x000fe200078e0a11 */
[----:B------:R-:W-:Y:S01]  /*8b50*/  ISETP.GE.AND P3, PT, R18, RZ, PT ;  /* 0x000000ff1200720c */ /* 0x000fe20003f66270 */
[----:B------:R-:W-:Y:S01]  /*8b60*/  @!P2 IMAD.MOV R60, RZ, RZ, -R60 ;  /* 0x000000ffff3ca224 */ /* 0x000fe200078e0a3c */
[----:B------:R-:W-:Y:S01]  /*8b70*/  ISETP.GE.AND P2, PT, R14, RZ, PT ;  /* 0x000000ff0e00720c */ /* 0x000fe20003f46270 */
[----:B------:R-:W4:Y:S01]  /*8b80*/  LDL.LU R18, [R1+0xc] ;  /* 0x00000c0001127983 */ /* 0x000f220000300800 */
[----:B------:R-:W-:Y:S01]  /*8b90*/  LOP3.LUT R29, R29, 0x30, R31, 0xf8, !PT ;  /* 0x000000301d1d7812 */ /* 0x000fe200078ef81f */
[--C-:B------:R-:W-:Y:S01]  /*8ba0*/  @!P1 IMAD.IADD R3, R3, 0x1, -R17.reuse ;  /* 0x0000000103039824 */ /* 0x100fe200078e0a11 */
[----:B------:R-:W-:Y:S01]  /*8bb0*/  ISETP.GE.AND P6, PT, R10, RZ, PT ;  /* 0x000000ff0a00720c */ /* 0x000fe20003fc6270 */
[----:B------:R-:W5:Y:S01]  /*8bc0*/  LDL.LU R14, [R1+0x8] ;  /* 0x00000800010e7983 */ /* 0x000f620000300800 */
[----:B------:R-:W-:Y:S01]  /*8bd0*/  ISETP.GE.AND P1, PT, R61, RZ, PT ;  /* 0x000000ff3d00720c */ /* 0x000fe20003f26270 */
[--C-:B------:R-:W-:Y:S01]  /*8be0*/  @!P5 IMAD.IADD R2, R2, 0x1, -R17.reuse ;  /* 0x000000010202d824 */ /* 0x100fe200078e0a11 */
[----:B------:R-:W-:Y:S01]  /*8bf0*/  ISETP.GE.AND P5, PT, R33, RZ, PT ;  /* 0x000000ff2100720c */ /* 0x000fe20003fa6270 */
[----:B------:R-:W2:Y:S01]  /*8c00*/  LDL.LU R10, [R1+0x4] ;  /* 0x00000400010a7983 */ /* 0x000ea20000300800 */
[----:B------:R-:W-:-:S03]  /*8c10*/  @!P4 IMAD.IADD R0, R0, 0x1, -R17 ;  /* 0x000000010000c824 */ /* 0x000fc600078e0a11 */
[----:B------:R-:W2:Y:S04]  /*8c20*/  LDL.LU R61, [R1] ;  /* 0x00000000013d7983 */ /* 0x000ea80000300800 */
[----:B------:R-:W2:Y:S04]  /*8c30*/  LDL.LU R33, [R1+0x5188] ;  /* 0x0051880001217983 */ /* 0x000ea80000300800 */
[----:B------:R-:W2:Y:S04]  /*8c40*/  LDL.LU R31, [R1+0x5184] ;  /* 0x00518400011f7983 */ /* 0x000ea80000300800 */
[----:B------:R-:W2:Y:S04]  /*8c50*/  LDL.LU R29, [R1+0x5180] ;  /* 0x00518000011d7983 */ /* 0x000ea80000300800 */
[----:B------:R-:W2:Y:S01]  /*8c60*/  LDL.LU R17, [R1+0x1c] ;  /* 0x00001c0001117983 */ /* 0x000ea20000300800 */
[----:B------:R-:W-:Y:S01]  /*8c70*/  LOP3.LUT R22, R22, 0x1f, RZ, 0xc0, !PT ;  /* 0x0000001f16167812 */ /* 0x000fe200078ec0ff */
[----:B------:R-:W-:-:S04]  /*8c80*/  @!P0 IMAD.MOV R6, RZ, RZ, -R6 ;  /* 0x000000ffff068224 */ /* 0x000fc800078e0a06 */
[----:B---3--:R-:W-:Y:S01]  /*8c90*/  IMAD R22, R22, R19, RZ ;  /* 0x0000001316167224 */ /* 0x008fe200078e02ff */
[----:B------:R-:W-:Y:S02]  /*8ca0*/  ISETP.GE.AND P4, PT, R25, RZ, PT ;  /* 0x000000ff1900720c */ /* 0x000fe40003f86270 */
[----:B------:R-:W3:Y:S01]  /*8cb0*/  LDL.LU R25, [R1+0x517c] ;  /* 0x00517c0001197983 */ /* 0x000ee20000300800 */
[----:B------:R-:W-:-:S03]  /*8cc0*/  IMAD R19, R19, 0x20, R22 ;  /* 0x0000002013137824 */ /* 0x000fc600078e0216 */
[----:B------:R-:W3:Y:S04]  /*8cd0*/  LDL.LU R22, [R1+0x5178] ;  /* 0x0051780001167983 */ /* 0x000ee80000300800 */
[----:B------:R-:W3:Y:S01]  /*8ce0*/  LDL.LU R19, [R1+0x5174] ;  /* 0x0051740001137983 */ /* 0x000ee20000300800 */
[----:B--2---:R-:W-:Y:S02]  /*8cf0*/  ISETP.NE.AND P0, PT, R17, RZ, PT ;  /* 0x000000ff1100720c */ /* 0x004fe40003f05270 */
[----:B------:R-:W-:-:S04]  /*8d00*/  LOP3.LUT R17, RZ, R17, RZ, 0x33, !PT ;  /* 0x00000011ff117212 */ /* 0x000fc800078e33ff */
[C---:B----4-:R-:W-:Y:S02]  /*8d10*/  SEL R18, R17.reuse, R18, !P0 ;  /* 0x0000001211127207 */ /* 0x050fe40004000000 */
[C---:B-----5:R-:W-:Y:S02]  /*8d20*/  SEL R14, R17.reuse, R14, !P0 ;  /* 0x0000000e110e7207 */ /* 0x060fe40004000000 */
[C---:B------:R-:W-:Y:S01]  /*8d30*/  SEL R10, R17.reuse, R10, !P0 ;  /* 0x0000000a110a7207 */ /* 0x040fe20004000000 */
[----:B------:R0:W-:Y:S01]  /*8d40*/  STL [R1+0x54], R18 ;  /* 0x0000541201007387 */ /* 0x0001e20000100800 */
[----:B------:R-:W-:-:S03]  /*8d50*/  SEL R61, R17, R61, !P0 ;  /* 0x0000003d113d7207 */ /* 0x000fc60004000000 */
[----:B0-----:R-:W2:Y:S04]  /*8d60*/  LDL.LU R18, [R1+0x5170] ;  /* 0x0051700001127983 */ /* 0x001ea80000300800 */
[----:B------:R0:W-:Y:S04]  /*8d70*/  STL [R1+0x50], R14 ;  /* 0x0000500e01007387 */ /* 0x0001e80000100800 */
[----:B0-----:R-:W4:Y:S04]  /*8d80*/  LDL.LU R14, [R1+0x516c] ;  /* 0x00516c00010e7983 */ /* 0x001f280000300800 */
[----:B------:R0:W-:Y:S04]  /*8d90*/  STL [R1+0x4c], R10 ;  /* 0x00004c0a01007387 */ /* 0x0001e80000100800 */
[----:B0-----:R-:W5:Y:S04]  /*8da0*/  LDL.LU R10, [R1+0x5168] ;  /* 0x00516800010a7983 */ /* 0x001f680000300800 */
[----:B------:R0:W-:Y:S04]  /*8db0*/  STL [R1+0x48], R61 ;  /* 0x0000483d01007387 */ /* 0x0001e80000100800 */
[----:B0-----:R-:W3:Y:S01]  /*8dc0*/  LDL.LU R61, [R1+0x5164] ;  /* 0x00516400013d7983 */ /* 0x001ee20000300800 */
[----:B------:R-:W-:-:S02]  /*8dd0*/  SEL R57, R17, R57, !P0 ;  /* 0x0000003911397207 */ /* 0x000fc40004000000 */
[C---:B------:R-:W-:Y:S02]  /*8de0*/  SEL R27, R17.reuse, R27, !P0 ;  /* 0x0000001b111b7207 */ /* 0x040fe40004000000 */
[C---:B--2---:R-:W-:Y:S02]  /*8df0*/  SEL R18, R17.reuse, R18, !P0 ;  /* 0x0000001211127207 */ /* 0x044fe40004000000 */
[----:B---3--:R-:W-:-:S05]  /*8e00*/  SEL R61, R17, R61, !P0 ;  /* 0x0000003d113d7207 */ /* 0x008fca0004000000 */
[----:B------:R5:W-:Y:S02]  /*8e10*/  STL [R1+0x44], R61 ;  /* 0x0000443d01007387 */ /* 0x000be40000100800 */
[C---:B-----5:R-:W-:Y:S02]  /*8e20*/  SEL R61, R17.reuse, R10, !P0 ;  /* 0x0000000a113d7207 */ /* 0x060fe40004000000 */
[C---:B----4-:R-:W-:Y:S02]  /*8e30*/  SEL R10, R17.reuse, R14, !P0 ;  /* 0x0000000e110a7207 */ /* 0x050fe40004000000 */
[C---:B------:R-:W-:Y:S01]  /*8e40*/  SEL R14, R17.reuse, R19, !P0 ;  /* 0x00000013110e7207 */ /* 0x040fe20004000000 */
[----:B------:R-:W-:Y:S04]  /*8e50*/  STL [R1+0x40], R61 ;  /* 0x0000403d01007387 */ /* 0x000fe80000100800 */
[----:B------:R0:W-:Y:S04]  /*8e60*/  STL [R1+0x3c], R10 ;  /* 0x00003c0a01007387 */ /* 0x0001e80000100800 */
[----:B------:R2:W-:Y:S01]  /*8e70*/  STL [R1+0x38], R18 ;  /* 0x0000381201007387 */ /* 0x0005e20000100800 */
[----:B0-----:R-:W-:-:S03]  /*8e80*/  SEL R10, R17, R22, !P0 ;  /* 0x00000016110a7207 */ /* 0x001fc60004000000 */
[----:B------:R0:W-:Y:S01]  /*8e90*/  STL [R1+0x34], R14 ;  /* 0x0000340e01007387 */ /* 0x0001e20000100800 */
[----:B--2---:R-:W-:-:S03]  /*8ea0*/  SEL R18, R17, R25, !P0 ;  /* 0x0000001911127207 */ /* 0x004fc60004000000 */
[----:B------:R2:W-:Y:S01]  /*8eb0*/  STL [R1+0x30], R10 ;  /* 0x0000300a01007387 */ /* 0x0005e20000100800 */
[----:B0-----:R-:W-:-:S03]  /*8ec0*/  SEL R14, R17, R29, !P0 ;  /* 0x0000001d110e7207 */ /* 0x001fc60004000000 */
[----:B------:R0:W-:Y:S01]  /*8ed0*/  STL [R1+0x2c], R18 ;  /* 0x00002c1201007387 */ /* 0x0001e20000100800 */
[C---:B------:R-:W-:Y:S01]  /*8ee0*/  SEL R61, R17.reuse, R54, !P0 ;  /* 0x00000036113d7207 */ /* 0x040fe20004000000 */
[----:B------:R-:W3:Y:S01]  /*8ef0*/  LDC R29, c[0x0][0x3ac] ;  /* 0x0000eb00ff1d7b82 */ /* 0x000ee20000000800 */
[C---:B--2---:R-:W-:Y:S01]  /*8f00*/  SEL R10, R17.reuse, R31, !P0 ;  /* 0x0000001f110a7207 */ /* 0x044fe20004000000 */
[----:B------:R2:W-:Y:S01]  /*8f10*/  STL [R1+0x28], R14 ;  /* 0x0000280e01007387 */ /* 0x0005e20000100800 */
[----:B0-----:R-:W-:-:S03]  /*8f20*/  SEL R18, R17, R33, !P0 ;  /* 0x0000002111127207 */ /* 0x001fc60004000000 */
[----:B------:R0:W-:Y:S01]  /*8f30*/  STL [R1+0x24], R10 ;  /* 0x0000240a01007387 */ /* 0x0001e20000100800 */
[----:B--2---:R-:W-:-:S03]  /*8f40*/  SEL R14, R17, R36, !P0 ;  /* 0x00000024110e7207 */ /* 0x004fc60004000000 */
        /* <DEDUP_REMOVED lines=12> */
[----:B------:R2:W-:Y:S04]  /*9010*/  STL [R1+0x8], R18 ;  /* 0x0000081201007387 */ /* 0x0005e80000100800 */
[----:B------:R-:W4:Y:S01]  /*9020*/  LDL.LU R31, [R1+0x68] ;  /* 0x00006800011f7983 */ /* 0x000f220000300800 */
[----:B0-----:R-:W-:-:S03]  /*9030*/  SEL R10, R17, R51, !P0 ;  /* 0x00000033110a7207 */ /* 0x001fc60004000000 */
[----:B------:R-:W-:Y:S04]  /*9040*/  STL [R1+0x4], R14 ;  /* 0x0000040e01007387 */ /* 0x000fe80000100800 */
[----:B------:R-:W5:Y:S04]  /*9050*/  LDL.LU R33, [R1+0x6c] ;  /* 0x00006c0001217983 */ /* 0x000f680000300800 */
[----:B------:R-:W-:Y:S04]  /*9060*/  STL [R1], R10 ;  /* 0x0000000a01007387 */ /* 0x000fe80000100800 */
[----:B------:R-:W5:Y:S04]  /*9070*/  LDL.LU R36, [R1+0x74] ;  /* 0x0000740001247983 */ /* 0x000f680000300800 */
        /* <DEDUP_REMOVED lines=8> */
[----:B------:R-:W-:Y:S01]  /*9100*/  STL [R1+0x5158], R61 ;  /* 0x0051583d01007387 */ /* 0x000fe20000100800 */
[----:B------:R-:W-:-:S03]  /*9110*/  SEL R19, R17, R20, !P0 ;  /* 0x0000001411137207 */ /* 0x000fc60004000000 */
[----:B------:R0:W-:Y:S01]  /*9120*/  STL [R1+0x515c], R57 ;  /* 0x00515c3901007387 */ /* 0x0001e20000100800 */
[C---:B--2---:R-:W-:Y:S02]  /*9130*/  SEL R18, R17.reuse, R60, !P0 ;  /* 0x0000003c11127207 */ /* 0x044fe40004000000 */
[C---:B------:R-:W-:Y:S02]  /*9140*/  SEL R20, R17.reuse, R59, !P0 ;  /* 0x0000003b11147207 */ /* 0x040fe40004000000 */
[C---:B------:R-:W-:Y:S01]  /*9150*/  SEL R22, R17.reuse, R6, !P0 ;  /* 0x0000000611167207 */ /* 0x040fe20004000000 */
[----:B0-----:R-:W2:Y:S04]  /*9160*/  LDL.LU R57, [R1+0x9c] ;  /* 0x00009c0001397983 */ /* 0x001ea80000300800 */
[----:B------:R0:W-:Y:S04]  /*9170*/  STL [R1+0x5160], R27 ;  /* 0x0051601b01007387 */ /* 0x0001e80000100800 */
[----:B0-----:R-:W2:Y:S04]  /*9180*/  LDL.LU R27, [R1+0x98] ;  /* 0x00009800011b7983 */ /* 0x001ea80000300800 */
[----:B------:R-:W2:Y:S04]  /*9190*/  LDL.LU R60, [R1+0x64] ;  /* 0x00006400013c7983 */ /* 0x000ea80000300800 */
[----:B------:R-:W2:Y:S04]  /*91a0*/  LDL.LU R59, [R1+0x60] ;  /* 0x00006000013b7983 */ /* 0x000ea80000300800 */
[----:B------:R-:W2:Y:S01]  /*91b0*/  LDL.LU R6, [R1+0x5c] ;  /* 0x00005c0001067983 */ /* 0x000ea20000300800 */
[----:B------:R-:W0:Y:S01]  /*91c0*/  S2R R14, SR_TID.X ;  /* 0x00000000000e7919 */ /* 0x000e220000002100 */
[----:B------:R-:W-:Y:S01]  /*91d0*/  SEL R10, R17, R5, !P0 ;  /* 0x00000005110a7207 */ /* 0x000fe20004000000 */
[----:B------:R-:W-:-:S02]  /*91e0*/  @!P1 IMAD.MOV R3, RZ, RZ, -R3 ;  /* 0x000000ffff039224 */ /* 0x000fc400078e0a03 */
[----:B------:R-:W-:Y:S02]  /*91f0*/  @!P5 IMAD.MOV R2, RZ, RZ, -R2 ;  /* 0x000000ffff02d224 */ /* 0x000fe400078e0a02 */
[----:B------:R-:W-:Y:S02]  /*9200*/  @!P4 IMAD.MOV R0, RZ, RZ, -R0 ;  /* 0x000000ffff00c224 */ /* 0x000fe400078e0a00 */
[----:B------:R-:W-:Y:S02]  /*9210*/  @!P3 IMAD.MOV R7, RZ, RZ, -R7 ;  /* 0x000000ffff07b224 */ /* 0x000fe400078e0a07 */
[----:B------:R-:W-:Y:S02]  /*9220*/  @!P2 IMAD.MOV R38, RZ, RZ, -R38 ;  /* 0x000000ffff26a224 */ /* 0x000fe400078e0a26 */
[----:B------:R-:W-:Y:S01]  /*9230*/  @!P6 IMAD.MOV R56, RZ, RZ, -R56 ;  /* 0x000000ffff38e224 */ /* 0x000fe200078e0a38 */
[C---:B------:R-:W-:Y:S02]  /*9240*/  SEL R28, R17.reuse, R28, !P0 ;  /* 0x0000001c111c7207 */ /* 0x040fe40004000000 */
[----:B------:R-:W-:-:S02]  /*9250*/  SEL R4, R17, R4, !P0 ;  /* 0x0000000411047207 */ /* 0x000fc40004000000 */
[----:B------:R-:W-:Y:S02]  /*9260*/  SEL R23, R17, R23, !P0 ;  /* 0x0000001711177207 */ /* 0x000fe40004000000 */
[----:B0-----:R-:W-:-:S05]  /*9270*/  LOP3.LUT R5, R14, 0x1f, RZ, 0xc0, !PT ;  /* 0x0000001f0e057812 */ /* 0x001fca00078ec0ff */
[CC--:B---3--:R-:W-:Y:S02]  /*9280*/  IMAD R61, R5.reuse, R29.reuse, RZ ;  /* 0x0000001d053d7224 */ /* 0x0c8fe400078e02ff */
[----:B------:R-:W-:Y:S01]  /*9290*/  IMAD R5, R5, R29, RZ ;  /* 0x0000001d05057224 */ /* 0x000fe200078e02ff */
[C---:B------:R-:W-:Y:S02]  /*92a0*/  SEL R14, R17.reuse, R3, !P0 ;  /* 0x00000003110e7207 */ /* 0x040fe40004000000 */
[----:B------:R-:W-:Y:S01]  /*92b0*/  SEL R3, R17, R2, !P0 ;  /* 0x0000000211037207 */ /* 0x000fe20004000000 */
[----:B------:R-:W-:Y:S01]  /*92c0*/  IMAD R5, R29, 0x20, R5 ;  /* 0x000000201d057824 */ /* 0x000fe200078e0205 */
[----:B------:R-:W-:Y:S02]  /*92d0*/  IADD3 R2, P1, PT, R61, UR22, RZ ;  /* 0x000000163d027c10 */ /* 0x000fe4000ff3e0ff */
[C---:B------:R-:W-:Y:S02]  /*92e0*/  SEL R29, R17.reuse, R0, !P0 ;  /* 0x00000000111d7207 */ /* 0x040fe40004000000 */
[----:B------:R-:W-:-:S02]  /*92f0*/  SEL R13, R17, R13, !P0 ;  /* 0x0000000d110d7207 */ /* 0x000fc40004000000 */
[C---:B------:R-:W-:Y:S02]  /*9300*/  SEL R24, R17.reuse, R24, !P0 ;  /* 0x0000001811187207 */ /* 0x040fe40004000000 */
[C---:B------:R-:W-:Y:S02]  /*9310*/  SEL R35, R17.reuse, R35, !P0 ;  /* 0x0000002311237207 */ /* 0x040fe40004000000 */
[C---:B------:R-:W-:Y:S02]  /*9320*/  SEL R43, R17.reuse, R43, !P0 ;  /* 0x0000002b112b7207 */ /* 0x040fe40004000000 */
[C---:B------:R-:W-:Y:S02]  /*9330*/  SEL R53, R17.reuse, R53, !P0 ;  /* 0x0000003511357207 */ /* 0x040fe40004000000 */
        /* <DEDUP_REMOVED lines=22> */
[----:B------:R-:W-:Y:S02]  /*94a0*/  SEL R56, R17, R56, !P0 ;  /* 0x0000003811387207 */ /* 0x000fe40004000000 */
[----:B------:R-:W-:Y:S01]  /*94b0*/  IADD3 R5, P0, PT, R5, UR22, RZ ;  /* 0x0000001605057c10 */ /* 0x000fe2000ff1e0ff */
[----:B------:R0:W-:Y:S01]  /*94c0*/  STL [R1+0x5150], R2 ;  /* 0x0051500201007387 */ /* 0x0001e20000100800 */
[----:B------:R-:W-:Y:S01]  /*94d0*/  LEA.HI.X.SX32 R7, R61, UR23, 0x1, P1 ;  /* 0x000000173d077c11 */ /* 0x000fe200088f0eff */
[----:B----4-:R-:W-:Y:S02]  /*94e0*/  IMAD R31, R31, UR77, RZ ;  /* 0x0000004d1f1f7c24 */ /* 0x010fe4000f8e02ff */
[----:B------:R-:W-:Y:S01]  /*94f0*/  STL [R1+0x5154], R5 ;  /* 0x0051540501007387 */ /* 0x000fe20000100800 */
[----:B-----5:R-:W-:-:S03]  /*9500*/  IMAD R33, R33, UR77, RZ ;  /* 0x0000004d21217c24 */ /* 0x020fc6000f8e02ff */
[----:B------:R3:W-:Y:S01]  /*9510*/  STL [R1+0x5148], R7 ;  /* 0x0051480701007387 */ /* 0x0007e20000100800 */
[----:B------:R-:W-:Y:S01]  /*9520*/  IMAD R36, R36, UR77, RZ ;  /* 0x0000004d24247c24 */ /* 0x000fe2000f8e02ff */
[----:B------:R-:W-:Y:S01]  /*9530*/  UIMAD UR7, UR7, 0x36, URZ ;  /* 0x00000036070778a4 */ /* 0x000fe2000f8e02ff */
        /* <DEDUP_REMOVED lines=16> */
[----:B--2---:R-:W-:Y:S01]  /*9640*/  IMAD R0, R6, UR77, RZ ;  /* 0x0000004d06007c24 */ /* 0x004fe2000f8e02ff */
[----:B------:R-:W-:Y:S01]  /*9650*/  UIMAD UR16, UR16, 0x2d, URZ ;  /* 0x0000002d101078a4 */ /* 0x000fe2000f8e02ff */
[----:B------:R-:W-:Y:S01]  /*9660*/  IMAD R6, R59, UR77, RZ ;  /* 0x0000004d3b067c24 */ /* 0x000fe2000f8e02ff */
[----:B------:R-:W-:Y:S01]  /*9670*/  UIMAD UR17, UR17, 0x2c, URZ ;  /* 0x0000002c111178a4 */ /* 0x000fe2000f8e02ff */
[----:B------:R-:W-:Y:S01]  /*9680*/  IMAD R17, R60, UR77, RZ ;  /* 0x0000004d3c117c24 */ /* 0x000fe2000f8e02ff */
[----:B0-----:R-:W-:Y:S01]  /*9690*/  IADD3 R2, P2, PT, R0, UR20, RZ ;  /* 0x0000001400027c10 */ /* 0x001fe2000ff5e0ff */
[----:B------:R-:W-:Y:S01]  /*96a0*/  IMAD R35, R35, UR76, RZ ;  /* 0x0000004c23237c24 */ /* 0x000fe2000f8e02ff */
[----:B---3--:R-:W-:Y:S01]  /*96b0*/  IADD3 R7, P3, PT, R6, UR20, RZ ;  /* 0x0000001406077c10 */ /* 0x008fe2000ff7e0ff */
[----:B------:R-:W-:Y:S01]  /*96c0*/  IMAD R43, R43, UR76, RZ ;  /* 0x0000004c2b2b7c24 */ /* 0x000fe2000f8e02ff */
[----:B------:R-:W-:Y:S01]  /*96d0*/  IADD3 R5, P4, PT, R17, UR20, RZ ;  /* 0x0000001411057c10 */ /* 0x000fe2000ff9e0ff */
[----:B------:R0:W-:Y:S01]  /*96e0*/  STL [R1+0x2094], R2 ;  /* 0x0020940201007387 */ /* 0x0001e20000100800 */
[----:B------:R-:W-:Y:S01]  /*96f0*/  IMAD R46, R46, UR76, RZ ;  /* 0x0000004c2e2e7c24 */ /* 0x000fe2000f8e02ff */
[----:B------:R-:W-:-:S02]  /*9700*/  UIMAD UR18, UR18, 0x2b, URZ ;  /* 0x0000002b121278a4 */ /* 0x000fc4000f8e02ff */
[----:B------:R2:W-:Y:S01]  /*9710*/  STL [R1+0x2098], R7 ;  /* 0x0020980701007387 */ /* 0x0005e20000100800 */
[----:B------:R-:W-:Y:S01]  /*9720*/  IMAD R48, R48, UR76, RZ ;  /* 0x0000004c30307c24 */ /* 0x000fe2000f8e02ff */
[----:B------:R-:W-:Y:S01]  /*9730*/  UIMAD UR19, UR19, 0x2a, URZ ;  /* 0x0000002a131378a4 */ /* 0x000fe2000f8e02ff */
[----:B------:R-:W-:Y:S01]  /*9740*/  IMAD R18, R18, UR76, RZ ;  /* 0x0000004c12127c24 */ /* 0x000fe2000f8e02ff */
[----:B------:R-:W-:Y:S01]  /*9750*/  UIMAD UR24, UR24, 0x29, URZ ;  /* 0x00000029181878a4 */ /* 0x000fe2000f8e02ff */
[----:B0-----:R-:W-:Y:S01]  /*9760*/  IADD3 R2, P5, PT, R31, UR20, RZ ;  /* 0x000000141f027c10 */ /* 0x001fe2000ffbe0ff */
[----:B------:R0:W-:Y:S01]  /*9770*/  STL [R1+0x209c], R5 ;  /* 0x00209c0501007387 */ /* 0x0001e20000100800 */
[----:B------:R-:W-:Y:S01]  /*9780*/  IMAD R20, R20, UR76, RZ ;  /* 0x0000004c14147c24 */ /* 0x000fe2000f8e02ff */
[----:B------:R-:W-:Y:S01]  /*9790*/  UIMAD UR25, UR25, 0x28, URZ ;  /* 0x00000028191978a4 */ /* 0x000fe2000f8e02ff */
[----:B--2---:R-:W-:Y:S01]  /*97a0*/  IADD3 R7, P6, PT, R33, UR20, RZ ;  /* 0x0000001421077c10 */ /* 0x004fe2000ffde0ff */
[----:B------:R2:W-:Y:S01]  /*97b0*/  STL [R1+0x20a0], R2 ;  /* 0x0020a00201007387 */ /* 0x0005e20000100800 */
[----:B------:R-:W-:Y:S01]  /*97c0*/  IMAD R14, R14, UR76, RZ ;  /* 0x0000004c0e0e7c24 */ /* 0x000fe2000f8e02ff */
[----:B------:R-:W-:-:S02]  /*97d0*/  UIMAD UR26, UR26, 0x27, URZ ;  /* 0x000000271a1a78a4 */ /* 0x000fc4000f8e02ff */
[----:B------:R-:W-:Y:S01]  /*97e0*/  UIMAD UR27, UR27, 0x26, URZ ;  /* 0x000000261b1b78a4 */ /* 0x000fe2000f8e02ff */
[----:B0-----:R-:W-:Y:S01]  /*97f0*/  IADD3 R5, P1, PT, R36, UR20, RZ ;  /* 0x0000001424057c10 */ /* 0x001fe2000ff3e0ff */
[----:B------:R-:W-:Y:S01]  /*9800*/  STL [R1+0x20a4], R7 ;  /* 0x0020a40701007387 */ /* 0x000fe20000100800 */
[----:B------:R-:W-:Y:S01]  /*9810*/  UIMAD UR28, UR28, 0x25, URZ ;  /* 0x000000251c1c78a4 */ /* 0x000fe2000f8e02ff */
[----:B--2---:R-:W-:Y:S02]  /*9820*/  LEA.HI.X.SX32 R2, R0, UR21, 0x1, P2 ;  /* 0x0000001500027c11 */ /* 0x004fe400090f0eff */
[----:B------:R0:W-:Y:S01]  /*9830*/  STL [R1+0x20a8], R5 ;  /* 0x0020a80501007387 */ /* 0x0001e20000100800 */
[----:B------:R-:W-:Y:S01]  /*9840*/  IADD3 R0, P2, PT, R39, UR20, RZ ;  /* 0x0000001427007c10 */ /* 0x000fe2000ff5e0ff */
[----:B------:R-:W-:Y:S02]  /*9850*/  UIMAD UR29, UR29, 0x24, URZ ;  /* 0x000000241d1d78a4 */ /* 0x000fe4000f8e02ff */
[----:B------:R2:W-:Y:S01]  /*9860*/  STL [R1+0x208c], R2 ;  /* 0x00208c0201007387 */ /* 0x0005e20000100800 */
[----:B------:R-:W-:-:S02]  /*9870*/  UIMAD UR30, UR30, 0x23, URZ ;  /* 0x000000231e1e78a4 */ /* 0x000fc4000f8e02ff */
[----:B------:R-:W-:Y:S02]  /*9880*/  UIMAD UR31, UR31, 0x22, URZ ;  /* 0x000000221f1f78a4 */ /* 0x000fe4000f8e02ff */
[----:B------:R-:W-:Y:S01]  /*9890*/  UIMAD UR32, UR32, 0x21, URZ ;  /* 0x00000021202078a4 */ /* 0x000fe2000f8e02ff */
[----:B0-----:R-:W-:Y:S01]  /*98a0*/  LEA.HI.X.SX32 R5, R6, UR21, 0x1, P3 ;  /* 0x0000001506057c11 */ /* 0x001fe200098f0eff */
[----:B------:R0:W-:Y:S01]  /*98b0*/  STL [R1+0x2090], R0 ;  /* 0x0020900001007387 */ /* 0x0001e20000100800 */
[----:B------:R-:W-:Y:S01]  /*98c0*/  USHF.L.U32 UR33, UR33, 0x5, URZ ;  /* 0x0000000521217899 */ /* 0x000fe200080006ff */
[----:B--2---:R-:W-:Y:S02]  /*98d0*/  IADD3 R2, P3, PT, R40, UR20, RZ ;  /* 0x0000001428027c10 */ /* 0x004fe4000ff7e0ff */
[----:B------:R2:W-:Y:S01]  /*98e0*/  STL [R1+0x2084], R5 ;  /* 0x0020840501007387 */ /* 0x0005e20000100800 */
[----:B------:R-:W-:Y:S02]  /*98f0*/  UIMAD UR36, UR36, 0x1f, URZ ;  /* 0x0000001f242478a4 */ /* 0x000fe4000f8e02ff */
[----:B------:R-:W-:-:S02]  /*9900*/  UIMAD UR37, UR37, 0x1e, URZ ;  /* 0x0000001e252578a4 */ /* 0x000fc4000f8e02ff */
[----:B------:R-:W-:Y:S01]  /*9910*/  UIMAD UR38, UR38, 0x1d, URZ ;  /* 0x0000001d262678a4 */ /* 0x000fe2000f8e02ff */
[----:B0-----:R-:W-:Y:S01]  /*9920*/  LEA.HI.X.SX32 R0, R17, UR21, 0x1, P4 ;  /* 0x0000001511007c11 */ /* 0x001fe2000a0f0eff */
[----:B------:R0:W-:Y:S01]  /*9930*/  STL [R1+0x2088], R2 ;  /* 0x0020880201007387 */ /* 0x0001e20000100800 */
[----:B------:R-:W-:Y:S01]  /*9940*/  UIMAD UR39, UR39, 0x1c, URZ ;  /* 0x0000001c272778a4 */ /* 0x000fe2000f8e02ff */
[----:B--2---:R-:W-:Y:S02]  /*9950*/  IADD3 R5, P4, PT, R42, UR20, RZ ;  /* 0x000000142a057c10 */ /* 0x004fe4000ff9e0ff */
[----:B------:R2:W-:Y:S01]  /*9960*/  STL [R1+0x207c], R0 ;  /* 0x00207c0001007387 */ /* 0x0005e20000100800 */
[----:B------:R-:W-:Y:S02]  /*9970*/  UIMAD UR40, UR40, 0x1b, URZ ;  /* 0x0000001b282878a4 */ /* 0x000fe4000f8e02ff */
[----:B------:R-:W-:Y:S02]  /*9980*/  UIMAD UR41, UR41, 0x1a, URZ ;  /* 0x0000001a292978a4 */ /* 0x000fe4000f8e02ff */
[----:B------:R-:W-:Y:S01]  /*9990*/  UIMAD UR42, UR42, 0x19, URZ ;  /* 0x000000192a2a78a4 */ /* 0x000fe2000f8e02ff */
[----:B0-----:R-:W-:Y:S01]  /*99a0*/  LEA.HI.X.SX32 R2, R31, UR21, 0x1, P5 ;  /* 0x000000151f027c11 */ /* 0x001fe2000a8f0eff */
[----:B------:R0:W-:Y:S01]  /*99b0*/  STL [R1+0x2080], R5 ;  /* 0x0020800501007387 */ /* 0x0001e20000100800 */
[----:B------:R-:W-:Y:S01]  /*99c0*/  UIMAD UR43, UR43, 0x18, URZ ;  /* 0x000000182b2b78a4 */ /* 0x000fe2000f8e02ff */
[----:B--2---:R-:W-:-:S02]  /*99d0*/  IADD3 R0, P5, PT, R44, UR20, RZ ;  /* 0x000000142c007c10 */ /* 0x004fc4000ffbe0ff */
[----:B------:R2:W-:Y:S01]  /*99e0*/  STL [R1+0x2074], R2 ;  /* 0x0020740201007387 */ /* 0x0005e20000100800 */
[----:B------:R-:W-:Y:S02]  /*99f0*/  UIMAD UR44, UR44, 0x17, URZ ;  /* 0x000000172c2c78a4 */ /* 0x000fe4000f8e02ff */
[----:B------:R-:W-:Y:S02]  /*9a00*/  UIMAD UR45, UR45, 0x16, URZ ;  /* 0x000000162d2d78a4 */ /* 0x000fe4000f8e02ff */
[----:B-1----:R-:W-:Y:S01]  /*9a10*/  UIMAD UR46, UR46, 0x15, URZ ;  /* 0x000000152e2e78a4 */ /* 0x002fe2000f8e02ff */
[----:B0-----:R-:W-:Y:S01]  /*9a20*/  LEA.HI.X.SX32 R5, R33, UR21, 0x1, P6 ;  /* 0x0000001521057c11 */ /* 0x001fe2000b0f0eff */
[----:B------:R0:W-:Y:S01]  /*9a30*/  STL [R1+0x2078], R0 ;  /* 0x0020780001007387 */ /* 0x0001e20000100800 */
[----:B------:R-:W-:Y:S01]  /*9a40*/  UIMAD UR47, UR47, 0x14, URZ ;  /* 0x000000142f2f78a4 */ /* 0x000fe2000f8e02ff */
[----:B--2---:R-:W-:Y:S02]  /*9a50*/  IADD3 R2, P6, PT, R47, UR20, RZ ;  /* 0x000000142f027c10 */ /* 0x004fe4000ffde0ff */
[----:B------:R1:W-:Y:S01]  /*9a60*/  STL [R1+0x206c], R5 ;  /* 0x00206c0501007387 */ /* 0x0003e20000100800 */
[----:B------:R-:W-:-:S02]  /*9a70*/  UIMAD UR48, UR48, 0x13, URZ ;  /* 0x00000013303078a4 */ /* 0x000fc4000f8e02ff */
[----:B------:R-:W-:Y:S02]  /*9a80*/  UIMAD UR49, UR49, 0x12, URZ ;  /* 0x00000012313178a4 */ /* 0x000fe4000f8e02ff */
[----:B------:R-:W-:Y:S01]  /*9a90*/  UIMAD UR50, UR50, 0x11, URZ ;  /* 0x00000011323278a4 */ /* 0x000fe2000f8e02ff */
[----:B0-----:R-:W-:Y:S01]  /*9aa0*/  LEA.HI.X.SX32 R0, R36, UR21, 0x1, P1 ;  /* 0x0000001524007c11 */ /* 0x001fe200088f0eff */
[----:B------:R0:W-:Y:S01]  /*9ab0*/  STL [R1+0x2070], R2 ;  /* 0x0020700201007387 */ /* 0x0001e20000100800 */
[----:B------:R-:W-:Y:S01]  /*9ac0*/  USHF.L.U32 UR51, UR51, 0x4, URZ ;  /* 0x0000000433337899 */ /* 0x000fe200080006ff */
[----:B-1----:R-:W-:Y:S02]  /*9ad0*/  IADD3 R5, P1, PT, R49, UR20, RZ ;  /* 0x0000001431057c10 */ /* 0x002fe4000ff3e0ff */
[----:B------:R1:W-:Y:S01]  /*9ae0*/  STL [R1+0x2064], R0 ;  /* 0x0020640001007387 */ /* 0x0003e20000100800 */
[----:B------:R-:W-:Y:S01]  /*9af0*/  IMAD R59, R27, UR77, RZ ;  /* 0x0000004d1b3b7c24 */ /* 0x000fe2000f8e02ff */
[----:B------:R-:W-:-:S02]  /*9b00*/  UIMAD UR52, UR52, 0xf, URZ ;  /* 0x0000000f343478a4 */ /* 0x000fc4000f8e02ff */
[----:B------:R-:W-:Y:S01]  /*9b10*/  UIMAD UR53, UR53, 0xe, URZ ;  /* 0x0000000e353578a4 */ /* 0x000fe2000f8e02ff */
[----:B0-----:R-:W-:Y:S01]  /*9b20*/  LEA.HI.X.SX32 R2, R39, UR21, 0x1, P2 ;  /* 0x0000001527027c11 */ /* 0x001fe200090f0eff */
[----:B------:R0:W-:Y:S01]  /*9b30*/  STL [R1+0x2068], R5 ;  /* 0x0020680501007387 */ /* 0x0001e20000100800 */
[----:B------:R-:W-:Y:S01]  /*9b40*/  UIMAD UR54, UR54, 0xd, URZ ;  /* 0x0000000d363678a4 */ /* 0x000fe2000f8e02ff */
[----:B-1----:R-:W-:Y:S02]  /*9b50*/  IADD3 R0, P2, PT, R51, UR20, RZ ;  /* 0x0000001433007c10 */ /* 0x002fe4000ff5e0ff */
[----:B------:R1:W-:Y:S01]  /*9b60*/  STL [R1+0x205c], R2 ;  /* 0x00205c0201007387 */ /* 0x0003e20000100800 */
[----:B------:R-:W-:Y:S01]  /*9b70*/  IMAD R60, R57, UR77, RZ ;  /* 0x0000004d393c7c24 */ /* 0x000fe2000f8e02ff */
[----:B------:R-:W-:Y:S02]  /*9b80*/  UIMAD UR55, UR55, 0xc, URZ ;  /* 0x0000000c373778a4 */ /* 0x000fe4000f8e02ff */
[----:B------:R-:W-:Y:S01]  /*9b90*/  UIMAD UR56, UR56, 0xb, URZ ;  /* 0x0000000b383878a4 */ /* 0x000fe2000f8e02ff */
[----:B0-----:R-:W-:Y:S01]  /*9ba0*/  LEA.HI.X.SX32 R5, R40, UR21, 0x1, P3 ;  /* 0x0000001528057c11 */ /* 0x001fe200098f0eff */
[----:B------:R0:W-:Y:S01]  /*9bb0*/  STL [R1+0x2060], R0 ;  /* 0x0020600001007387 */ /* 0x0001e20000100800 */
[----:B------:R-:W-:Y:S01]  /*9bc0*/  UIMAD UR57, UR57, 0xa, URZ ;  /* 0x0000000a393978a4 */ /* 0x000fe2000f8e02ff */
[----:B-1----:R-:W-:-:S02]  /*9bd0*/  IADD3 R2, P3, PT, R54, UR20, RZ ;  /* 0x0000001436027c10 */ /* 0x002fc4000ff7e0ff */
[----:B------:R1:W-:Y:S01]  /*9be0*/  STL [R1+0x2054], R5 ;  /* 0x0020540501007387 */ /* 0x0003e20000100800 */
[----:B------:R-:W-:Y:S02]  /*9bf0*/  USHF.L.U32 UR58, UR58, 0x3, URZ ;  /* 0x000000033a3a7899 */ /* 0x000fe400080006ff */
[----:B------:R-:W-:Y:S01]  /*9c00*/  UIMAD UR59, UR59, 0x7, URZ ;  /* 0x000000073b3b78a4 */ /* 0x000fe2000f8e02ff */
[----:B------:R-:W2:Y:S01]  /*9c10*/  S2R R6, SR_TID.X ;  /* 0x0000000000067919 */ /* 0x000ea20000002100 */
[----:B------:R-:W-:Y:S01]  /*9c20*/  UIMAD UR60, UR60, 0x6, URZ ;  /* 0x000000063c3c78a4 */ /* 0x000fe2000f8e02ff */
[----:B0-----:R-:W-:Y:S01]  /*9c30*/  LEA.HI.X.SX32 R0, R42, UR21, 0x1, P4 ;  /* 0x000000152a007c11 */ /* 0x001fe2000a0f0eff */
[----:B------:R-:W-:Y:S01]  /*9c40*/  UIMAD UR61, UR61, 0x5, URZ ;  /* 0x000000053d3d78a4 */ /* 0x000fe2000f8e02ff */
[----:B------:R0:W-:Y:S01]  /*9c50*/  STL [R1+0x2058], R2 ;  /* 0x0020580201007387 */ /* 0x0001e20000100800 */
[----:B------:R-:W-:Y:S01]  /*9c60*/  USHF.L.U32 UR62, UR62, 0x2, URZ ;  /* 0x000000023e3e7899 */ /* 0x000fe200080006ff */
[----:B-1----:R-:W-:Y:S01]  /*9c70*/  IADD3 R5, P4, PT, R59, UR20, RZ ;  /* 0x000000143b057c10 */ /* 0x002fe2000ff9e0ff */
[----:B------:R-:W-:Y:S01]  /*9c80*/  UIMAD UR63, UR63, 0x3, URZ ;  /* 0x000000033f3f78a4 */ /* 0x000fe2000f8e02ff */
[----:B------:R1:W-:Y:S01]  /*9c90*/  STL [R1+0x204c], R0 ;  /* 0x00204c0001007387 */ /* 0x0003e20000100800 */
[----:B------:R-:W-:Y:S01]  /*9ca0*/  USHF.L.U32 UR64, UR64, 0x1, URZ ;  /* 0x0000000140407899 */ /* 0x000fe200080006ff */
[----:B------:R-:W3:Y:S01]  /*9cb0*/  LDCU UR22, c[0x0][0x3a8] ;  /* 0x00007500ff1677ac */ /* 0x000ee20008000800 */
[----:B0-----:R-:W-:Y:S01]  /*9cc0*/  LEA.HI.X.SX32 R2, R44, UR21, 0x1, P5 ;  /* 0x000000152c027c11 */ /* 0x001fe2000a8f0eff */
[----:B------:R0:W-:Y:S01]  /*9cd0*/  STL [R1+0x2050], R5 ;  /* 0x0020500501007387 */ /* 0x0001e20000100800 */
[----:B------:R-:W4:Y:S01]  /*9ce0*/  LDCU UR77, c[0x0][0x3a8] ;  /* 0x00007500ff4d77ac */ /* 0x000f220008000800 */
[----:B-1----:R-:W-:-:S02]  /*9cf0*/  IADD3 R0, P5, PT, R60, UR20, RZ ;  /* 0x000000143c007c10 */ /* 0x002fc4000ffbe0ff */
[----:B------:R1:W-:Y:S01]  /*9d00*/  STL [R1+0x2044], R2 ;  /* 0x0020440201007387 */ /* 0x0003e20000100800 */
[----:B------:R-:W-:Y:S01]  /*9d10*/  LEA.HI.X.SX32 R54, R54, UR21, 0x1, P3 ;  /* 0x0000001536367c11 */ /* 0x000fe200098f0eff */
[----:B------:R-:W5:Y:S01]  /*9d20*/  LDCU UR20, c[0x0][0x3a8] ;  /* 0x00007500ff1477ac */ /* 0x000f620008000800 */
[----:B0-----:R-:W-:Y:S01]  /*9d30*/  LEA.HI.X.SX32 R5, R47, UR21, 0x1, P6 ;  /* 0x000000152f057c11 */ /* 0x001fe2000b0f0eff */
[----:B------:R0:W-:Y:S01]  /*9d40*/  STL [R1+0x2048], R0 ;  /* 0x0020480001007387 */ /* 0x0001e20000100800 */
[----:B-1----:R-:W-:-:S03]  /*9d50*/  LEA.HI.X.SX32 R2, R49, UR21, 0x1, P1 ;  /* 0x0000001531027c11 */ /* 0x002fc600088f0eff */
[----:B------:R-:W-:Y:S04]  /*9d60*/  STL [R1+0x2040], R5 ;  /* 0x0020400501007387 */ /* 0x000fe80000100800 */
[----:B------:R-:W3:Y:S01]  /*9d70*/  LDL.LU R7, [R1+0x50] ;  /* 0x0000500001077983 */ /* 0x000ee20000300800 */
[----:B0-----:R-:W-:-:S03]  /*9d80*/  LEA.HI.X.SX32 R0, R51, UR21, 0x1, P2 ;  /* 0x0000001533007c11 */ /* 0x001fc600090f0eff */
[----:B------:R-:W-:Y:S04]  /*9d90*/  STL [R1+0x203c], R2 ;  /* 0x00203c0201007387 */ /* 0x000fe80000100800 */
[----:B------:R-:W3:Y:S04]  /*9da0*/  LDL.LU R27, [R1+0x4c] ;  /* 0x00004c00011b7983 */ /* 0x000ee80000300800 */
[----:B------:R0:W-:Y:S04]  /*9db0*/  STL [R1+0x2038], R0 ;  /* 0x0020380001007387 */ /* 0x0001e80000100800 */
[----:B------:R-:W4:Y:S04]  /*9dc0*/  LDL.LU R57, [R1+0x48] ;  /* 0x0000480001397983 */ /* 0x000f280000300800 */
        /* <DEDUP_REMOVED lines=8> */
[----:B------:R-:W5:Y:S01]  /*9e50*/  LDL.LU R36, [R1+0x18] ;  /* 0x0000180001247983 */ /* 0x000f620000300800 */
[----:B------:R-:W-:-:S03]  /*9e60*/  LEA.HI.X.SX32 R59, R59, UR21, 0x1, P4 ;  /* 0x000000153b3b7c11 */ /* 0x000fc6000a0f0eff */
[----:B------:R-:W5:Y:S04]  /*9e70*/  LDL.LU R33, [R1+0x14] ;  /* 0x0000140001217983 */ /* 0x000f680000300800 */
[----:B------:R-:W5:Y:S04]  /*9e80*/  LDL.LU R31, [R1+0x10] ;  /* 0x00001000011f7983 */ /* 0x000f680000300800 */
[----:B------:R-:W5:Y:S04]  /*9e90*/  LDL.LU R17, [R1+0xc] ;  /* 0x00000c0001117983 */ /* 0x000f680000300800 */
[----:B0-----:R-:W5:Y:S04]  /*9ea0*/  LDL.LU R0, [R1+0x8] ;  /* 0x0000080001007983 */ /* 0x001f680000300800 */
[----:B------:R-:W5:Y:S04]  /*9eb0*/  LDL.LU R5, [R1+0x4] ;  /* 0x0000040001057983 */ /* 0x000f680000300800 */
[----:B------:R-:W5:Y:S04]  /*9ec0*/  LDL.LU R2, [R1] ;  /* 0x0000000001027983 */ /* 0x000f680000300800 */
[----:B------:R0:W-:Y:S04]  /*9ed0*/  STL [R1+0x2034], R54 ;  /* 0x0020343601007387 */ /* 0x0001e80000100800 */
[----:B0-----:R-:W5:Y:S04]  /*9ee0*/  LDL.LU R54, [R1+0x38] ;  /* 0x0000380001367983 */ /* 0x001f680000300800 */
[----:B------:R0:W-:Y:S02]  /*9ef0*/  STL [R1+0x2030], R59 ;  /* 0x0020303b01007387 */ /* 0x0001e40000100800 */
[----:B0-----:R-:W0:Y:S01]  /*9f00*/  LDC R59, c[0x0][0x3ac] ;  /* 0x0000eb00ff3b7b82 */ /* 0x001e220000000800 */
[----:B--2---:R-:W-:-:S02]  /*9f10*/  LOP3.LUT R6, R6, 0x1f, RZ, 0xc0, !PT ;  /* 0x0000001f06067812 */ /* 0x004fc400078ec0ff */
[----:B------:R-:W-:-:S03]  /*9f20*/  LEA.HI.X.SX32 R60, R60, UR21, 0x1, P5 ;  /* 0x000000153c3c7c11 */ /* 0x000fc6000a8f0eff */
[----:B0-----:R-:W-:-:S04]  /*9f30*/  IMAD R6, R6, R59, RZ ;  /* 0x0000003b06067224 */ /* 0x001fc800078e02ff */
[----:B------:R-:W-:Y:S02]  /*9f40*/  IMAD R6, R59, 0x20, R6 ;  /* 0x000000203b067824 */ /* 0x000fe400078e0206 */
[----:B------:R-:W2:Y:S04]  /*9f50*/  LDL.LU R59, [R1+0x3c] ;  /* 0x00003c00013b7983 */ /* 0x000ea80000300800 */
[----:B------:R0:W-:Y:S01]  /*9f60*/  STL [R1+0x202c], R60 ;  /* 0x00202c3c01007387 */ /* 0x0001e20000100800 */
[----:B------:R-:W-:Y:S01]  /*9f70*/  LEA.HI.X.SX32 R6, R6, UR23, 0x1, P0 ;  /* 0x0000001706067c11 */ /* 0x000fe200080f0eff */
[----:B---3--:R-:W-:Y:S02]  /*9f80*/  IMAD R27, R27, UR76, RZ ;  /* 0x0000004c1b1b7c24 */ /* 0x008fe4000f8e02ff */
[----:B0-----:R-:W3:Y:S01]  /*9f90*/  LDL.LU R60, [R1+0x40] ;  /* 0x00004000013c7983 */ /* 0x001ee20000300800 */
[----:B----4-:R-:W-:-:S03]  /*9fa0*/  IMAD R57, R57, UR76, RZ ;  /* 0x0000004c39397c24 */ /* 0x010fc6000f8e02ff */
[----:B------:R0:W-:Y:S01]  /*9fb0*/  STL [R1+0x514c], R6 ;  /* 0x00514c0601007387 */ /* 0x0001e20000100800 */
[----:B-----5:R-:W-:Y:S02]  /*9fc0*/  IMAD R61, R61, UR76, RZ ;  /* 0x0000004c3d3d7c24 */ /* 0x020fe4000f8e02ff */
[----:B------:R-:W-:Y:S02]  /*9fd0*/  IMAD R51, R51, UR76, RZ ;  /* 0x0000004c33337c24 */ /* 0x000fe4000f8e02ff */
[----:B------:R-:W-:Y:S01]  /*9fe0*/  IMAD R49, R49, UR76, RZ ;  /* 0x0000004c31317c24 */ /* 0x000fe2000f8e02ff */
[----:B0-----:R-:W4:Y:S01]  /*9ff0*/  LDL.LU R6, [R1+0x54] ;  /* 0x0000540001067983 */ /* 0x001f220000300800 */
[----:B------:R-:W-:-:S03]  /*a000*/  IMAD R47, R47, UR76, RZ ;  /* 0x0000004c2f2f7c24 */ /* 0x000fc6000f8e02ff */
[----:B------:R0:W-:Y:S01]  /*a010*/  STL [R1+0x10c], R27 ;  /* 0x00010c1b01007387 */ /* 0x0001e20000100800 */
[----:B------:R-:W-:Y:S02]  /*a020*/  IMAD R44, R44, UR76, RZ ;  /* 0x0000004c2c2c7c24 */ /* 0x000fe4000f8e02ff */
[----:B------:R-:W-:Y:S02]  /*a030*/  IMAD R42, R42, UR76, RZ ;  /* 0x0000004c2a2a7c24 */ /* 0x000fe4000f8e02ff */
[----:B------:R-:W-:Y:S01]  /*a040*/  IMAD R40, R40, UR76, RZ ;  /* 0x0000004c28287c24 */ /* 0x000fe2000f8e02ff */
[----:B0-----:R-:W5:Y:S01]  /*a050*/  LDL.LU R27, [R1+0x5160] ;  /* 0x00516000011b7983 */ /* 0x001f620000300800 */
[----:B------:R-:W-:-:S03]  /*a060*/  IMAD R39, R39, UR76, RZ ;  /* 0x0000004c27277c24 */ /* 0x000fc6000f8e02ff */
[----:B------:R0:W-:Y:S01]  /*a070*/  STL [R1+0x108], R57 ;  /* 0x0001083901007387 */ /* 0x0001e20000100800 */
[----:B------:R-:W-:Y:S02]  /*a080*/  IMAD R36, R36, UR76, RZ ;  /* 0x0000004c24247c24 */ /* 0x000fe4000f8e02ff */
        /* <DEDUP_REMOVED lines=9> */
[----:B------:R-:W-:Y:S02]  /*a120*/  IMAD R2, R2, UR76, RZ ;  /* 0x0000004c02027c24 */ /* 0x000fe4000f8e02ff */
[----:B------:R-:W-:Y:S01]  /*a130*/  IMAD R7, R7, UR76, RZ ;  /* 0x0000004c07077c24 */ /* 0x000fe2000f8e02ff */
[----:B------:R-:W-:Y:S01]  /*a140*/  UIMAD UR21, UR6, 0x3f, URZ ;  /* 0x0000003f061578a4 */ /* 0x000fe2000f8e02ff */
[----:B------:R-:W0:Y:S01]  /*a150*/  LDCU UR23, c[0x0][0x3a8] ;  /* 0x00007500ff1777ac */ /* 0x000e220008000800 */
[----:B--2---:R-:W-:-:S02]  /*a160*/  IMAD R59, R59, UR76, RZ ;  /* 0x0000004c3b3b7c24 */ /* 0x004fc4000f8e02ff */
[----:B---3--:R-:W-:-:S05]  /*a170*/  IMAD R60, R60, UR76, RZ ;  /* 0x0000004c3c3c7c24 */ /* 0x008fca000f8e02ff */
[----:B------:R-:W-:Y:S04]  /*a180*/  STL [R1+0x100], R60 ;  /* 0x0001003c01007387 */ /* 0x000fe80000100800 */
[----:B------:R5:W-:Y:S04]  /*a190*/  STL [R1+0xfc], R59 ;  /* 0x0000fc3b01007387 */ /* 0x000be80000100800 */
[----:B------:R-:W-:Y:S04]  /*a1a0*/  STL [R1+0xf8], R54 ;  /* 0x0000f83601007387 */ /* 0x000fe80000100800 */
        /* <DEDUP_REMOVED lines=9> */
[----:B------:R-:W-:Y:S01]  /*a240*/  STL [R1+0xd0], R31 ;  /* 0x0000d01f01007387 */ /* 0x000fe20000100800 */
[----:B----4-:R-:W-:-:S03]  /*a250*/  IMAD R57, R57, UR76, RZ ;  /* 0x0000004c39397c24 */ /* 0x010fc6000f8e02ff */
[----:B------:R1:W-:Y:S04]  /*a260*/  STL [R1+0xcc], R17 ;  /* 0x0000cc1101007387 */ /* 0x0003e80000100800 */
[----:B------:R2:W-:Y:S01]  /*a270*/  STL [R1+0xc8], R0 ;  /* 0x0000c80001007387 */ /* 0x0005e20000100800 */
[----:B-----5:R-:W-:-:S03]  /*a280*/  IMAD R59, R27, UR76, RZ ;  /* 0x0000004c1b3b7c24 */ /* 0x020fc6000f8e02ff */
[----:B------:R-:W-:Y:S01]  /*a290*/  STL [R1+0xc4], R5 ;  /* 0x0000c40501007387 */ /* 0x000fe20000100800 */
[----:B-1----:R-:W-:-:S03]  /*a2a0*/  IMAD R17, R28, UR76, RZ ;  /* 0x0000004c1c117c24 */ /* 0x002fc6000f8e02ff */
[----:B------:R-:W-:Y:S01]  /*a2b0*/  STL [R1+0xc0], R2 ;  /* 0x0000c00201007387 */ /* 0x000fe20000100800 */
[----:B--2---:R-:W-:Y:S02]  /*a2c0*/  IMAD R0, R4, UR76, RZ ;  /* 0x0000004c04007c24 */ /* 0x004fe4000f8e02ff */
[----:B------:R-:W-:Y:S02]  /*a2d0*/  IMAD R4, R23, UR76, RZ ;  /* 0x0000004c17047c24 */ /* 0x000fe4000f8e02ff */
[----:B------:R-:W-:Y:S02]  /*a2e0*/  IMAD R60, R61, UR76, RZ ;  /* 0x0000004c3d3c7c24 */ /* 0x000fe4000f8e02ff */
[----:B------:R-:W-:-:S03]  /*a2f0*/  IMAD R28, R10, UR76, RZ ;  /* 0x0000004c0a1c7c24 */ /* 0x000fc6000f8e02ff */
[----:B------:R-:W-:Y:S04]  /*a300*/  STL [R1+0xbc], R60 ;  /* 0x0000bc3c01007387 */ /* 0x000fe80000100800 */
[----:B------:R-:W-:Y:S01]  /*a310*/  STL [R1+0xb0], R17 ;  /* 0x0000b01101007387 */ /* 0x000fe20000100800 */
[----:B------:R-:W-:-:S03]  /*a320*/  IMAD R27, R13, UR76, RZ ;  /* 0x0000004c0d1b7c24 */ /* 0x000fc6000f8e02ff */
[----:B------:R-:W-:Y:S04]  /*a330*/  STL [R1+0xb8], R57 ;  /* 0x0000b83901007387 */ /* 0x000fe80000100800 */
[----:B------:R1:W-:Y:S01]  /*a340*/  STL [R1+0xac], R0 ;  /* 0x0000ac0001007387 */ /* 0x0003e20000100800 */
[----:B------:R-:W-:-:S03]  /*a350*/  IMAD R31, R53, UR76, RZ ;  /* 0x0000004c351f7c24 */ /* 0x000fc6000f8e02ff */
[----:B------:R-:W-:Y:S01]  /*a360*/  STL [R1+0xb4], R59 ;  /* 0x0000b43b01007387 */ /* 0x000fe20000100800 */
[----:B-1----:R-:W-:-:S03]  /*a370*/  IMAD R0, R24, UR76, RZ ;  /* 0x0000004c18007c24 */ /* 0x002fc6000f8e02ff */
[----:B------:R-:W-:Y:S01]  /*a380*/  STL [R1+0xa4], R4 ;  /* 0x0000a40401007387 */ /* 0x000fe20000100800 */
[----:B------:R-:W-:-:S03]  /*a390*/  IMAD R33, R21, UR76, RZ ;  /* 0x0000004c15217c24 */ /* 0x000fc6000f8e02ff */
[----:B------:R-:W-:Y:S01]  /*a3a0*/  STL [R1+0xa8], R28 ;  /* 0x0000a81c01007387 */ /* 0x000fe20000100800 */
[----:B------:R-:W-:-:S03]  /*a3b0*/  IMAD R54, R58, UR76, RZ ;  /* 0x0000004c3a367c24 */ /* 0x000fc6000f8e02ff */
[----:B------:R1:W-:Y:S01]  /*a3c0*/  STL [R1+0x9c], R0 ;  /* 0x00009c0001007387 */ /* 0x0003e20000100800 */
[----:B------:R-:W-:-:S03]  /*a3d0*/  IMAD R36, R11, UR76, RZ ;  /* 0x0000004c0b247c24 */ /* 0x000fc6000f8e02ff */
[----:B------:R-:W-:Y:S01]  /*a3e0*/  STL [R1+0xa0], R27 ;  /* 0x0000a01b01007387 */ /* 0x000fe20000100800 */
[----:B------:R-:W-:-:S03]  /*a3f0*/  IMAD R51, R12, UR76, RZ ;  /* 0x0000004c0c337c24 */ /* 0x000fc6000f8e02ff */
[----:B------:R-:W-:Y:S01]  /*a400*/  STL [R1+0x98], R35 ;  /* 0x0000982301007387 */ /* 0x000fe20000100800 */
[----:B------:R-:W-:-:S03]  /*a410*/  IMAD R49, R34, UR76, RZ ;  /* 0x0000004c22317c24 */ /* 0x000fc6000f8e02ff */
[----:B------:R-:W-:Y:S01]  /*a420*/  STL [R1+0x94], R43 ;  /* 0x0000942b01007387 */ /* 0x000fe20000100800 */
[----:B------:R-:W-:-:S03]  /*a430*/  IMAD R39, R52, UR76, RZ ;  /* 0x0000004c34277c24 */ /* 0x000fc6000f8e02ff */
[----:B------:R-:W-:Y:S01]  /*a440*/  STL [R1+0x90], R31 ;  /* 0x0000901f01007387 */ /* 0x000fe20000100800 */
[----:B------:R-:W-:-:S03]  /*a450*/  IMAD R40, R30, UR76, RZ ;  /* 0x0000004c1e287c24 */ /* 0x000fc6000f8e02ff */
[----:B------:R-:W-:Y:S04]  /*a460*/  STL [R1+0x8c], R46 ;  /* 0x00008c2e01007387 */ /* 0x000fe80000100800 */
[----:B------:R-:W-:Y:S01]  /*a470*/  STL [R1+0x88], R33 ;  /* 0x0000882101007387 */ /* 0x000fe20000100800 */
[----:B-1----:R-:W-:-:S03]  /*a480*/  IMAD R0, R15, UR76, RZ ;  /* 0x0000004c0f007c24 */ /* 0x002fc6000f8e02ff */
[----:B------:R-:W-:Y:S04]  /*a490*/  STL [R1+0x84], R54 ;  /* 0x0000843601007387 */ /* 0x000fe80000100800 */
[----:B------:R-:W-:Y:S01]  /*a4a0*/  STL [R1+0x80], R48 ;  /* 0x0000803001007387 */ /* 0x000fe20000100800 */
[----:B------:R-:W-:-:S03]  /*a4b0*/  IMAD R47, R8, UR76, RZ ;  /* 0x0000004c082f7c24 */ /* 0x000fc6000f8e02ff */
[----:B------:R-:W-:Y:S01]  /*a4c0*/  STL [R1+0x7c], R36 ;  /* 0x00007c2401007387 */ /* 0x000fe20000100800 */
[----:B------:R-:W-:-:S03]  /*a4d0*/  IMAD R42, R16, UR76, RZ ;  /* 0x0000004c102a7c24 */ /* 0x000fc6000f8e02ff */
[----:B------:R-:W-:Y:S04]  /*a4e0*/  STL [R1+0x78], R51 ;  /* 0x0000783301007387 */ /* 0x000fe80000100800 */
[----:B------:R-:W-:Y:S01]  /*a4f0*/  STL [R1+0x74], R49 ;  /* 0x0000743101007387 */ /* 0x000fe20000100800 */
[----:B------:R-:W-:-:S03]  /*a500*/  IMAD R44, R9, UR76, RZ ;  /* 0x0000004c092c7c24 */ /* 0x000fc6000f8e02ff */
[----:B------:R-:W-:Y:S04]  /*a510*/  STL [R1+0x70], R39 ;  /* 0x0000702701007387 */ /* 0x000fe80000100800 */
[----:B------:R-:W-:Y:S04]  /*a520*/  STL [R1+0x6c], R40 ;  /* 0x00006c2801007387 */ /* 0x000fe80000100800 */
[----:B------:R-:W2:Y:S04]  /*a530*/  LDL R30, [R1+0xe4] ;  /* 0x0000e400011e7983 */ /* 0x000ea80000100800 */
[----:B------:R-:W3:Y:S01]  /*a540*/  LDL R52, [R1+0xe0] ;  /* 0x0000e00001347983 */ /* 0x000ee20000100800 */
[----:B------:R-:W-:-:S03]  /*a550*/  IMAD R9, R26, UR76, RZ ;  /* 0x0000004c1a097c24 */ /* 0x000fc6000f8e02ff */
[----:B------:R1:W-:Y:S04]  /*a560*/  STL [R1+0x5c], R0 ;  /* 0x00005c0001007387 */ /* 0x0003e80000100800 */
[----:B------:R-:W4:Y:S04]  /*a570*/  LDL R34, [R1+0xdc] ;  /* 0x0000dc0001227983 */ /* 0x000f280000100800 */
[----:B------:R-:W5:Y:S04]  /*a580*/  LDL R58, [R1+0xd8] ;  /* 0x0000d800013a7983 */ /* 0x000f680000100800 */
[----:B------:R-:W2:Y:S04]  /*a590*/  LDL R53, [R1+0xd4] ;  /* 0x0000d40001357983 */ /* 0x000ea80000100800 */
[----:B------:R-:W2:Y:S04]  /*a5a0*/  LDL R24, [R1+0xd0] ;  /* 0x0000d00001187983 */ /* 0x000ea80000100800 */
[----:B------:R-:W2:Y:S04]  /*a5b0*/  LDL R23, [R1+0xcc] ;  /* 0x0000cc0001177983 */ /* 0x000ea80000100800 */
[----:B------:R-:W2:Y:S01]  /*a5c0*/  LDL R61, [R1+0xc8] ;  /* 0x0000c800013d7983 */ /* 0x000ea20000100800 */
[----:B------:R-:W-:-:S03]  /*a5d0*/  IMAD R8, R19, UR76, RZ ;  /* 0x0000004c13087c24 */ /* 0x000fc6000f8e02ff */
[----:B------:R-:W-:Y:S01]  /*a5e0*/  STL [R1+0x68], R47 ;  /* 0x0000682f01007387 */ /* 0x000fe20000100800 */
[----:B-1----:R-:W-:-:S03]  /*a5f0*/  IMAD R0, R38, UR76, RZ ;  /* 0x0000004c26007c24 */ /* 0x002fc6000f8e02ff */
[----:B------:R-:W-:Y:S01]  /*a600*/  STL [R1+0x64], R42 ;  /* 0x0000642a01007387 */ /* 0x000fe20000100800 */
[----:B------:R-:W-:-:S03]  /*a610*/  IMAD R19, R25, UR76, RZ ;  /* 0x0000004c19137c24 */ /* 0x000fc6000f8e02ff */
[----:B------:R-:W2:Y:S01]  /*a620*/  LDL R26, [R1+0xe8] ;  /* 0x0000e800011a7983 */ /* 0x000ea20000100800 */
[----:B------:R-:W-:-:S03]  /*a630*/  IMAD R21, R22, UR76, RZ ;  /* 0x0000004c16157c24 */ /* 0x000fc6000f8e02ff */
[----:B------:R-:W-:Y:S01]  /*a640*/  STL [R1+0x60], R44 ;  /* 0x0000602c01007387 */ /* 0x000fe20000100800 */
[----:B------:R-:W-:-:S03]  /*a650*/  IMAD R16, R55, UR76, RZ ;  /* 0x0000004c37107c24 */ /* 0x000fc6000f8e02ff */
[----:B------:R-:W2:Y:S04]  /*a660*/  LDL R38, [R1+0x10c] ;  /* 0x00010c0001267983 */ /* 0x000ea80000100800 */
[----:B------:R-:W3:Y:S04]  /*a670*/  LDL R25, [R1+0x108] ;  /* 0x0001080001197983 */ /* 0x000ee80000100800 */
[----:B------:R-:W4:Y:S01]  /*a680*/  LDL R22, [R1+0x104] ;  /* 0x0001040001167983 */ /* 0x000f220000100800 */
[----:B------:R-:W-:-:S03]  /*a690*/  IMAD R15, R50, UR76, RZ ;  /* 0x0000004c320f7c24 */ /* 0x000fc6000f8e02ff */
[----:B------:R-:W5:Y:S01]  /*a6a0*/  LDL R55, [R1+0x100] ;  /* 0x0001000001377983 */ /* 0x000f620000100800 */
[----:B------:R-:W-:Y:S02]  /*a6b0*/  IMAD R13, R45, UR76, RZ ;  /* 0x0000004c2d0d7c24 */ /* 0x000fe4000f8e02ff */
[----:B------:R-:W-:Y:S01]  /*a6c0*/  IMAD R12, R41, UR76, RZ ;  /* 0x0000004c290c7c24 */ /* 0x000fe2000f8e02ff */
[----:B------:R-:W5:Y:S04]  /*a6d0*/  LDL R50, [R1+0xfc] ;  /* 0x0000fc0001327983 */ /* 0x000f680000100800 */
[----:B------:R-:W5:Y:S01]  /*a6e0*/  LDL R45, [R1+0xf8] ;  /* 0x0000f800012d7983 */ /* 0x000f620000100800 */
[----:B------:R-:W-:-:S03]  /*a6f0*/  IMAD R11, R37, UR76, RZ ;  /* 0x0000004c250b7c24 */ /* 0x000fc6000f8e02ff */
[----:B------:R-:W5:Y:S01]  /*a700*/  LDL R41, [R1+0xf4] ;  /* 0x0000f40001297983 */ /* 0x000f620000100800 */
[----:B------:R-:W-:-:S03]  /*a710*/  IMAD R10, R32, UR76, RZ ;  /* 0x0000004c200a7c24 */ /* 0x000fc6000f8e02ff */
[----:B------:R-:W5:Y:S04]  /*a720*/  LDL R37, [R1+0xf0] ;  /* 0x0000f00001257983 */ /* 0x000f680000100800 */
[----:B------:R-:W5:Y:S01]  /*a730*/  LDL R32, [R1+0xec] ;  /* 0x0000ec0001207983 */ /* 0x000f620000100800 */
[----:B------:R-:W-:Y:S02]  /*a740*/  IMAD R6, R6, UR76, RZ ;  /* 0x0000004c06067c24 */ /* 0x000fe4000f8e02ff */
[----:B------:R-:W-:Y:S02]  /*a750*/  IMAD R17, R3, UR76, RZ ;  /* 0x0000004c03117c24 */ /* 0x000fe4000f8e02ff */
[----:B------:R-:W-:Y:S01]  /*a760*/  IMAD R3, R29, UR76, RZ ;  /* 0x0000004c1d037c24 */ /* 0x000fe2000f8e02ff */
[----:B------:R-:W-:Y:S01]  /*a770*/  SHF.R.S32.HI R29, RZ, 0x1f, R6 ;  /* 0x0000001fff1d7819 */ /* 0x000fe20000011406 */
[----:B------:R-:W-:Y:S01]  /*a780*/  IMAD R4, R56, UR76, RZ ;  /* 0x0000004c38047c24 */ /* 0x000fe2000f8e02ff */
[----:B------:R-:W-:-:S02]  /*a790*/  SHF.R.S32.HI R56, RZ, 0x1f, R7 ;  /* 0x0000001fff387819 */ /* 0x000fc40000011407 */
[----:B------:R1:W-:Y:S04]  /*a7a0*/  STL [R1+0x50f0], R3 ;  /* 0x0050f00301007387 */ /* 0x0003e80000100800 */
[----:B-1----:R-:W5:Y:S04]  /*a7b0*/  LDL.LU R3, [R1+0x5c] ;  /* 0x00005c0001037983 */ /* 0x002f680000300800 */
[----:B------:R3:W-:Y:S04]  /*a7c0*/  STL [R1+0x58], R29 ;  /* 0x0000581d01007387 */ /* 0x0007e80000100800 */
[----:B------:R-:W-:Y:S01]  /*a7d0*/  STL [R1+0x54], R56 ;  /* 0x0000543801007387 */ /* 0x000fe20000100800 */
[----:B--2---:R-:W-:-:S02]  /*a7e0*/  SHF.R.S32.HI R38, RZ, 0x1f, R38 ;  /* 0x0000001fff267819 */ /* 0x004fc40000011426 */
[----:B---3--:R-:W-:-:S03]  /*a7f0*/  SHF.R.S32.HI R29, RZ, 0x1f, R25 ;  /* 0x0000001fff1d7819 */ /* 0x008fc60000011419 */
[----:B------:R-:W-:Y:S01]  /*a800*/  STL [R1+0x50], R38 ;  /* 0x0000502601007387 */ /* 0x000fe20000100800 */
[----:B----4-:R-:W-:-:S03]  /*a810*/  SHF.R.S32.HI R25, RZ, 0x1f, R22 ;  /* 0x0000001fff197819 */ /* 0x010fc60000011416 */
[----:B------:R1:W-:Y:S01]  /*a820*/  STL [R1+0x4c], R29 ;  /* 0x00004c1d01007387 */ /* 0x0003e20000100800 */
[----:B-----5:R-:W-:-:S03]  /*a830*/  SHF.R.S32.HI R22, RZ, 0x1f, R55 ;  /* 0x0000001fff167819 */ /* 0x020fc60000011437 */
[----:B------:R2:W-:Y:S04]  /*a840*/  STL [R1+0x48], R25 ;  /* 0x0000481901007387 */ /* 0x0005e80000100800 */
[----:B------:R3:W-:Y:S01]  /*a850*/  STL [R1+0x44], R22 ;  /* 0x0000441601007387 */ /* 0x0007e20000100800 */
[----:B-1----:R-:W-:Y:S02]  /*a860*/  SHF.R.S32.HI R29, RZ, 0x1f, R50 ;  /* 0x0000001fff1d7819 */ /* 0x002fe40000011432 */
[----:B--2---:R-:W-:-:S03]  /*a870*/  SHF.R.S32.HI R25, RZ, 0x1f, R45 ;  /* 0x0000001fff197819 */ /* 0x004fc6000001142d */
[----:B------:R1:W-:Y:S01]  /*a880*/  STL [R1+0x40], R29 ;  /* 0x0000401d01007387 */ /* 0x0003e20000100800 */
[----:B---3--:R-:W-:-:S03]  /*a890*/  SHF.R.S32.HI R22, RZ, 0x1f, R41 ;  /* 0x0000001fff167819 */ /* 0x008fc60000011429 */
[----:B------:R2:W-:Y:S04]  /*a8a0*/  STL [R1+0x3c], R25 ;  /* 0x00003c1901007387 */ /* 0x0005e80000100800 */
[----:B------:R3:W-:Y:S01]  /*a8b0*/  STL [R1+0x38], R22 ;  /* 0x0000381601007387 */ /* 0x0007e20000100800 */
[----:B-1----:R-:W-:Y:S02]  /*a8c0*/  SHF.R.S32.HI R29, RZ, 0x1f, R37 ;  /* 0x0000001fff1d7819 */ /* 0x002fe40000011425 */
[----:B--2---:R-:W-:-:S03]  /*a8d0*/  SHF.R.S32.HI R25, RZ, 0x1f, R32 ;  /* 0x0000001fff197819 */ /* 0x004fc60000011420 */
[----:B------:R-:W-:Y:S01]  /*a8e0*/  STL [R1+0x34], R29 ;  /* 0x0000341d01007387 */ /* 0x000fe20000100800 */
[----:B---3--:R-:W-:-:S03]  /*a8f0*/  SHF.R.S32.HI R22, RZ, 0x1f, R26 ;  /* 0x0000001fff167819 */ /* 0x008fc6000001141a */
[----:B------:R1:W-:Y:S01]  /*a900*/  STL [R1+0x30], R25 ;  /* 0x0000301901007387 */ /* 0x0003e20000100800 */
[----:B------:R-:W-:-:S03]  /*a910*/  SHF.R.S32.HI R26, RZ, 0x1f, R30 ;  /* 0x0000001fff1a7819 */ /* 0x000fc6000001141e */
[----:B------:R2:W-:Y:S01]  /*a920*/  STL [R1+0x2c], R22 ;  /* 0x00002c1601007387 */ /* 0x0005e20000100800 */
[----:B-1----:R-:W-:-:S03]  /*a930*/  SHF.R.S32.HI R25, RZ, 0x1f, R52 ;  /* 0x0000001fff197819 */ /* 0x002fc60000011434 */
[----:B------:R1:W-:Y:S01]  /*a940*/  STL [R1+0x28], R26 ;  /* 0x0000281a01007387 */ /* 0x0003e20000100800 */
[----:B--2---:R-:W-:-:S03]  /*a950*/  SHF.R.S32.HI R22, RZ, 0x1f, R34 ;  /* 0x0000001fff167819 */ /* 0x004fc60000011422 */
[----:B------:R2:W-:Y:S04]  /*a960*/  STL [R1+0x24], R25 ;  /* 0x0000241901007387 */ /* 0x0005e80000100800 */
[----:B------:R3:W-:Y:S01]  /*a970*/  STL [R1+0x20], R22 ;  /* 0x0000201601007387 */ /* 0x0007e20000100800 */
[----:B-1----:R-:W-:Y:S02]  /*a980*/  SHF.R.S32.HI R26, RZ, 0x1f, R58 ;  /* 0x0000001fff1a7819 */ /* 0x002fe4000001143a */
[----:B--2---:R-:W-:-:S03]  /*a990*/  SHF.R.S32.HI R25, RZ, 0x1f, R53 ;  /* 0x0000001fff197819 */ /* 0x004fc60000011435 */
[----:B------:R-:W-:Y:S01]  /*a9a0*/  STL [R1+0x1c], R26 ;  /* 0x00001c1a01007387 */ /* 0x000fe20000100800 */
[----:B---3--:R-:W-:Y:S02]  /*a9b0*/  SHF.R.S32.HI R22, RZ, 0x1f, R24 ;  /* 0x0000001fff167819 */ /* 0x008fe40000011418 */
[----:B------:R-:W-:Y:S01]  /*a9c0*/  SHF.R.S32.HI R24, RZ, 0x1f, R23 ;  /* 0x0000001fff187819 */ /* 0x000fe20000011417 */
[----:B------:R-:W-:Y:S01]  /*a9d0*/  STL [R1+0x18], R25 ;  /* 0x0000181901007387 */ /* 0x000fe20000100800 */
[----:B------:R-:W-:-:S03]  /*a9e0*/  SHF.R.S32.HI R23, RZ, 0x1f, R61 ;  /* 0x0000001fff177819 */ /* 0x000fc6000001143d */
[----:B------:R1:W-:Y:S04]  /*a9f0*/  STL [R1+0x14], R22 ;  /* 0x0000141601007387 */ /* 0x0003e80000100800 */
[----:B------:R-:W-:Y:S01]  /*aa00*/  STL [R1+0x10], R24 ;  /* 0x0000101801007387 */ /* 0x000fe20000100800 */
[----:B------:R-:W-:Y:S02]  /*aa10*/  SHF.R.S32.HI R61, RZ, 0x1f, R57 ;  /* 0x0000001fff3d7819 */ /* 0x000fe40000011439 */
[----:B-1----:R-:W-:Y:S02]  /*aa20*/  SHF.R.S32.HI R22, RZ, 0x1f, R5 ;  /* 0x0000001fff167819 */ /* 0x002fe40000011405 */
[----:B------:R-:W2:Y:S04]  /*aa30*/  LDL.LU R5, [R1+0x5154] ;  /* 0x0051540001057983 */ /* 0x000ea80000300800 */
[----:B------:R1:W-:Y:S02]  /*aa40*/  STL [R1+0xc], R23 ;  /* 0x00000c1701007387 */ /* 0x0003e40000100800 */
[----:B-1----:R-:W-:-:S02]  /*aa50*/  SHF.R.S32.HI R23, RZ, 0x1f, R2 ;  /* 0x0000001fff177819 */ /* 0x002fc40000011402 */
[----:B------:R-:W3:Y:S04]  /*aa60*/  LDL.LU R2, [R1+0x5150] ;  /* 0x0051500001027983 */ /* 0x000ee80000300800 */
[----:B------:R1:W-:Y:S04]  /*aa70*/  STL [R1+0x8], R22 ;  /* 0x0000081601007387 */ /* 0x0003e80000100800 */
[----:B------:R-:W-:Y:S01]  /*aa80*/  STL [R1+0x4], R23 ;  /* 0x0000041701007387 */ /* 0x000fe20000100800 */
[----:B-1----:R-:W-:-:S03]  /*aa90*/  SHF.R.S32.HI R22, RZ, 0x1f, R60 ;  /* 0x0000001fff167819 */ /* 0x002fc6000001143c */
[----:B------:R-:W-:Y:S04]  /*aaa0*/  STL [R1+0x510c], R61 ;  /* 0x00510c3d01007387 */ /* 0x000fe80000100800 */
[----:B------:R1:W-:Y:S02]  /*aab0*/  STL [R1], R22 ;  /* 0x0000001601007387 */ /* 0x0003e40000100800 */
[----:B-1----:R-:W-:-:S05]  /*aac0*/  SHF.R.S32.HI R22, RZ, 0x1f, R59 ;  /* 0x0000001fff167819 */ /* 0x002fca000001143b */
[----:B------:R1:W-:Y:S04]  /*aad0*/  STL [R1+0x5108], R22 ;  /* 0x0051081601007387 */ /* 0x0003e80000100800 */
[----:B-1----:R-:W4:Y:S02]  /*aae0*/  LDL.LU R22, [R1+0xb0] ;  /* 0x0000b00001167983 */ /* 0x002f240000300800 */
[----:B----4-:R-:W-:Y:S02]  /*aaf0*/  SHF.R.S32.HI R23, RZ, 0x1f, R22 ;  /* 0x0000001fff177819 */ /* 0x010fe40000011416 */
[----:B------:R-:W-:Y:S04]  /*ab00*/  STL [R1+0x5114], R22 ;  /* 0x0051141601007387 */ /* 0x000fe80000100800 */
[----:B------:R1:W-:Y:S04]  /*ab10*/  STL [R1+0x5104], R23 ;  /* 0x0051041701007387 */ /* 0x0003e80000100800 */
[----:B-1----:R-:W4:Y:S01]  /*ab20*/  LDL.LU R23, [R1+0xac] ;  /* 0x0000ac0001177983 */ /* 0x002f220000300800 */
[----:B------:R-:W-:-:S02]  /*ab30*/  SHF.R.S32.HI R25, RZ, 0x1f, R28 ;  /* 0x0000001fff197819 */ /* 0x000fc4000001141c */
[----:B----4-:R-:W-:-:S05]  /*ab40*/  SHF.R.S32.HI R24, RZ, 0x1f, R23 ;  /* 0x0000001fff187819 */ /* 0x010fca0000011417 */
[----:B------:R-:W-:Y:S04]  /*ab50*/  STL [R1+0x5118], R24 ;  /* 0x0051181801007387 */ /* 0x000fe80000100800 */
[----:B------:R-:W-:Y:S04]  /*ab60*/  STL [R1+0x5110], R23 ;  /* 0x0051101701007387 */ /* 0x000fe80000100800 */
[----:B------:R1:W-:Y:S04]  /*ab70*/  STL [R1+0x50fc], R25 ;  /* 0x0050fc1901007387 */ /* 0x0003e80000100800 */
[----:B-1----:R-:W4:Y:S01]  /*ab80*/  LDL.LU R25, [R1+0xa4] ;  /* 0x0000a40001197983 */ /* 0x002f220000300800 */
[----:B------:R-:W-:-:S02]  /*ab90*/  SHF.R.S32.HI R27, RZ, 0x1f, R27 ;  /* 0x0000001fff1b7819 */ /* 0x000fc4000001141b */
[----:B----4-:R-:W-:Y:S01]  /*aba0*/  SHF.R.S32.HI R26, RZ, 0x1f, R25 ;  /* 0x0000001fff1a7819 */ /* 0x010fe20000011419 */
[----:B------:R-:W-:Y:S04]  /*abb0*/  STL [R1+0x511c], R25 ;  /* 0x00511c1901007387 */ /* 0x000fe80000100800 */
[----:B------:R-:W-:Y:S04]  /*abc0*/  STL [R1+0x5100], R26 ;  /* 0x0051001a01007387 */ /* 0x000fe80000100800 */
[----:B------:R1:W-:Y:S04]  /*abd0*/  STL [R1+0x50f8], R27 ;  /* 0x0050f81b01007387 */ /* 0x0003e80000100800 */
[----:B-1----:R-:W4:Y:S01]  /*abe0*/  LDL.LU R27, [R1+0x9c] ;  /* 0x00009c00011b7983 */ /* 0x002f220000300800 */
[----:B------:R-:W-:-:S02]  /*abf0*/  SHF.R.S32.HI R29, RZ, 0x1f, R35 ;  /* 0x0000001fff1d7819 */ /* 0x000fc40000011423 */
[----:B------:R-:W-:Y:S02]  /*ac00*/  SHF.R.S32.HI R30, RZ, 0x1f, R43 ;  /* 0x0000001fff1e7819 */ /* 0x000fe4000001142b */
[----:B------:R-:W-:Y:S02]  /*ac10*/  SHF.R.S32.HI R31, RZ, 0x1f, R31 ;  /* 0x0000001fff1f7819 */ /* 0x000fe4000001141f */
[----:B------:R-:W-:Y:S02]  /*ac20*/  SHF.R.S32.HI R32, RZ, 0x1f, R46 ;  /* 0x0000001fff207819 */ /* 0x000fe4000001142e */
[----:B------:R-:W-:Y:S02]  /*ac30*/  SHF.R.S32.HI R33, RZ, 0x1f, R33 ;  /* 0x0000001fff217819 */ /* 0x000fe40000011421 */
[----:B------:R-:W-:Y:S02]  /*ac40*/  SHF.R.S32.HI R34, RZ, 0x1f, R54 ;  /* 0x0000001fff227819 */ /* 0x000fe40000011436 */
[----:B------:R-:W-:-:S02]  /*ac50*/  SHF.R.S32.HI R35, RZ, 0x1f, R48 ;  /* 0x0000001fff237819 */ /* 0x000fc40000011430 */
[----:B------:R-:W-:Y:S02]  /*ac60*/  SHF.R.S32.HI R36, RZ, 0x1f, R36 ;  /* 0x0000001fff247819 */ /* 0x000fe40000011424 */
[----:B------:R-:W-:Y:S02]  /*ac70*/  SHF.R.S32.HI R37, RZ, 0x1f, R51 ;  /* 0x0000001fff257819 */ /* 0x000fe40000011433 */
[----:B--2---:R-:W-:Y:S02]  /*ac80*/  IADD3 R26, P4, PT, R6, R5, RZ ;  /* 0x00000005061a7210 */ /* 0x004fe40007f9e0ff */
[----:B----4-:R-:W-:-:S05]  /*ac90*/  SHF.R.S32.HI R28, RZ, 0x1f, R27 ;  /* 0x0000001fff1c7819 */ /* 0x010fca000001141b */
[----:B------:R1:W-:Y:S04]  /*aca0*/  STL [R1+0x5124], R28 ;  /* 0x0051241c01007387 */ /* 0x0003e80000100800 */
[----:B------:R-:W-:Y:S04]  /*acb0*/  STL [R1+0x5120], R27 ;  /* 0x0051201b01007387 */ /* 0x000fe80000100800 */
[----:B------:R-:W-:Y:S04]  /*acc0*/  STL [R1+0x50f4], R29 ;  /* 0x0050f41d01007387 */ /* 0x000fe80000100800 */
[----:B------:R-:W-:Y:S04]  /*acd0*/  STL [R1+0x5128], R30 ;  /* 0x0051281e01007387 */ /* 0x000fe80000100800 */
[----:B------:R2:W-:Y:S04]  /*ace0*/  STL [R1+0x512c], R31 ;  /* 0x00512c1f01007387 */ /* 0x0005e80000100800 */
[----:B------:R4:W-:Y:S04]  /*acf0*/  STL [R1+0x5130], R32 ;  /* 0x0051302001007387 */ /* 0x0009e80000100800 */
[----:B------:R-:W-:Y:S04]  /*ad00*/  STL [R1+0x5134], R33 ;  /* 0x0051342101007387 */ /* 0x000fe80000100800 */
[----:B------:R-:W-:Y:S04]  /*ad10*/  STL [R1+0x5138], R34 ;  /* 0x0051382201007387 */ /* 0x000fe80000100800 */
[----:B------:R-:W-:Y:S04]  /*ad20*/  STL [R1+0x513c], R35 ;  /* 0x00513c2301007387 */ /* 0x000fe80000100800 */
[----:B------:R-:W-:Y:S04]  /*ad30*/  STL [R1+0x5140], R36 ;  /* 0x0051402401007387 */ /* 0x000fe80000100800 */
[----:B------:R-:W-:Y:S04]  /*ad40*/  STL [R1+0x5144], R37 ;  /* 0x0051442501007387 */ /* 0x000fe80000100800 */
[----:B-1----:R-:W5:Y:S04]  /*ad50*/  LDL.LU R28, [R1+0x10c] ;  /* 0x00010c00011c7983 */ /* 0x002f680000300800 */
[----:B------:R-:W5:Y:S04]  /*ad60*/  LDL.LU R25, [R1+0x58] ;  /* 0x0000580001197983 */ /* 0x000f680000300800 */
[----:B------:R-:W5:Y:S04]  /*ad70*/  LDL.LU R24, [R1+0x108] ;  /* 0x0001080001187983 */ /* 0x000f680000300800 */
[----:B--2---:R-:W2:Y:S01]  /*ad80*/  LDL.LU R31, [R1+0x54] ;  /* 0x00005400011f7983 */ /* 0x004ea20000300800 */
[----:B---3--:R-:W-:-:S03]  /*ad90*/  IADD3 R27, P6, PT, R6, R2, RZ ;  /* 0x00000002061b7210 */ /* 0x008fc60007fde0ff */
[----:B------:R-:W3:Y:S04]  /*ada0*/  LDL.LU R22, [R1+0x104] ;  /* 0x0001040001167983 */ /* 0x000ee80000300800 */
[----:B------:R-:W2:Y:S01]  /*adb0*/  LDL.LU R23, [R1+0x50] ;  /* 0x0000500001177983 */ /* 0x000ea20000300800 */
[----:B----4-:R-:W-:-:S03]  /*adc0*/  IADD3 R32, P3, PT, R7, R5, RZ ;  /* 0x0000000507207210 */ /* 0x010fc60007f7e0ff */
[----:B------:R-:W4:Y:S04]  /*add0*/  LDL.LU R30, [R1+0x100] ;  /* 0x00010000011e7983 */ /* 0x000f280000300800 */
[----:B------:R-:W2:Y:S04]  /*ade0*/  LDL.LU R61, [R1+0x4c] ;  /* 0x00004c00013d7983 */ /* 0x000ea80000300800 */
[----:B------:R-:W2:Y:S04]  /*adf0*/  LDL.LU R29, [R1+0xfc] ;  /* 0x0000fc00011d7983 */ /* 0x000ea80000300800 */
[----:B------:R-:W2:Y:S04]  /*ae00*/  LDL.LU R6, [R1+0x514c] ;  /* 0x00514c0001067983 */ /* 0x000ea80000300800 */
[----:B------:R1:W-:Y:S04]  /*ae10*/  STL [R1+0x4b44], R26 ;  /* 0x004b441a01007387 */ /* 0x0003e80000100800 */
[----:B-1----:R-:W3:Y:S04]  /*ae20*/  LDL.LU R26, [R1+0x48] ;  /* 0x00004800011a7983 */ /* 0x002ee80000300800 */
[----:B------:R1:W-:Y:S04]  /*ae30*/  STL [R1+0x4b3c], R27 ;  /* 0x004b3c1b01007387 */ /* 0x0003e80000100800 */
[----:B-1----:R-:W3:Y:S04]  /*ae40*/  LDL.LU R27, [R1+0xf8] ;  /* 0x0000f800011b7983 */ /* 0x002ee80000300800 */
[----:B------:R1:W-:Y:S02]  /*ae50*/  STL [R1+0x4b40], R32 ;  /* 0x004b402001007387 */ /* 0x0003e40000100800 */
[----:B-1----:R-:W-:-:S02]  /*ae60*/  IADD3 R32, P2, PT, R7, R2, RZ ;  /* 0x0000000207207210 */ /* 0x002fc40007f5e0ff */
[----:B------:R-:W3:Y:S04]  /*ae70*/  LDL.LU R7, [R1+0x5148] ;  /* 0x0051480001077983 */ /* 0x000ee80000300800 */
[----:B------:R-:W-:Y:S01]  /*ae80*/  STL [R1+0x4b34], R32 ;  /* 0x004b342001007387 */ /* 0x000fe20000100800 */
[C---:B-----5:R-:W-:Y:S02]  /*ae90*/  IADD3 R34, P1, PT, R28.reuse, R5, RZ ;  /* 0x000000051c227210 */ /* 0x060fe40007f3e0ff */
[----:B------:R-:W-:-:S03]  /*aea0*/  IADD3 R33, P0, PT, R28, R2, RZ ;  /* 0x000000021c217210 */ /* 0x000fc60007f1e0ff */
[----:B------:R-:W-:Y:S04]  /*aeb0*/  STL [R1+0x4b38], R34 ;  /* 0x004b382201007387 */ /* 0x000fe80000100800 */
[----:B------:R-:W5:Y:S04]  /*aec0*/  LDL.LU R28, [R1+0x44] ;  /* 0x00004400011c7983 */ /* 0x000f680000300800 */
[----:B------:R1:W-:Y:S04]  /*aed0*/  STL [R1+0x4b2c], R33 ;  /* 0x004b2c2101007387 */ /* 0x0003e80000100800 */
[----:B-1----:R-:W5:Y:S01]  /*aee0*/  LDL.LU R33, [R1+0xf4] ;  /* 0x0000f40001217983 */ /* 0x002f620000300800 */
[----:B--2---:R-:W-:-:S05]  /*aef0*/  IMAD.X R32, R25, 0x1, R6, P4 ;  /* 0x0000000119207824 */ /* 0x004fca00020e0606 */
[----:B------:R1:W-:Y:S02]  /*af00*/  STL [R1+0x4b28], R32 ;  /* 0x004b282001007387 */ /* 0x0003e40000100800 */
[C---:B-1----:R-:W-:Y:S02]  /*af10*/  IADD3 R32, P5, PT, R24.reuse, R5, RZ ;  /* 0x0000000518207210 */ /* 0x042fe40007fbe0ff */
[----:B------:R-:W-:-:S03]  /*af20*/  IADD3 R24, P4, PT, R24, R2, RZ ;  /* 0x0000000218187210 */ /* 0x000fc60007f9e0ff */
[----:B------:R-:W-:Y:S01]  /*af30*/  STL [R1+0x4b30], R32 ;  /* 0x004b302001007387 */ /* 0x000fe20000100800 */
[----:B---3--:R-:W-:-:S05]  /*af40*/  IMAD.X R25, R25, 0x1, R7, P6 ;  /* 0x0000000119197824 */ /* 0x008fca00030e0607 */
[----:B------:R1:W-:Y:S04]  /*af50*/  STL [R1+0x4b24], R25 ;  /* 0x004b241901007387 */ /* 0x0003e80000100800 */
[----:B-1----:R-:W2:Y:S04]  /*af60*/  LDL.LU R25, [R1+0x40] ;  /* 0x0000400001197983 */ /* 0x002ea80000300800 */
[----:B------:R1:W-:Y:S04]  /*af70*/  STL [R1+0x4b1c], R24 ;  /* 0x004b1c1801007387 */ /* 0x0003e80000100800 */
[----:B-1----:R-:W3:Y:S01]  /*af80*/  LDL.LU R24, [R1+0xf0] ;  /* 0x0000f00001187983 */ /* 0x002ee20000300800 */
[----:B------:R-:W-:-:S02]  /*af90*/  IMAD.X R32, R31, 0x1, R6, P3 ;  /* 0x000000011f207824 */ /* 0x000fc400018e0606 */
[----:B------:R-:W-:-:S03]  /*afa0*/  IMAD.X R31, R31, 0x1, R7, P2 ;  /* 0x000000011f1f7824 */ /* 0x000fc600010e0607 */
[----:B------:R1:W-:Y:S02]  /*afb0*/  STL [R1+0x4b18], R32 ;  /* 0x004b182001007387 */ /* 0x0003e40000100800 */
[C---:B-1----:R-:W-:Y:S02]  /*afc0*/  IADD3 R32, P3, PT, R22.reuse, R5, RZ ;  /* 0x0000000516207210 */ /* 0x042fe40007f7e0ff */
[----:B------:R-:W-:-:S03]  /*afd0*/  IADD3 R22, P2, PT, R22, R2, RZ ;  /* 0x0000000216167210 */ /* 0x000fc60007f5e0ff */
[----:B------:R1:W-:Y:S04]  /*afe0*/  STL [R1+0x4b20], R32 ;  /* 0x004b202001007387 */ /* 0x0003e80000100800 */
[----:B-1----:R-:W3:Y:S04]  /*aff0*/  LDL.LU R32, [R1+0x3c] ;  /* 0x00003c0001207983 */ /* 0x002ee80000300800 */
[----:B------:R1:W-:Y:S04]  /*b000*/  STL [R1+0x4b14], R31 ;  /* 0x004b141f01007387 */ /* 0x0003e80000100800 */
[----:B------:R0:W-:Y:S01]  /*b010*/  STL [R1+0x4b0c], R22 ;  /* 0x004b0c1601007387 */ /* 0x0001e20000100800 */
[----:B-1----:R-:W-:-:S03]  /*b020*/  IMAD.X R31, R23, 0x1, R6, P1 ;  /* 0x00000001171f7824 */ /* 0x002fc600008e0606 */
[----:B0-----:R-:W3:Y:S04]  /*b030*/  LDL.LU R22, [R1+0xec] ;  /* 0x0000ec0001167983 */ /* 0x001ee80000300800 */
[----:B------:R0:W-:Y:S02]  /*b040*/  STL [R1+0x4b08], R31 ;  /* 0x004b081f01007387 */ /* 0x0001e40000100800 */
[----:B0-----:R-:W-:Y:S02]  /*b050*/  IMAD.X R31, R23, 0x1, R7, P0 ;  /* 0x00000001171f7824 */ /* 0x001fe400000e0607 */
[----:B------:R-:W3:Y:S01]  /*b060*/  LDL.LU R23, [R1+0x38] ;  /* 0x0000380001177983 */ /* 0x000ee20000300800 */
[----:B----4-:R-:W-:-:S05]  /*b070*/  IADD3 R34, P1, PT, R30, R5, RZ ;  /* 0x000000051e227210 */ /* 0x010fca0007f3e0ff */
[----:B------:R0:W-:Y:S04]  /*b080*/  STL [R1+0x4b10], R34 ;  /* 0x004b102201007387 */ /* 0x0001e80000100800 */
[----:B------:R1:W-:Y:S01]  /*b090*/  STL [R1+0x4b04], R31 ;  /* 0x004b041f01007387 */ /* 0x0003e20000100800 */
[----:B0-----:R-:W-:Y:S01]  /*b0a0*/  IADD3 R34, P0, PT, R30, R2, RZ ;  /* 0x000000021e227210 */ /* 0x001fe20007f1e0ff */
[----:B------:R-:W-:Y:S02]  /*b0b0*/  IMAD.X R30, R61, 0x1, R6, P5 ;  /* 0x000000013d1e7824 */ /* 0x000fe400028e0606 */
[----:B-1----:R-:W4:Y:S01]  /*b0c0*/  LDL.LU R31, [R1+0xe8] ;  /* 0x0000e800011f7983 */ /* 0x002f220000300800 */
[----:B------:R-:W-:-:S03]  /*b0d0*/  IADD3 R35, P5, PT, R29, R5, RZ ;  /* 0x000000051d237210 */ /* 0x000fc60007fbe0ff */
[----:B------:R0:W-:Y:S04]  /*b0e0*/  STL [R1+0x4afc], R34 ;  /* 0x004afc2201007387 */ /* 0x0001e80000100800 */
[----:B------:R1:W-:Y:S01]  /*b0f0*/  STL [R1+0x4af8], R30 ;  /* 0x004af81e01007387 */ /* 0x0003e20000100800 */
[----:B0-----:R-:W-:-:S03]  /*b100*/  IMAD.X R34, R61, 0x1, R7, P4 ;  /* 0x000000013d227824 */ /* 0x001fc600020e0607 */
[----:B-1----:R-:W4:Y:S04]  /*b110*/  LDL.LU R30, [R1+0x34] ;  /* 0x00003400011e7983 */ /* 0x002f280000300800 */
[----:B------:R0:W-:Y:S04]  /*b120*/  STL [R1+0x4b00], R35 ;  /* 0x004b002301007387 */ /* 0x0001e80000100800 */
[----:B------:R-:W4:Y:S01]  /*b130*/  LDL.LU R61, [R1+0xe4] ;  /* 0x0000e400013d7983 */ /* 0x000f220000300800 */
[----:B------:R-:W-:-:S03]  /*b140*/  IADD3 R29, P4, PT, R29, R2, RZ ;  /* 0x000000021d1d7210 */ /* 0x000fc60007f9e0ff */
[----:B------:R1:W-:Y:S01]  /*b150*/  STL [R1+0x4af4], R34 ;  /* 0x004af42201007387 */ /* 0x0003e20000100800 */
[----:B0-----:R-:W-:-:S03]  /*b160*/  IMAD.X R35, R26, 0x1, R6, P3 ;  /* 0x000000011a237824 */ /* 0x001fc600018e0606 */
[----:B------:R0:W-:Y:S01]  /*b170*/  STL [R1+0x4aec], R29 ;  /* 0x004aec1d01007387 */ /* 0x0001e20000100800 */
[----:B-1----:R-:W-:-:S03]  /*b180*/  IADD3 R34, P3, PT, R27, R5, RZ ;  /* 0x000000051b227210 */ /* 0x002fc60007f7e0ff */
[----:B0-----:R-:W4:Y:S04]  /*b190*/  LDL.LU R29, [R1+0x30] ;  /* 0x00003000011d7983 */ /* 0x001f280000300800 */
[----:B------:R0:W-:Y:S04]  /*b1a0*/  STL [R1+0x4ae8], R35 ;  /* 0x004ae82301007387 */ /* 0x0001e80000100800 */
[----:B------:R1:W-:Y:S01]  /*b1b0*/  STL [R1+0x4af0], R34 ;  /* 0x004af02201007387 */ /* 0x0003e20000100800 */
[----:B0-----:R-:W-:-:S03]  /*b1c0*/  IMAD.X R35, R26, 0x1, R7, P2 ;  /* 0x000000011a237824 */ /* 0x001fc600010e0607 */
[----:B------:R-:W4:Y:S01]  /*b1d0*/  LDL.LU R26, [R1+0xe0] ;  /* 0x0000e000011a7983 */ /* 0x000f220000300800 */
[----:B-1----:R-:W-:-:S03]  /*b1e0*/  IADD3 R34, P2, PT, R27, R2, RZ ;  /* 0x000000021b227210 */ /* 0x002fc60007f5e0ff */
[----:B------:R-:W-:Y:S04]  /*b1f0*/  STL [R1+0x4ae4], R35 ;  /* 0x004ae42301007387 */ /* 0x000fe80000100800 */
[----:B------:R0:W-:Y:S01]  /*b200*/  STL [R1+0x4adc], R34 ;  /* 0x004adc2201007387 */ /* 0x0001e20000100800 */
[----:B-----5:R-:W-:-:S05]  /*b210*/  IMAD.X R27, R28, 0x1, R6, P1 ;  /* 0x000000011c1b7824 */ /* 0x020fca00008e0606 */
[----:B------:R1:W-:Y:S01]  /*b220*/  STL [R1+0x4ad8], R27 ;  /* 0x004ad81b01007387 */ /* 0x0003e20000100800 */
[----:B0-----:R-:W-:Y:S01]  /*b230*/  IMAD.X R34, R28, 0x1, R7, P0 ;  /* 0x000000011c227824 */ /* 0x001fe200000e0607 */
[C---:B------:R-:W-:Y:S02]  /*b240*/  IADD3 R35, P1, PT, R33.reuse, R5, RZ ;  /* 0x0000000521237210 */ /* 0x040fe40007f3e0ff */
[----:B-1----:R-:W5:Y:S04]  /*b250*/  LDL.LU R27, [R1+0x2c] ;  /* 0x00002c00011b7983 */ /* 0x002f680000300800 */
[----:B------:R2:W-:Y:S04]  /*b260*/  STL [R1+0x4ae0], R35 ;  /* 0x004ae02301007387 */ /* 0x0005e80000100800 */
[----:B------:R-:W5:Y:S01]  /*b270*/  LDL.LU R28, [R1+0xdc] ;  /* 0x0000dc00011c7983 */ /* 0x000f620000300800 */
[----:B------:R-:W-:-:S03]  /*b280*/  IADD3 R33, P0, PT, R33, R2, RZ ;  /* 0x0000000221217210 */ /* 0x000fc60007f1e0ff */
[----:B------:R-:W-:Y:S04]  /*b290*/  STL [R1+0x4ad4], R34 ;  /* 0x004ad42201007387 */ /* 0x000fe80000100800 */
[----:B------:R0:W-:Y:S01]  /*b2a0*/  STL [R1+0x4acc], R33 ;  /* 0x004acc2101007387 */ /* 0x0001e20000100800 */
[C---:B--2---:R-:W-:Y:S02]  /*b2b0*/  IMAD.X R35, R25.reuse, 0x1, R6, P5 ;  /* 0x0000000119237824 */ /* 0x044fe400028e0606 */
[----:B0-----:R-:W-:-:S03]  /*b2c0*/  IMAD.X R33, R25, 0x1, R7, P4 ;  /* 0x0000000119217824 */ /* 0x001fc600020e0607 */
[----:B------:R-:W-:Y:S01]  /*b2d0*/  STL [R1+0x4ac8], R35 ;  /* 0x004ac82301007387 */ /* 0x000fe20000100800 */
[C---:B---3--:R-:W-:Y:S02]  /*b2e0*/  IADD3 R34, P5, PT, R24.reuse, R5, RZ ;  /* 0x0000000518227210 */ /* 0x048fe40007fbe0ff */
[----:B------:R-:W-:-:S03]  /*b2f0*/  IADD3 R24, P4, PT, R24, R2, RZ ;  /* 0x0000000218187210 */ /* 0x000fc60007f9e0ff */
[----:B------:R-:W-:Y:S04]  /*b300*/  STL [R1+0x4ad0], R34 ;  /* 0x004ad02201007387 */ /* 0x000fe80000100800 */
[----:B------:R-:W2:Y:S04]  /*b310*/  LDL.LU R25, [R1+0x28] ;  /* 0x0000280001197983 */ /* 0x000ea80000300800 */
[----:B------:R-:W-:Y:S04]  /*b320*/  STL [R1+0x4ac4], R33 ;  /* 0x004ac42101007387 */ /* 0x000fe80000100800 */
[----:B------:R0:W-:Y:S04]  /*b330*/  STL [R1+0x4abc], R24 ;  /* 0x004abc1801007387 */ /* 0x0001e80000100800 */
[----:B0-----:R-:W3:Y:S01]  /*b340*/  LDL.LU R24, [R1+0xd8] ;  /* 0x0000d80001187983 */ /* 0x001ee20000300800 */
[----:B------:R-:W-:-:S02]  /*b350*/  IMAD.X R33, R32, 0x1, R6, P3 ;  /* 0x0000000120217824 */ /* 0x000fc400018e0606 */
[----:B------:R-:W-:-:S03]  /*b360*/  IMAD.X R34, R32, 0x1, R7, P2 ;  /* 0x0000000120227824 */ /* 0x000fc600010e0607 */
[----:B------:R0:W-:Y:S01]  /*b370*/  STL [R1+0x4ab8], R33 ;  /* 0x004ab82101007387 */ /* 0x0001e20000100800 */
[C---:B------:R-:W-:Y:S02]  /*b380*/  IADD3 R35, P3, PT, R22.reuse, R5, RZ ;  /* 0x0000000516237210 */ /* 0x040fe40007f7e0ff */
[----:B0-----:R-:W-:-:S03]  /*b390*/  IADD3 R33, P2, PT, R22, R2, RZ ;  /* 0x0000000216217210 */ /* 0x001fc60007f5e0ff */
[----:B------:R-:W-:Y:S04]  /*b3a0*/  STL [R1+0x4ac0], R35 ;  /* 0x004ac02301007387 */ /* 0x000fe80000100800 */
[----:B------:R-:W-:Y:S04]  /*b3b0*/  STL [R1+0x4ab4], R34 ;  /* 0x004ab42201007387 */ /* 0x000fe80000100800 */
[----:B------:R-:W3:Y:S01]  /*b3c0*/  LDL.LU R22, [R1+0x24] ;  /* 0x0000240001167983 */ /* 0x000ee20000300800 */
[----:B------:R-:W-:-:S03]  /*b3d0*/  IMAD.X R32, R23, 0x1, R6, P1 ;  /* 0x0000000117207824 */ /* 0x000fc600008e0606 */
[----:B------:R-:W-:Y:S04]  /*b3e0*/  STL [R1+0x4aac], R33 ;  /* 0x004aac2101007387 */ /* 0x000fe80000100800 */
[----:B------:R0:W-:Y:S02]  /*b3f0*/  STL [R1+0x4aa8], R32 ;  /* 0x004aa82001007387 */ /* 0x0001e40000100800 */
[----:B0-----:R-:W-:Y:S02]  /*b400*/  IMAD.X R32, R23, 0x1, R7, P0 ;  /* 0x0000000117207824 */ /* 0x001fe400000e0607 */
[----:B------:R-:W3:Y:S01]  /*b410*/  LDL.LU R23, [R1+0xd4] ;  /* 0x0000d40001177983 */ /* 0x000ee20000300800 */
[C---:B----4-:R-:W-:Y:S02]  /*b420*/  IADD3 R33, P1, PT, R31.reuse, R5, RZ ;  /* 0x000000051f217210 */ /* 0x050fe40007f3e0ff */
[----:B------:R-:W-:-:S03]  /*b430*/  IADD3 R31, P0, PT, R31, R2, RZ ;  /* 0x000000021f1f7210 */ /* 0x000fc60007f1e0ff */
[----:B------:R0:W-:Y:S04]  /*b440*/  STL [R1+0x4ab0], R33 ;  /* 0x004ab02101007387 */ /* 0x0001e80000100800 */
[----:B------:R-:W-:Y:S04]  /*b450*/  STL [R1+0x4aa4], R32 ;  /* 0x004aa42001007387 */ /* 0x000fe80000100800 */
[----:B------:R1:W-:Y:S01]  /*b460*/  STL [R1+0x4a9c], R31 ;  /* 0x004a9c1f01007387 */ /* 0x0003e20000100800 */
[----:B0-----:R-:W-:-:S05]  /*b470*/  IMAD.X R33, R30, 0x1, R6, P5 ;  /* 0x000000011e217824 */ /* 0x001fca00028e0606 */
[----:B------:R-:W-:Y:S01]  /*b480*/  STL [R1+0x4a98], R33 ;  /* 0x004a982101007387 */ /* 0x000fe20000100800 */
[----:B-1----:R-:W-:Y:S01]  /*b490*/  IMAD.X R31, R30, 0x1, R7, P4 ;  /* 0x000000011e1f7824 */ /* 0x002fe200020e0607 */
[C---:B------:R-:W-:Y:S02]  /*b4a0*/  IADD3 R32, P5, PT, R61.reuse, R5, RZ ;  /* 0x000000053d207210 */ /* 0x040fe40007fbe0ff */
[----:B------:R-:W4:Y:S01]  /*b4b0*/  LDL.LU R36, [R1+0x20] ;  /* 0x0000200001247983 */ /* 0x000f220000300800 */
[----:B------:R-:W-:-:S03]  /*b4c0*/  IADD3 R30, P4, PT, R61, R2, RZ ;  /* 0x000000023d1e7210 */ /* 0x000fc60007f9e0ff */
[----:B------:R-:W-:Y:S04]  /*b4d0*/  STL [R1+0x4aa0], R32 ;  /* 0x004aa02001007387 */ /* 0x000fe80000100800 */
[----:B------:R0:W-:Y:S04]  /*b4e0*/  STL [R1+0x4a94], R31 ;  /* 0x004a941f01007387 */ /* 0x0001e80000100800 */
[----:B------:R-:W4:Y:S04]  /*b4f0*/  LDL.LU R61, [R1+0xd0] ;  /* 0x0000d000013d7983 */ /* 0x000f280000300800 */
[----:B------:R1:W-:Y:S01]  /*b500*/  STL [R1+0x4a8c], R30 ;  /* 0x004a8c1e01007387 */ /* 0x0003e20000100800 */
[----:B0-----:R-:W-:-:S02]  /*b510*/  IMAD.X R31, R29, 0x1, R6, P3 ;  /* 0x000000011d1f7824 */ /* 0x001fc400018e0606 */
[----:B------:R-:W-:-:S03]  /*b520*/  IMAD.X R29, R29, 0x1, R7, P2 ;  /* 0x000000011d1d7824 */ /* 0x000fc600010e0607 */
[----:B------:R-:W-:Y:S01]  /*b530*/  STL [R1+0x4a88], R31 ;  /* 0x004a881f01007387 */ /* 0x000fe20000100800 */
[----:B-1----:R-:W-:-:S05]  /*b540*/  IADD3 R30, P3, PT, R26, R5, RZ ;  /* 0x000000051a1e7210 */ /* 0x002fca0007f7e0ff */
[----:B------:R-:W-:Y:S04]  /*b550*/  STL [R1+0x4a90], R30 ;  /* 0x004a901e01007387 */ /* 0x000fe80000100800 */
[----:B------:R-:W4:Y:S04]  /*b560*/  LDL.LU R35, [R1+0x1c] ;  /* 0x00001c0001237983 */ /* 0x000f280000300800 */
[----:B------:R-:W-:Y:S04]  /*b570*/  STL [R1+0x4a84], R29 ;  /* 0x004a841d01007387 */ /* 0x000fe80000100800 */
[----:B------:R-:W4:Y:S01]  /*b580*/  LDL.LU R34, [R1+0xcc] ;  /* 0x0000cc0001227983 */ /* 0x000f220000300800 */
[----:B------:R-:W-:-:S05]  /*b590*/  IADD3 R26, P2, PT, R26, R2, RZ ;  /* 0x000000021a1a7210 */ /* 0x000fca0007f5e0ff */
[----:B------:R5:W-:Y:S04]  /*b5a0*/  STL [R1+0x4a7c], R26 ;  /* 0x004a7c1a01007387 */ /* 0x000be80000100800 */
[----:B------:R-:W4:Y:S01]  /*b5b0*/  LDL.LU R33, [R1+0x18] ;  /* 0x0000180001217983 */ /* 0x000f220000300800 */
[----:B-----5:R-:W-:-:S05]  /*b5c0*/  IMAD.X R26, R27, 0x1, R6, P1 ;  /* 0x000000011b1a7824 */ /* 0x020fca00008e0606 */
[----:B------:R0:W-:Y:S01]  /*b5d0*/  STL [R1+0x4a78], R26 ;  /* 0x004a781a01007387 */ /* 0x0001e20000100800 */
[----:B------:R-:W-:-:S03]  /*b5e0*/  IADD3 R29, P1, PT, R28, R5, RZ ;  /* 0x000000051c1d7210 */ /* 0x000fc60007f3e0ff */
[----:B0-----:R-:W5:Y:S04]  /*b5f0*/  LDL.LU R26, [R1+0xc8] ;  /* 0x0000c800011a7983 */ /* 0x001f680000300800 */
[----:B------:R0:W-:Y:S04]  /*b600*/  STL [R1+0x4a80], R29 ;  /* 0x004a801d01007387 */ /* 0x0001e80000100800 */
[----:B------:R-:W5:Y:S01]  /*b610*/  LDL.LU R32, [R1+0x14] ;  /* 0x0000140001207983 */ /* 0x000f620000300800 */
[----:B0-----:R-:W-:Y:S01]  /*b620*/  IMAD.X R29, R27, 0x1, R7, P0 ;  /* 0x000000011b1d7824 */ /* 0x001fe200000e0607 */
[----:B------:R-:W-:-:S04]  /*b630*/  IADD3 R27, P0, PT, R28, R2, RZ ;  /* 0x000000021c1b7210 */ /* 0x000fc80007f1e0ff */
[----:B------:R-:W-:Y:S04]  /*b640*/  STL [R1+0x4a74], R29 ;  /* 0x004a741d01007387 */ /* 0x000fe80000100800 */
[----:B------:R3:W-:Y:S04]  /*b650*/  STL [R1+0x4a6c], R27 ;  /* 0x004a6c1b01007387 */ /* 0x0007e80000100800 */
[----:B------:R-:W5:Y:S01]  /*b660*/  LDL.LU R31, [R1+0xc4] ;  /* 0x0000c400011f7983 */ /* 0x000f620000300800 */
[----:B--2---:R-:W-:-:S05]  /*b670*/  IMAD.X R28, R25, 0x1, R6, P5 ;  /* 0x00000001191c7824 */ /* 0x004fca00028e0606 */
[----:B------:R0:W-:Y:S04]  /*b680*/  STL [R1+0x4a68], R28 ;  /* 0x004a681c01007387 */ /* 0x0001e80000100800 */
[----:B------:R-:W2:Y:S01]  /*b690*/  LDL.LU R30, [R1+0x10] ;  /* 0x00001000011e7983 */ /* 0x000ea20000300800 */
[----:B---3--:R-:W-:-:S05]  /*b6a0*/  IADD3 R27, P5, PT, R24, R5, RZ ;  /* 0x00000005181b7210 */ /* 0x008fca0007fbe0ff */
[----:B------:R1:W-:Y:S04]  /*b6b0*/  STL [R1+0x4a70], R27 ;  /* 0x004a701b01007387 */ /* 0x0003e80000100800 */
[----:B0-----:R-:W3:Y:S01]  /*b6c0*/  LDL.LU R28, [R1+0xc0] ;  /* 0x0000c000011c7983 */ /* 0x001ee20000300800 */
[----:B------:R-:W-:-:S05]  /*b6d0*/  IMAD.X R25, R25, 0x1, R7, P4 ;  /* 0x0000000119197824 */ /* 0x000fca00020e0607 */
[----:B------:R0:W-:Y:S04]  /*b6e0*/  STL [R1+0x4a64], R25 ;  /* 0x004a641901007387 */ /* 0x0001e80000100800 */
[----:B-1----:R-:W3:Y:S01]  /*b6f0*/  LDL.LU R27, [R1+0xc] ;  /* 0x00000c00011b7983 */ /* 0x002ee20000300800 */
[----:B0-----:R-:W-:-:S05]  /*b700*/  IADD3 R25, P4, PT, R24, R2, RZ ;  /* 0x0000000218197210 */ /* 0x001fca0007f9e0ff */
[----:B------:R0:W-:Y:S01]  /*b710*/  STL [R1+0x4a5c], R25 ;  /* 0x004a5c1901007387 */ /* 0x0001e20000100800 */
[----:B------:R-:W-:-:S03]  /*b720*/  IMAD.X R24, R22, 0x1, R6, P3 ;  /* 0x0000000116187824 */ /* 0x000fc600018e0606 */
[----:B0-----:R-:W3:Y:S04]  /*b730*/  LDL.LU R25, [R1+0xbc] ;  /* 0x0000bc0001197983 */ /* 0x001ee80000300800 */
[----:B------:R0:W-:Y:S01]  /*b740*/  STL [R1+0x4a58], R24 ;  /* 0x004a581801007387 */ /* 0x0001e20000100800 */
[----:B------:R-:W-:-:S03]  /*b750*/  IMAD.X R29, R22, 0x1, R7, P2 ;  /* 0x00000001161d7824 */ /* 0x000fc600010e0607 */
[----:B0-----:R-:W3:Y:S01]  /*b760*/  LDL.LU R24, [R1+0x8] ;  /* 0x0000080001187983 */ /* 0x001ee20000300800 */
[----:B------:R-:W-:-:S05]  /*b770*/  IADD3 R37, P3, PT, R23, R5, RZ ;  /* 0x0000000517257210 */ /* 0x000fca0007f7e0ff */
[----:B------:R-:W-:Y:S04]  /*b780*/  STL [R1+0x4a60], R37 ;  /* 0x004a602501007387 */ /* 0x000fe80000100800 */
[----:B------:R-:W3:Y:S01]  /*b790*/  LDL.LU R22, [R1+0xb8] ;  /* 0x0000b80001167983 */ /* 0x000ee20000300800 */
[----:B------:R-:W-:-:S03]  /*b7a0*/  IADD3 R23, P2, PT, R23, R2, RZ ;  /* 0x0000000217177210 */ /* 0x000fc60007f5e0ff */
[----:B------:R0:W-:Y:S04]  /*b7b0*/  STL [R1+0x4a54], R29 ;  /* 0x004a541d01007387 */ /* 0x0001e80000100800 */
[----:B0-----:R-:W3:Y:S04]  /*b7c0*/  LDL.LU R29, [R1+0x4] ;  /* 0x00000400011d7983 */ /* 0x001ee80000300800 */
[----:B------:R0:W-:Y:S04]  /*b7d0*/  STL [R1+0x4a4c], R23 ;  /* 0x004a4c1701007387 */ /* 0x0001e80000100800 */
[----:B0-----:R-:W3:Y:S01]  /*b7e0*/  LDL.LU R23, [R1+0xb4] ;  /* 0x0000b40001177983 */ /* 0x001ee20000300800 */
[----:B----4-:R-:W-:-:S02]  /*b7f0*/  IMAD.X R37, R36, 0x1, R6, P1 ;  /* 0x0000000124257824 */ /* 0x010fc400008e0606 */
[----:B------:R-:W-:-:S03]  /*b800*/  IMAD.X R36, R36, 0x1, R7, P0 ;  /* 0x0000000124247824 */ /* 0x000fc600000e0607 */
[----:B------:R0:W-:Y:S02]  /*b810*/  STL [R1+0x4a48], R37 ;  /* 0x004a482501007387 */ /* 0x0001e40000100800 */
[----:B0-----:R-:W-:-:S05]  /*b820*/  IADD3 R37, P1, PT, R61, R5, RZ ;  /* 0x000000053d257210 */ /* 0x001fca0007f3e0ff */
[----:B------:R0:W-:Y:S04]  /*b830*/  STL [R1+0x4a50], R37 ;  /* 0x004a502501007387 */ /* 0x0001e80000100800 */
[----:B0-----:R-:W4:Y:S04]  /*b840*/  LDL.LU R37, [R1+0x5144] ;  /* 0x0051440001257983 */ /* 0x001f280000300800 */
[----:B------:R0:W-:Y:S02]  /*b850*/  STL [R1+0x4a44], R36 ;  /* 0x004a442401007387 */ /* 0x0001e40000100800 */
[----:B0-----:R-:W-:-:S02]  /*b860*/  IADD3 R36, P0, PT, R61, R2, RZ ;  /* 0x000000023d247210 */ /* 0x001fc40007f1e0ff */
[----:B------:R-:W4:Y:S04]  /*b870*/  LDL.LU R61, [R1] ;  /* 0x00000000013d7983 */ /* 0x000f280000300800 */
[----:B------:R0:W-:Y:S02]  /*b880*/  STL [R1+0x4a3c], R36 ;  /* 0x004a3c2401007387 */ /* 0x0001e40000100800 */
[C---:B0-----:R-:W-:Y:S02]  /*b890*/  IMAD.X R36, R35.reuse, 0x1, R6, P5 ;  /* 0x0000000123247824 */ /* 0x041fe400028e0606 */
[----:B------:R-:W-:-:S03]  /*b8a0*/  IMAD.X R35, R35, 0x1, R7, P4 ;  /* 0x0000000123237824 */ /* 0x000fc600020e0607 */
[----:B------:R0:W-:Y:S02]  /*b8b0*/  STL [R1+0x4a38], R36 ;  /* 0x004a382401007387 */ /* 0x0001e40000100800 */
[C---:B0-----:R-:W-:Y:S02]  /*b8c0*/  IADD3 R36, P5, PT, R34.reuse, R5, RZ ;  /* 0x0000000522247210 */ /* 0x041fe40007fbe0ff */
[----:B------:R-:W-:-:S03]  /*b8d0*/  IADD3 R34, P4, PT, R34, R2, RZ ;  /* 0x0000000222227210 */ /* 0x000fc60007f9e0ff */
[----:B------:R0:W-:Y:S04]  /*b8e0*/  STL [R1+0x4a40], R36 ;  /* 0x004a402401007387 */ /* 0x0001e80000100800 */
[----:B0-----:R-:W4:Y:S04]  /*b8f0*/  LDL.LU R36, [R1+0x5140] ;  /* 0x0051400001247983 */ /* 0x001f280000300800 */
[----:B------:R0:W-:Y:S04]  /*b900*/  STL [R1+0x4a34], R35 ;  /* 0x004a342301007387 */ /* 0x0001e80000100800 */
[----:B0-----:R-:W4:Y:S04]  /*b910*/  LDL.LU R35, [R1+0x513c] ;  /* 0x00513c0001237983 */ /* 0x001f280000300800 */
[----:B------:R0:W-:Y:S02]  /*b920*/  STL [R1+0x4a2c], R34 ;  /* 0x004a2c2201007387 */ /* 0x0001e40000100800 */
[----:B0-----:R-:W-:-:S02]  /*b930*/  IMAD.X R34, R33, 0x1, R6, P3 ;  /* 0x0000000121227824 */ /* 0x001fc400018e0606 */
[----:B------:R-:W-:-:S03]  /*b940*/  IMAD.X R33, R33, 0x1, R7, P2 ;  /* 0x0000000121217824 */ /* 0x000fc600010e0607 */
[----:B------:R5:W-:Y:S02]  /*b950*/  STL [R1+0x4a28], R34 ;  /* 0x004a282201007387 */ /* 0x000be40000100800 */
[C---:B-----5:R-:W-:Y:S02]  /*b960*/  IADD3 R34, P3, PT, R26.reuse, R5, RZ ;  /* 0x000000051a227210 */ /* 0x060fe40007f7e0ff */
[----:B------:R-:W-:-:S03]  /*b970*/  IADD3 R26, P2, PT, R26, R2, RZ ;  /* 0x000000021a1a7210 */ /* 0x000fc60007f5e0ff */
[----:B------:R0:W-:Y:S04]  /*b980*/  STL [R1+0x4a30], R34 ;  /* 0x004a302201007387 */ /* 0x0001e80000100800 */
[----:B0-----:R-:W5:Y:S04]  /*b990*/  LDL.LU R34, [R1+0x5138] ;  /* 0x0051380001227983 */ /* 0x001f680000300800 */
[----:B------:R0:W-:Y:S04]  /*b9a0*/  STL [R1+0x4a24], R33 ;  /* 0x004a242101007387 */ /* 0x0001e80000100800 */
[----:B------:R1:W-:Y:S01]  /*b9b0*/  STL [R1+0x4a1c], R26 ;  /* 0x004a1c1a01007387 */ /* 0x0003e20000100800 */
[----:B0-----:R-:W-:-:S03]  /*b9c0*/  IMAD.X R33, R32, 0x1, R6, P1 ;  /* 0x0000000120217824 */ /* 0x001fc600008e0606 */
[----:B-1----:R-:W5:Y:S01]  /*b9d0*/  LDL.LU R26, [R1+0xa8] ;  /* 0x0000a800011a7983 */ /* 0x002f620000300800 */
[----:B------:R-:W-:-:S03]  /*b9e0*/  IMAD.X R32, R32, 0x1, R7, P0 ;  /* 0x0000000120207824 */ /* 0x000fc600000e0607 */
[----:B------:R0:W-:Y:S02]  /*b9f0*/  STL [R1+0x4a18], R33 ;  /* 0x004a182101007387 */ /* 0x0001e40000100800 */
[C---:B0-----:R-:W-:Y:S02]  /*ba00*/  IADD3 R33, P1, PT, R31.reuse, R5, RZ ;  /* 0x000000051f217210 */ /* 0x041fe40007f3e0ff */
[----:B------:R-:W-:-:S03]  /*ba10*/  IADD3 R31, P0, PT, R31, R2, RZ ;  /* 0x000000021f1f7210 */ /* 0x000fc60007f1e0ff */
[----:B------:R0:W-:Y:S04]  /*ba20*/  STL [R1+0x4a20], R33 ;  /* 0x004a202101007387 */ /* 0x0001e80000100800 */
[----:B0-----:R-:W5:Y:S04]  /*ba30*/  LDL.LU R33, [R1+0x5134] ;  /* 0x0051340001217983 */ /* 0x001f680000300800 */
[----:B------:R0:W-:Y:S04]  /*ba40*/  STL [R1+0x4a14], R32 ;  /* 0x004a142001007387 */ /* 0x0001e80000100800 */
[----:B0-----:R-:W5:Y:S04]  /*ba50*/  LDL.LU R32, [R1+0x5130] ;  /* 0x0051300001207983 */ /* 0x001f680000300800 */
[----:B------:R2:W-:Y:S02]  /*ba60*/  STL [R1+0x4a0c], R31 ;  /* 0x004a0c1f01007387 */ /* 0x0005e40000100800 */
[----:B--2---:R-:W-:-:S02]  /*ba70*/  IMAD.X R31, R30, 0x1, R6, P5 ;  /* 0x000000011e1f7824 */ /* 0x004fc400028e0606 */
[----:B------:R-:W-:-:S03]  /*ba80*/  IMAD.X R30, R30, 0x1, R7, P4 ;  /* 0x000000011e1e7824 */ /* 0x000fc600020e0607 */
[----:B------:R3:W-:Y:S02]  /*ba90*/  STL [R1+0x4a08], R31 ;  /* 0x004a081f01007387 */ /* 0x0007e40000100800 */
[C---:B---3--:R-:W-:Y:S02]  /*baa0*/  IADD3 R31, P5, PT, R28.reuse, R5, RZ ;  /* 0x000000051c1f7210 */ /* 0x048fe40007fbe0ff */
[----:B------:R-:W-:-:S03]  /*bab0*/  IADD3 R28, P4, PT, R28, R2, RZ ;  /* 0x000000021c1c7210 */ /* 0x000fc60007f9e0ff */
[----:B------:R0:W-:Y:S04]  /*bac0*/  STL [R1+0x4a10], R31 ;  /* 0x004a101f01007387 */ /* 0x0001e80000100800 */
[----:B0-----:R-:W2:Y:S04]  /*bad0*/  LDL.LU R31, [R1+0x512c] ;  /* 0x00512c00011f7983 */ /* 0x001ea80000300800 */
[----:B------:R0:W-:Y:S04]  /*bae0*/  STL [R1+0x4a04], R30 ;  /* 0x004a041e01007387 */ /* 0x0001e80000100800 */
[----:B0-----:R-:W3:Y:S04]  /*baf0*/  LDL.LU R30, [R1+0x5128] ;  /* 0x00512800011e7983 */ /* 0x001ee80000300800 */
[----:B------:R0:W-:Y:S02]  /*bb00*/  STL [R1+0x49fc], R28 ;  /* 0x0049fc1c01007387 */ /* 0x0001e40000100800 */
[----:B0-----:R-:W-:-:S02]  /*bb10*/  IMAD.X R28, R27, 0x1, R6, P3 ;  /* 0x000000011b1c7824 */ /* 0x001fc400018e0606 */
[----:B------:R-:W-:-:S03]  /*bb20*/  IMAD.X R27, R27, 0x1, R7, P2 ;  /* 0x000000011b1b7824 */ /* 0x000fc600010e0607 */
[----:B------:R0:W-:Y:S02]  /*bb30*/  STL [R1+0x49f8], R28 ;  /* 0x0049f81c01007387 */ /* 0x0001e40000100800 */
[C---:B0-----:R-:W-:Y:S02]  /*bb40*/  IADD3 R28, P3, PT, R25.reuse, R5, RZ ;  /* 0x00000005191c7210 */ /* 0x041fe40007f7e0ff */
[----:B------:R-:W-:-:S03]  /*bb50*/  IADD3 R25, P2, PT, R25, R2, RZ ;  /* 0x0000000219197210 */ /* 0x000fc60007f5e0ff */
[----:B------:R0:W-:Y:S04]  /*bb60*/  STL [R1+0x4a00], R28 ;  /* 0x004a001c01007387 */ /* 0x0001e80000100800 */
[----:B0-----:R-:W2:Y:S04]  /*bb70*/  LDL.LU R28, [R1+0x5124] ;  /* 0x00512400011c7983 */ /* 0x001ea80000300800 */
[----:B------:R0:W-:Y:S04]  /*bb80*/  STL [R1+0x49f4], R27 ;  /* 0x0049f41b01007387 */ /* 0x0001e80000100800 */
[----:B0-----:R-:W2:Y:S04]  /*bb90*/  LDL.LU R27, [R1+0x5120] ;  /* 0x00512000011b7983 */ /* 0x001ea80000300800 */
        /* <DEDUP_REMOVED lines=11> */
[----:B0-----:R-:W-:-:S05]  /*bc50*/  IMAD.X R22, R29, 0x1, R6, P5 ;  /* 0x000000011d167824 */ /* 0x001fca00028e0606 */
[----:B------:R0:W-:Y:S02]  /*bc60*/  STL [R1+0x49d8], R22 ;  /* 0x0049d81601007387 */ /* 0x0001e40000100800 */
[----:B0-----:R-:W-:-:S05]  /*bc70*/  IADD3 R22, P5, PT, R23, R5, RZ ;  /* 0x0000000517167210 */ /* 0x001fca0007fbe0ff */
[----:B------:R0:W-:Y:S04]  /*bc80*/  STL [R1+0x49e0], R22 ;  /* 0x0049e01601007387 */ /* 0x0001e80000100800 */
[----:B0-----:R-:W2:Y:S01]  /*bc90*/  LDL.LU R22, [R1+0x5114] ;  /* 0x0051140001167983 */ /* 0x001ea20000300800 */
[----:B------:R-:W-:Y:S01]  /*bca0*/  IMAD.X R29, R29, 0x1, R7, P4 ;  /* 0x000000011d1d7824 */ /* 0x000fe200020e0607 */
[----:B------:R-:W-:-:S04]  /*bcb0*/  IADD3 R23, P4, PT, R23, R2, RZ ;  /* 0x0000000217177210 */ /* 0x000fc80007f9e0ff */
[----:B------:R0:W-:Y:S04]  /*bcc0*/  STL [R1+0x49d4], R29 ;  /* 0x0049d41d01007387 */ /* 0x0001e80000100800 */
[----:B0-----:R-:W3:Y:S04]  /*bcd0*/  LDL.LU R29, [R1+0x98] ;  /* 0x00009800011d7983 */ /* 0x001ee80000300800 */
[----:B------:R4:W-:Y:S02]  /*bce0*/  STL [R1+0x49cc], R23 ;  /* 0x0049cc1701007387 */ /* 0x0009e40000100800 */
[----:B----4-:R-:W-:-:S02]  /*bcf0*/  IMAD.X R23, R61, 0x1, R6, P3 ;  /* 0x000000013d177824 */ /* 0x010fc400018e0606 */
[----:B------:R-:W-:-:S03]  /*bd00*/  IMAD.X R61, R61, 0x1, R7, P2 ;  /* 0x000000013d3d7824 */ /* 0x000fc600010e0607 */
[----:B------:R2:W-:Y:S02]  /*bd10*/  STL [R1+0x49c8], R23 ;  /* 0x0049c81701007387 */ /* 0x0005e40000100800 */
[----:B--2---:R-:W-:-:S05]  /*bd20*/  IADD3 R23, P3, PT, R22, R5, RZ ;  /* 0x0000000516177210 */ /* 0x004fca0007f7e0ff */
[----:B------:R0:W-:Y:S04]  /*bd30*/  STL [R1+0x49d0], R23 ;  /* 0x0049d01701007387 */ /* 0x0001e80000100800 */
[----:B0-----:R-:W2:Y:S04]  /*bd40*/  LDL.LU R23, [R1+0x5110] ;  /* 0x0051100001177983 */ /* 0x001ea80000300800 */
[----:B------:R0:W-:Y:S04]  /*bd50*/  STL [R1+0x49c4], R61 ;  /* 0x0049c43d01007387 */ /* 0x0001e80000100800 */
[----:B0-----:R-:W4:Y:S01]  /*bd60*/  LDL.LU R61, [R1+0x510c] ;  /* 0x00510c00013d7983 */ /* 0x001f220000300800 */
[----:B------:R-:W-:-:S05]  /*bd70*/  IADD3 R22, P2, PT, R22, R2, RZ ;  /* 0x0000000216167210 */ /* 0x000fca0007f5e0ff */
[----:B------:R4:W-:Y:S02]  /*bd80*/  STL [R1+0x49bc], R22 ;  /* 0x0049bc1601007387 */ /* 0x0009e40000100800 */
[----:B----4-:R-:W-:-:S05]  /*bd90*/  IMAD.X R22, R61, 0x1, R6, P1 ;  /* 0x000000013d167824 */ /* 0x010fca00008e0606 */
[----:B------:R2:W-:Y:S02]  /*bda0*/  STL [R1+0x49b8], R22 ;  /* 0x0049b81601007387 */ /* 0x0005e40000100800 */
[----:B--2---:R-:W-:-:S05]  /*bdb0*/  IADD3 R22, P1, PT, R23, R5, RZ ;  /* 0x0000000517167210 */ /* 0x004fca0007f3e0ff */
[----:B------:R0:W-:Y:S04]  /*bdc0*/  STL [R1+0x49c0], R22 ;  /* 0x0049c01601007387 */ /* 0x0001e80000100800 */
[----:B0-----:R-:W2:Y:S01]  /*bdd0*/  LDL.LU R22, [R1+0x5108] ;  /* 0x0051080001167983 */ /* 0x001ea20000300800 */
[----:B------:R-:W-:Y:S01]  /*bde0*/  IMAD.X R61, R61, 0x1, R7, P0 ;  /* 0x000000013d3d7824 */ /* 0x000fe200000e0607 */
[----:B------:R-:W-:-:S04]  /*bdf0*/  IADD3 R23, P0, PT, R23, R2, RZ ;  /* 0x0000000217177210 */ /* 0x000fc80007f1e0ff */
[----:B------:R0:W-:Y:S04]  /*be00*/  STL [R1+0x49b4], R61 ;  /* 0x0049b43d01007387 */ /* 0x0001e80000100800 */
[----:B0-----:R-:W4:Y:S04]  /*be10*/  LDL.LU R61, [R1+0xa0] ;  /* 0x0000a000013d7983 */ /* 0x001f280000300800 */
[----:B------:R2:W-:Y:S02]  /*be20*/  STL [R1+0x49ac], R23 ;  /* 0x0049ac1701007387 */ /* 0x0005e40000100800 */
[----:B--2---:R-:W-:-:S05]  /*be30*/  IMAD.X R23, R22, 0x1, R6, P5 ;  /* 0x0000000116177824 */ /* 0x004fca00028e0606 */
[----:B------:R5:W-:Y:S02]  /*be40*/  STL [R1+0x49a8], R23 ;  /* 0x0049a81701007387 */ /* 0x000be40000100800 */
[----:B-----5:R-:W-:-:S05]  /*be50*/  IADD3 R23, P5, PT, R26, R5, RZ ;  /* 0x000000051a177210 */ /* 0x020fca0007fbe0ff */
[----:B------:R0:W-:Y:S04]  /*be60*/  STL [R1+0x49b0], R23 ;  /* 0x0049b01701007387 */ /* 0x0001e80000100800 */
[----:B0-----:R-:W2:Y:S01]  /*be70*/  LDL.LU R23, [R1+0x5104] ;  /* 0x0051040001177983 */ /* 0x001ea20000300800 */
[----:B------:R-:W-:-:S05]  /*be80*/  IMAD.X R22, R22, 0x1, R7, P4 ;  /* 0x0000000116167824 */ /* 0x000fca00020e0607 */
[----:B------:R0:W-:Y:S02]  /*be90*/  STL [R1+0x49a4], R22 ;  /* 0x0049a41601007387 */ /* 0x0001e40000100800 */
[----:B0-----:R-:W-:Y:S02]  /*bea0*/  IADD3 R22, P4, PT, R26, R2, RZ ;  /* 0x000000021a167210 */ /* 0x001fe40007f9e0ff */
[----:B------:R-:W5:Y:S04]  /*beb0*/  LDL.LU R26, [R1+0x5100] ;  /* 0x00510000011a7983 */ /* 0x000f680000300800 */
[----:B------:R2:W-:Y:S02]  /*bec0*/  STL [R1+0x499c], R22 ;  /* 0x00499c1601007387 */ /* 0x0005e40000100800 */
[----:B--2---:R-:W-:-:S05]  /*bed0*/  IMAD.X R22, R23, 0x1, R6, P3 ;  /* 0x0000000117167824 */ /* 0x004fca00018e0606 */
[----:B------:R0:W-:Y:S02]  /*bee0*/  STL [R1+0x4998], R22 ;  /* 0x0049981601007387 */ /* 0x0001e40000100800 */
[----:B0-----:R-:W-:-:S05]  /*bef0*/  IADD3 R22, P3, PT, R25, R5, RZ ;  /* 0x0000000519167210 */ /* 0x001fca0007f7e0ff */
[----:B------:R0:W-:Y:S02]  /*bf00*/  STL [R1+0x49a0], R22 ;  /* 0x0049a01601007387 */ /* 0x0001e40000100800 */
[----:B0-----:R-:W-:Y:S02]  /*bf10*/  IMAD.X R22, R23, 0x1, R7, P2 ;  /* 0x0000000117167824 */ /* 0x001fe400010e0607 */
[----:B------:R-:W2:Y:S04]  /*bf20*/  LDL.LU R23, [R1+0x8c] ;  /* 0x00008c0001177983 */ /* 0x000ea80000300800 */
[----:B------:R0:W-:Y:S02]  /*bf30*/  STL [R1+0x4994], R22 ;  /* 0x0049941601007387 */ /* 0x0001e40000100800 */
[----:B0-----:R-:W-:Y:S01]  /*bf40*/  IADD3 R22, P2, PT, R25, R2, RZ ;  /* 0x0000000219167210 */ /* 0x001fe20007f5e0ff */
[----:B------:R-:W-:-:S04]  /*bf50*/  IMAD.X R25, R24, 0x1, R6, P1 ;  /* 0x0000000118197824 */ /* 0x000fc800008e0606 */
[----:B------:R0:W-:Y:S04]  /*bf60*/  STL [R1+0x498c], R22 ;  /* 0x00498c1601007387 */ /* 0x0001e80000100800 */
[----:B0-----:R-:W2:Y:S04]  /*bf70*/  LDL.LU R22, [R1+0x88] ;  /* 0x0000880001167983 */ /* 0x001ea80000300800 */
[----:B------:R4:W-:Y:S02]  /*bf80*/  STL [R1+0x4988], R25 ;  /* 0x0049881901007387 */ /* 0x0009e40000100800 */
[----:B----4-:R-:W-:-:S05]  /*bf90*/  IADD3 R25, P1, PT, R61, R5, RZ ;  /* 0x000000053d197210 */ /* 0x010fca0007f3e0ff */
[----:B------:R0:W-:Y:S04]  /*bfa0*/  STL [R1+0x4990], R25 ;  /* 0x0049901901007387 */ /* 0x0001e80000100800 */
[----:B0-----:R-:W4:Y:S01]  /*bfb0*/  LDL.LU R25, [R1+0x50fc] ;  /* 0x0050fc0001197983 */ /* 0x001f220000300800 */
[----:B------:R-:W-:Y:S01]  /*bfc0*/  IMAD.X R24, R24, 0x1, R7, P0 ;  /* 0x0000000118187824 */ /* 0x000fe200000e0607 */
[----:B------:R-:W-:-:S04]  /*bfd0*/  IADD3 R61, P0, PT, R61, R2, RZ ;  /* 0x000000023d3d7210 */ /* 0x000fc80007f1e0ff */
[----:B------:R0:W-:Y:S04]  /*bfe0*/  STL [R1+0x4984], R24 ;  /* 0x0049841801007387 */ /* 0x0001e80000100800 */
[----:B0-----:R-:W2:Y:S04]  /*bff0*/  LDL.LU R24, [R1+0x90] ;  /* 0x0000900001187983 */ /* 0x001ea80000300800 */
[----:B------:R4:W-:Y:S02]  /*c000*/  STL [R1+0x497c], R61 ;  /* 0x00497c3d01007387 */ /* 0x0009e40000100800 */
[----:B----4-:R-:W-:-:S02]  /*c010*/  IMAD.X R61, R25, 0x1, R6, P5 ;  /* 0x00000001193d7824 */ /* 0x010fc400028e0606 */
[----:B------:R-:W-:-:S03]  /*c020*/  IMAD.X R25, R25, 0x1, R7, P4 ;  /* 0x0000000119197824 */ /* 0x000fc600020e0607 */
[----:B------:R0:W-:Y:S02]  /*c030*/  STL [R1+0x4978], R61 ;  /* 0x0049783d01007387 */ /* 0x0001e40000100800 */
[C---:B0-----:R-:W-:Y:S02]  /*c040*/  IADD3 R61, P5, PT, R27.reuse, R5, RZ ;  /* 0x000000051b3d7210 */ /* 0x041fe40007fbe0ff */
[----:B------:R-:W-:-:S03]  /*c050*/  IADD3 R27, P4, PT, R27, R2, RZ ;  /* 0x000000021b1b7210 */ /* 0x000fc60007f9e0ff */
[----:B------:R0:W-:Y:S04]  /*c060*/  STL [R1+0x4980], R61 ;  /* 0x0049803d01007387 */ /* 0x0001e80000100800 */
[----:B0-----:R-:W4:Y:S04]  /*c070*/  LDL.LU R61, [R1+0x84] ;  /* 0x00008400013d7983 */ /* 0x001f280000300800 */
[----:B------:R0:W-:Y:S04]  /*c080*/  STL [R1+0x4974], R25 ;  /* 0x0049741901007387 */ /* 0x0001e80000100800 */
[----:B0-----:R-:W2:Y:S04]  /*c090*/  LDL.LU R25, [R1+0x94] ;  /* 0x0000940001197983 */ /* 0x001ea80000300800 */
[----:B------:R5:W-:Y:S02]  /*c0a0*/  STL [R1+0x496c], R27 ;  /* 0x00496c1b01007387 */ /* 0x000be40000100800 */
[----:B-----5:R-:W-:-:S05]  /*c0b0*/  IMAD.X R27, R26, 0x1, R6, P3 ;  /* 0x000000011a1b7824 */ /* 0x020fca00018e0606 */
[----:B------:R3:W-:Y:S02]  /*c0c0*/  STL [R1+0x4968], R27 ;  /* 0x0049681b01007387 */ /* 0x0007e40000100800 */
[----:B---3--:R-:W-:-:S05]  /*c0d0*/  IADD3 R27, P3, PT, R29, R5, RZ ;  /* 0x000000051d1b7210 */ /* 0x008fca0007f7e0ff */
[----:B------:R0:W-:Y:S04]  /*c0e0*/  STL [R1+0x4970], R27 ;  /* 0x0049701b01007387 */ /* 0x0001e80000100800 */
[----:B0-----:R-:W3:Y:S01]  /*c0f0*/  LDL.LU R27, [R1+0x50f8] ;  /* 0x0050f800011b7983 */ /* 0x001ee20000300800 */
[----:B------:R-:W-:-:S05]  /*c100*/  IMAD.X R26, R26, 0x1, R7, P2 ;  /* 0x000000011a1a7824 */ /* 0x000fca00010e0607 */
[----:B------:R0:W-:Y:S02]  /*c110*/  STL [R1+0x4964], R26 ;  /* 0x0049641a01007387 */ /* 0x0001e40000100800 */
[----:B0-----:R-:W-:Y:S02]  /*c120*/  IADD3 R26, P2, PT, R29, R2, RZ ;  /* 0x000000021d1a7210 */ /* 0x001fe40007f5e0ff */
[----:B------:R-:W5:Y:S04]  /*c130*/  LDL.LU R29, [R1+0x50f4] ;  /* 0x0050f400011d7983 */ /* 0x000f680000300800 */
[----:B------:R3:W-:Y:S02]  /*c140*/  STL [R1+0x495c], R26 ;  /* 0x00495c1a01007387 */ /* 0x0007e40000100800 */
[----:B---3--:R-:W-:-:S02]  /*c150*/  IMAD.X R26, R27, 0x1, R6, P1 ;  /* 0x000000011b1a7824 */ /* 0x008fc400008e0606 */
[----:B------:R-:W-:-:S03]  /*c160*/  IMAD.X R27, R27, 0x1, R7, P0 ;  /* 0x000000011b1b7824 */ /* 0x000fc600000e0607 */
[----:B------:R2:W-:Y:S02]  /*c170*/  STL [R1+0x4958], R26 ;  /* 0x0049581a01007387 */ /* 0x0005e40000100800 */
[C---:B--2---:R-:W-:Y:S02]  /*c180*/  IADD3 R26, P1, PT, R25.reuse, R5, RZ ;  /* 0x00000005191a7210 */ /* 0x044fe40007f3e0ff */
[----:B------:R-:W-:-:S03]  /*c190*/  IADD3 R25, P0, PT, R25, R2, RZ ;  /* 0x0000000219197210 */ /* 0x000fc60007f1e0ff */
[----:B------:R0:W-:Y:S04]  /*c1a0*/  STL [R1+0x4960], R26 ;  /* 0x0049601a01007387 */ /* 0x0001e80000100800 */
[----:B------:R1:W-:Y:S01]  /*c1b0*/  STL [R1+0x4954], R27 ;  /* 0x0049541b01007387 */ /* 0x0003e20000100800 */
[----:B0-----:R-:W-:-:S03]  /*c1c0*/  IMAD.X R26, R28, 0x1, R6, P5 ;  /* 0x000000011c1a7824 */ /* 0x001fc600028e0606 */
[----:B-1----:R-:W2:Y:S04]  /*c1d0*/  LDL.LU R27, [R1+0x78] ;  /* 0x00007800011b7983 */ /* 0x002ea80000300800 */
[----:B------:R0:W-:Y:S04]  /*c1e0*/  STL [R1+0x494c], R25 ;  /* 0x00494c1901007387 */ /* 0x0001e80000100800 */
[----:B------:R1:W-:Y:S01]  /*c1f0*/  STL [R1+0x4948], R26 ;  /* 0x0049481a01007387 */ /* 0x0003e20000100800 */
[----:B0-----:R-:W-:Y:S01]  /*c200*/  IADD3 R25, P5, PT, R24, R5, RZ ;  /* 0x0000000518197210 */ /* 0x001fe20007fbe0ff */
[----:B-1----:R-:W-:-:S02]  /*c210*/  IMAD.X R26, R28, 0x1, R7, P4 ;  /* 0x000000011c1a7824 */ /* 0x002fc400020e0607 */
[----:B------:R-:W3:Y:S04]  /*c220*/  LDL.LU R28, [R1+0x7c] ;  /* 0x00007c00011c7983 */ /* 0x000ee80000300800 */
[----:B------:R0:W-:Y:S04]  /*c230*/  STL [R1+0x4950], R25 ;  /* 0x0049501901007387 */ /* 0x0001e80000100800 */
[----:B------:R1:W-:Y:S01]  /*c240*/  STL [R1+0x4944], R26 ;  /* 0x0049441a01007387 */ /* 0x0003e20000100800 */
[----:B0-----:R-:W-:Y:S01]  /*c250*/  IADD3 R25, P4, PT, R24, R2, RZ ;  /* 0x0000000218197210 */ /* 0x001fe20007f9e0ff */
[----:B-----5:R-:W-:-:S02]  /*c260*/  IMAD.X R24, R29, 0x1, R6, P3 ;  /* 0x000000011d187824 */ /* 0x020fc400018e0606 */
[----:B-1----:R-:W5:Y:S04]  /*c270*/  LDL.LU R26, [R1+0x74] ;  /* 0x00007400011a7983 */ /* 0x002f680000300800 */
[----:B------:R-:W-:Y:S04]  /*c280*/  STL [R1+0x493c], R25 ;  /* 0x00493c1901007387 */ /* 0x000fe80000100800 */
[----:B------:R0:W-:Y:S02]  /*c290*/  STL [R1+0x4938], R24 ;  /* 0x0049381801007387 */ /* 0x0001e40000100800 */
[----:B0-----:R-:W-:-:S02]  /*c2a0*/  IMAD.X R24, R29, 0x1, R7, P2 ;  /* 0x000000011d187824 */ /* 0x001fc400010e0607 */
[----:B------:R-:W2:Y:S01]  /*c2b0*/  LDL.LU R29, [R1+0x80] ;  /* 0x00008000011d7983 */ /* 0x000ea20000300800 */
[C---:B------:R-:W-:Y:S02]  /*c2c0*/  IADD3 R25, P3, PT, R23.reuse, R5, RZ ;  /* 0x0000000517197210 */ /* 0x040fe40007f7e0ff */
[----:B------:R-:W-:-:S03]  /*c2d0*/  IADD3 R23, P2, PT, R23, R2, RZ ;  /* 0x0000000217177210 */ /* 0x000fc60007f5e0ff */
[----:B------:R0:W-:Y:S04]  /*c2e0*/  STL [R1+0x4940], R25 ;  /* 0x0049401901007387 */ /* 0x0001e80000100800 */
[----:B0-----:R-:W3:Y:S04]  /*c2f0*/  LDL.LU R25, [R1+0x70] ;  /* 0x0000700001197983 */ /* 0x001ee80000300800 */
[----:B------:R0:W-:Y:S04]  /*c300*/  STL [R1+0x4934], R24 ;  /* 0x0049341801007387 */ /* 0x0001e80000100800 */
[----:B------:R1:W-:Y:S01]  /*c310*/  STL [R1+0x492c], R23 ;  /* 0x00492c1701007387 */ /* 0x0003e20000100800 */
[----:B0-----:R-:W-:Y:S01]  /*c320*/  IMAD.X R24, R30, 0x1, R6, P1 ;  /* 0x000000011e187824 */ /* 0x001fe200008e0606 */
[----:B-1----:R-:W-:-:S04]  /*c330*/  IADD3 R23, P1, PT, R22, R5, RZ ;  /* 0x0000000516177210 */ /* 0x002fc80007f3e0ff */
[----:B------:R0:W-:Y:S04]  /*c340*/  STL [R1+0x4928], R24 ;  /* 0x0049281801007387 */ /* 0x0001e80000100800 */
[----:B0-----:R-:W5:Y:S04]  /*c350*/  LDL.LU R24, [R1+0x6c] ;  /* 0x00006c0001187983 */ /* 0x001f680000300800 */
[----:B------:R0:W-:Y:S02]  /*c360*/  STL [R1+0x4930], R23 ;  /* 0x0049301701007387 */ /* 0x0001e40000100800 */
[----:B0-----:R-:W-:Y:S01]  /*c370*/  IMAD.X R23, R30, 0x1, R7, P0 ;  /* 0x000000011e177824 */ /* 0x001fe200000e0607 */
[----:B------:R-:W-:-:S04]  /*c380*/  IADD3 R22, P0, PT, R22, R2, RZ ;  /* 0x0000000216167210 */ /* 0x000fc80007f1e0ff */
[----:B------:R0:W-:Y:S01]  /*c390*/  STL [R1+0x4924], R23 ;  /* 0x0049241701007387 */ /* 0x0001e20000100800 */
[----:B------:R-:W-:-:S03]  /*c3a0*/  IMAD.X R30, R31, 0x1, R6, P5 ;  /* 0x000000011f1e7824 */ /* 0x000fc600028e0606 */
[----:B0-----:R-:W5:Y:S04]  /*c3b0*/  LDL.LU R23, [R1+0x68] ;  /* 0x0000680001177983 */ /* 0x001f680000300800 */
[----:B------:R4:W-:Y:S01]  /*c3c0*/  STL [R1+0x491c], R22 ;  /* 0x00491c1601007387 */ /* 0x0009e20000100800 */
[----:B------:R-:W-:-:S03]  /*c3d0*/  IMAD.X R31, R31, 0x1, R7, P4 ;  /* 0x000000011f1f7824 */ /* 0x000fc600020e0607 */
[----:B------:R0:W-:Y:S01]  /*c3e0*/  STL [R1+0x4918], R30 ;  /* 0x0049181e01007387 */ /* 0x0001e20000100800 */
[C---:B----4-:R-:W-:Y:S02]  /*c3f0*/  IADD3 R22, P5, PT, R61.reuse, R5, RZ ;  /* 0x000000053d167210 */ /* 0x050fe40007fbe0ff */
[----:B0-----:R-:W-:-:S03]  /*c400*/  IADD3 R30, P4, PT, R61, R2, RZ ;  /* 0x000000023d1e7210 */ /* 0x001fc60007f9e0ff */
[----:B------:R0:W-:Y:S01]  /*c410*/  STL [R1+0x4920], R22 ;  /* 0x0049201601007387 */ /* 0x0001e20000100800 */
[----:B------:R-:W-:-:S03]  /*c420*/  IMAD.X R61, R32, 0x1, R6, P3 ;  /* 0x00000001203d7824 */ /* 0x000fc600018e0606 */
[----:B0-----:R-:W4:Y:S04]  /*c430*/  LDL.LU R22, [R1+0x64] ;  /* 0x0000640001167983 */ /* 0x001f280000300800 */
[----:B------:R-:W-:Y:S04]  /*c440*/  STL [R1+0x4914], R31 ;  /* 0x0049141f01007387 */ /* 0x000fe80000100800 */
[----:B------:R-:W-:Y:S04]  /*c450*/  STL [R1+0x490c], R30 ;  /* 0x00490c1e01007387 */ /* 0x000fe80000100800 */
[----:B------:R0:W-:Y:S04]  /*c460*/  STL [R1+0x4908], R61 ;  /* 0x0049083d01007387 */ /* 0x0001e80000100800 */
[----:B0-----:R-:W4:Y:S01]  /*c470*/  LDL.LU R61, [R1+0x60] ;  /* 0x00006000013d7983 */ /* 0x001f220000300800 */
[----:B------:R-:W-:Y:S01]  /*c480*/  IMAD.X R30, R32, 0x1, R7, P2 ;  /* 0x00000001201e7824 */ /* 0x000fe200010e0607 */
[----:B------:R-:W-:-:S02]  /*c490*/  SHF.R.S32.HI R38, RZ, 0x1f, R49 ;  /* 0x0000001fff267819 */ /* 0x000fc40000011431 */
[----:B------:R-:W-:Y:S02]  /*c4a0*/  SHF.R.S32.HI R39, RZ, 0x1f, R39 ;  /* 0x0000001fff277819 */ /* 0x000fe40000011427 */
[----:B------:R-:W-:Y:S02]  /*c4b0*/  SHF.R.S32.HI R40, RZ, 0x1f, R40 ;  /* 0x0000001fff287819 */ /* 0x000fe40000011428 */
[----:B------:R-:W-:Y:S02]  /*c4c0*/  SHF.R.S32.HI R41, RZ, 0x1f, R47 ;  /* 0x0000001fff297819 */ /* 0x000fe4000001142f */
[----:B------:R-:W-:Y:S02]  /*c4d0*/  SHF.R.S32.HI R43, RZ, 0x1f, R44 ;  /* 0x0000001fff2b7819 */ /* 0x000fe4000001142c */
[----:B------:R-:W-:Y:S02]  /*c4e0*/  SHF.R.S32.HI R44, RZ, 0x1f, R3 ;  /* 0x0000001fff2c7819 */ /* 0x000fe40000011403 */
[----:B--2---:R-:W-:-:S02]  /*c4f0*/  IADD3 R31, P3, PT, R29, R5, RZ ;  /* 0x000000051d1f7210 */ /* 0x004fc40007f7e0ff */
[----:B------:R-:W-:-:S03]  /*c500*/  IADD3 R29, P2, PT, R29, R2, RZ ;  /* 0x000000021d1d7210 */ /* 0x000fc60007f5e0ff */
[----:B------:R-:W-:Y:S04]  /*c510*/  STL [R1+0x4910], R31 ;  /* 0x0049101f01007387 */ /* 0x000fe80000100800 */
[----:B------:R0:W-:Y:S04]  /*c520*/  STL [R1+0x4904], R30 ;  /* 0x0049041e01007387 */ /* 0x0001e80000100800 */
[----:B------:R1:W-:Y:S01]  /*c530*/  STL [R1+0x48fc], R29 ;  /* 0x0048fc1d01007387 */ /* 0x0003e20000100800 */
[C---:B0-----:R-:W-:Y:S01]  /*c540*/  IMAD.X R30, R33.reuse, 0x1, R6, P1 ;  /* 0x00000001211e7824 */ /* 0x041fe200008e0606 */
[----:B---3--:R-:W-:Y:S01]  /*c550*/  IADD3 R31, P1, PT, R28, R5, RZ ;  /* 0x000000051c1f7210 */ /* 0x008fe20007f3e0ff */
[----:B-1----:R-:W-:-:S03]  /*c560*/  IMAD.X R29, R33, 0x1, R7, P0 ;  /* 0x00000001211d7824 */ /* 0x002fc600000e0607 */
[----:B------:R0:W-:Y:S04]  /*c570*/  STL [R1+0x48f8], R30 ;  /* 0x0048f81e01007387 */ /* 0x0001e80000100800 */
[----:B------:R-:W-:Y:S01]  /*c580*/  STL [R1+0x4900], R31 ;  /* 0x0049001f01007387 */ /* 0x000fe20000100800 */
[----:B0-----:R-:W-:Y:S01]  /*c590*/  IADD3 R30, P0, PT, R28, R2, RZ ;  /* 0x000000021c1e7210 */ /* 0x001fe20007f1e0ff */
[C---:B------:R-:W-:Y:S02]  /*c5a0*/  IMAD.X R28, R34.reuse, 0x1, R6, P5 ;  /* 0x00000001221c7824 */ /* 0x040fe400028e0606 */
[----:B------:R0:W-:Y:S04]  /*c5b0*/  STL [R1+0x48f4], R29 ;  /* 0x0048f41d01007387 */ /* 0x0001e80000100800 */
[----:B------:R1:W-:Y:S04]  /*c5c0*/  STL [R1+0x48ec], R30 ;  /* 0x0048ec1e01007387 */ /* 0x0003e80000100800 */
[----:B------:R2:W-:Y:S01]  /*c5d0*/  STL [R1+0x48e8], R28 ;  /* 0x0048e81c01007387 */ /* 0x0005e20000100800 */
[----:B0-----:R-:W-:Y:S01]  /*c5e0*/  IADD3 R29, P5, PT, R27, R5, RZ ;  /* 0x000000051b1d7210 */ /* 0x001fe20007fbe0ff */
[----:B-1----:R-:W-:-:S04]  /*c5f0*/  IMAD.X R30, R34, 0x1, R7, P4 ;  /* 0x00000001221e7824 */ /* 0x002fc800020e0607 */
[----:B------:R0:W-:Y:S01]  /*c600*/  STL [R1+0x48f0], R29 ;  /* 0x0048f01d01007387 */ /* 0x0001e20000100800 */
[----:B--2---:R-:W-:-:S03]  /*c610*/  IADD3 R28, P4, PT, R27, R2, RZ ;  /* 0x000000021b1c7210 */ /* 0x004fc60007f9e0ff */
[----:B------:R-:W-:Y:S04]  /*c620*/  STL [R1+0x48e4], R30 ;  /* 0x0048e41e01007387 */ /* 0x000fe80000100800 */
[----:B------:R1:W-:Y:S01]  /*c630*/  STL [R1+0x48dc], R28 ;  /* 0x0048dc1c01007387 */ /* 0x0003e20000100800 */
[----:B0-----:R-:W-:Y:S01]  /*c640*/  IMAD.X R29, R35, 0x1, R6, P3 ;  /* 0x00000001231d7824 */ /* 0x001fe200018e0606 */
[----:B-----5:R-:W-:-:S04]  /*c650*/  IADD3 R27, P3, PT, R26, R5, RZ ;  /* 0x000000051a1b7210 */ /* 0x020fc80007f7e0ff */
[----:B------:R-:W-:Y:S01]  /*c660*/  STL [R1+0x48d8], R29 ;  /* 0x0048d81d01007387 */ /* 0x000fe20000100800 */
[----:B-1----:R-:W-:Y:S01]  /*c670*/  IMAD.X R28, R35, 0x1, R7, P2 ;  /* 0x00000001231c7824 */ /* 0x002fe200010e0607 */
[----:B------:R-:W-:Y:S02]  /*c680*/  IADD3 R26, P2, PT, R26, R2, RZ ;  /* 0x000000021a1a7210 */ /* 0x000fe40007f5e0ff */
[----:B------:R0:W-:Y:S04]  /*c690*/  STL [R1+0x48e0], R27 ;  /* 0x0048e01b01007387 */ /* 0x0001e80000100800 */
[----:B------:R1:W-:Y:S04]  /*c6a0*/  STL [R1+0x48d4], R28 ;  /* 0x0048d41c01007387 */ /* 0x0003e80000100800 */
[----:B------:R2:W-:Y:S01]  /*c6b0*/  STL [R1+0x48cc], R26 ;  /* 0x0048cc1a01007387 */ /* 0x0005e20000100800 */
[----:B0-----:R-:W-:Y:S01]  /*c6c0*/  IMAD.X R27, R36, 0x1, R6, P1 ;  /* 0x00000001241b7824 */ /* 0x001fe200008e0606 */
[----:B-1----:R-:W-:-:S04]  /*c6d0*/  IADD3 R28, P1, PT, R25, R5, RZ ;  /* 0x00000005191c7210 */ /* 0x002fc80007f3e0ff */
[----:B------:R0:W-:Y:S01]  /*c6e0*/  STL [R1+0x48c8], R27 ;  /* 0x0048c81b01007387 */ /* 0x0001e20000100800 */
[----:B--2---:R-:W-:-:S03]  /*c6f0*/  IMAD.X R26, R36, 0x1, R7, P0 ;  /* 0x00000001241a7824 */ /* 0x004fc600000e0607 */
[----:B------:R-:W-:Y:S04]  /*c700*/  STL [R1+0x48d0], R28 ;  /* 0x0048d01c01007387 */ /* 0x000fe80000100800 */
[----:B------:R1:W-:Y:S01]  /*c710*/  STL [R1+0x48c4], R26 ;  /* 0x0048c41a01007387 */ /* 0x0003e20000100800 */
[----:B0-----:R-:W-:Y:S01]  /*c720*/  IADD3 R27, P0, PT, R25, R2, RZ ;  /* 0x00000002191b7210 */ /* 0x001fe20007f1e0ff */
[----:B------:R-:W-:-:S04]  /*c730*/  IMAD.X R25, R37, 0x1, R6, P5 ;  /* 0x0000000125197824 */ /* 0x000fc800028e0606 */
[----:B------:R0:W-:Y:S01]  /*c740*/  STL [R1+0x48bc], R27 ;  /* 0x0048bc1b01007387 */ /* 0x0001e20000100800 */
[----:B-1----:R-:W-:-:S03]  /*c750*/  IADD3 R26, P5, PT, R24, R5, RZ ;  /* 0x00000005181a7210 */ /* 0x002fc60007fbe0ff */
[----:B------:R1:W-:Y:S04]  /*c760*/  STL [R1+0x48b8], R25 ;  /* 0x0048b81901007387 */ /* 0x0003e80000100800 */
[----:B------:R2:W-:Y:S01]  /*c770*/  STL [R1+0x48c0], R26 ;  /* 0x0048c01a01007387 */ /* 0x0005e20000100800 */
[----:B0-----:R-:W-:Y:S01]  /*c780*/  IMAD.X R27, R37, 0x1, R7, P4 ;  /* 0x00000001251b7824 */ /* 0x001fe200020e0607 */
[----:B-1----:R-:W-:-:S04]  /*c790*/  IADD3 R25, P4, PT, R24, R2, RZ ;  /* 0x0000000218197210 */ /* 0x002fc80007f9e0ff */
[----:B------:R-:W-:Y:S01]  /*c7a0*/  STL [R1+0x48b4], R27 ;  /* 0x0048b41b01007387 */ /* 0x000fe20000100800 */
[C---:B--2---:R-:W-:Y:S01]  /*c7b0*/  IMAD.X R26, R38.reuse, 0x1, R6, P3 ;  /* 0x00000001261a7824 */ /* 0x044fe200018e0606 */
[C---:B------:R-:W-:Y:S02]  /*c7c0*/  IADD3 R24, P3, PT, R23.reuse, R5, RZ ;  /* 0x0000000517187210 */ /* 0x040fe40007f7e0ff */
[----:B------:R0:W-:Y:S04]  /*c7d0*/  STL [R1+0x48ac], R25 ;  /* 0x0048ac1901007387 */ /* 0x0001e80000100800 */
[----:B------:R-:W-:Y:S04]  /*c7e0*/  STL [R1+0x48a8], R26 ;  /* 0x0048a81a01007387 */ /* 0x000fe80000100800 */
[----:B------:R1:W-:Y:S01]  /*c7f0*/  STL [R1+0x48b0], R24 ;  /* 0x0048b01801007387 */ /* 0x0003e20000100800 */
[----:B0-----:R-:W-:Y:S01]  /*c800*/  IMAD.X R25, R38, 0x1, R7, P2 ;  /* 0x0000000126197824 */ /* 0x001fe200010e0607 */
[----:B------:R-:W-:-:S04]  /*c810*/  IADD3 R23, P2, PT, R23, R2, RZ ;  /* 0x0000000217177210 */ /* 0x000fc80007f5e0ff */
[----:B------:R4:W-:Y:S01]  /*c820*/  STL [R1+0x48a4], R25 ;  /* 0x0048a41901007387 */ /* 0x0009e20000100800 */
[----:B-1----:R-:W-:-:S03]  /*c830*/  IMAD.X R24, R39, 0x1, R6, P1 ;  /* 0x0000000127187824 */ /* 0x002fc600008e0606 */
[----:B------:R0:W-:Y:S04]  /*c840*/  STL [R1+0x489c], R23 ;  /* 0x00489c1701007387 */ /* 0x0001e80000100800 */
[----:B------:R1:W-:Y:S01]  /*c850*/  STL [R1+0x4898], R24 ;  /* 0x0048981801007387 */ /* 0x0003e20000100800 */
[----:B----4-:R-:W-:Y:S01]  /*c860*/  IADD3 R25, P1, PT, R22, R5, RZ ;  /* 0x0000000516197210 */ /* 0x010fe20007f3e0ff */
[----:B0-----:R-:W-:-:S04]  /*c870*/  IMAD.X R23, R39, 0x1, R7, P0 ;  /* 0x0000000127177824 */ /* 0x001fc800000e0607 */
[----:B------:R-:W-:Y:S01]  /*c880*/  STL [R1+0x48a0], R25 ;  /* 0x0048a01901007387 */ /* 0x000fe20000100800 */
[----:B-1----:R-:W-:Y:S01]  /*c890*/  IADD3 R24, P0, PT, R22, R2, RZ ;  /* 0x0000000216187210 */ /* 0x002fe20007f1e0ff */
[----:B------:R-:W-:Y:S02]  /*c8a0*/  IMAD.X R22, R40, 0x1, R6, P5 ;  /* 0x0000000128167824 */ /* 0x000fe400028e0606 */
[----:B------:R0:W-:Y:S04]  /*c8b0*/  STL [R1+0x4894], R23 ;  /* 0x0048941701007387 */ /* 0x0001e80000100800 */
[----:B------:R1:W-:Y:S01]  /*c8c0*/  STL [R1+0x488c], R24 ;  /* 0x00488c1801007387 */ /* 0x0003e20000100800 */
[----:B0-----:R-:W-:-:S03]  /*c8d0*/  IADD3 R23, P5, PT, R61, R5, RZ ;  /* 0x000000053d177210 */ /* 0x001fc60007fbe0ff */
[----:B------:R0:W-:Y:S01]  /*c8e0*/  STL [R1+0x4888], R22 ;  /* 0x0048881601007387 */ /* 0x0001e20000100800 */
[----:B-1----:R-:W-:-:S03]  /*c8f0*/  IMAD.X R24, R40, 0x1, R7, P4 ;  /* 0x0000000128187824 */ /* 0x002fc600020e0607 */
[----:B------:R1:W-:Y:S04]  /*c900*/  STL [R1+0x4890], R23 ;  /* 0x0048901701007387 */ /* 0x0003e80000100800 */
[----:B------:R2:W-:Y:S01]  /*c910*/  STL [R1+0x4884], R24 ;  /* 0x0048841801007387 */ /* 0x0005e20000100800 */
[----:B0-----:R-:W-:Y:S01]  /*c920*/  IADD3 R22, P4, PT, R61, R2, RZ ;  /* 0x000000023d167210 */ /* 0x001fe20007f9e0ff */
[----:B-1----:R-:W-:-:S04]  /*c930*/  IMAD.X R23, R41, 0x1, R6, P3 ;  /* 0x0000000129177824 */ /* 0x002fc800018e0606 */
[----:B------:R0:W-:Y:S01]  /*c940*/  STL [R1+0x487c], R22 ;  /* 0x00487c1601007387 */ /* 0x0001e20000100800 */
[----:B--2---:R-:W-:-:S03]  /*c950*/  IADD3 R24, P3, PT, R3, R5, RZ ;  /* 0x0000000503187210 */ /* 0x004fc60007f7e0ff */
[----:B------:R1:W-:Y:S04]  /*c960*/  STL [R1+0x4878], R23 ;  /* 0x0048781701007387 */ /* 0x0003e80000100800 */
[----:B------:R-:W-:Y:S01]  /*c970*/  STL [R1+0x4880], R24 ;  /* 0x0048801801007387 */ /* 0x000fe20000100800 */
[----:B0-----:R-:W-:Y:S01]  /*c980*/  IMAD.X R22, R41, 0x1, R7, P2 ;  /* 0x0000000129167824 */ /* 0x001fe200010e0607 */
[----:B-1----:R-:W-:Y:S02]  /*c990*/  IADD3 R23, P2, PT, R3, R2, RZ ;  /* 0x0000000203177210 */ /* 0x002fe40007f5e0ff */
[----:B------:R-:W2:Y:S01]  /*c9a0*/  LDL.LU R3, [R1+0x50f0] ;  /* 0x0050f00001037983 */ /* 0x000ea20000300800 */
[----:B------:R-:W-:-:S03]  /*c9b0*/  SHF.R.S32.HI R42, RZ, 0x1f, R42 ;  /* 0x0000001fff2a7819 */ /* 0x000fc6000001142a */
[----:B------:R0:W-:Y:S01]  /*c9c0*/  STL [R1+0x4874], R22 ;  /* 0x0048741601007387 */ /* 0x0001e20000100800 */
[----:B------:R-:W-:-:S03]  /*c9d0*/  SHF.R.S32.HI R45, RZ, 0x1f, R8 ;  /* 0x0000001fff2d7819 */ /* 0x000fc60000011408 */
[----:B------:R1:W-:Y:S01]  /*c9e0*/  STL [R1+0x486c], R23 ;  /* 0x00486c1701007387 */ /* 0x0003e20000100800 */
[----:B0-----:R-:W-:Y:S01]  /*c9f0*/  IMAD.X R22, R42, 0x1, R6, P1 ;  /* 0x000000012a167824 */ /* 0x001fe200008e0606 */
[----:B------:R-:W-:Y:S01]  /*ca00*/  IADD3 R24, P1, PT, R8, R5, RZ ;  /* 0x0000000508187210 */ /* 0x000fe20007f3e0ff */
[----:B-1----:R-:W-:-:S03]  /*ca10*/  IMAD.X R23, R42, 0x1, R7, P0 ;  /* 0x000000012a177824 */ /* 0x002fc600000e0607 */
[----:B------:R0:W-:Y:S04]  /*ca20*/  STL [R1+0x4868], R22 ;  /* 0x0048681601007387 */ /* 0x0001e80000100800 */
[----:B------:R-:W-:Y:S01]  /*ca30*/  STL [R1+0x4870], R24 ;  /* 0x0048701801007387 */ /* 0x000fe20000100800 */
[----:B0-----:R-:W-:Y:S01]  /*ca40*/  IADD3 R22, P0, PT, R8, R2, RZ ;  /* 0x0000000208167210 */ /* 0x001fe20007f1e0ff */
[----:B------:R-:W-:Y:S02]  /*ca50*/  IMAD.X R8, R43, 0x1, R6, P5 ;  /* 0x000000012b087824 */ /* 0x000fe400028e0606 */
[----:B------:R0:W-:Y:S04]  /*ca60*/  STL [R1+0x4864], R23 ;  /* 0x0048641701007387 */ /* 0x0001e80000100800 */
[----:B------:R1:W-:Y:S01]  /*ca70*/  STL [R1+0x485c], R22 ;  /* 0x00485c1601007387 */ /* 0x0003e20000100800 */
[----:B------:R-:W-:-:S03]  /*ca80*/  SHF.R.S32.HI R46, RZ, 0x1f, R9 ;  /* 0x0000001fff2e7819 */ /* 0x000fc60000011409 */
[----:B------:R3:W-:Y:S01]  /*ca90*/  STL [R1+0x4858], R8 ;  /* 0x0048580801007387 */ /* 0x0007e20000100800 */
[----:B0-----:R-:W-:Y:S01]  /*caa0*/  IADD3 R23, P5, PT, R9, R5, RZ ;  /* 0x0000000509177210 */ /* 0x001fe20007fbe0ff */
[----:B-1----:R-:W-:-:S04]  /*cab0*/  IMAD.X R22, R43, 0x1, R7, P4 ;  /* 0x000000012b167824 */ /* 0x002fc800020e0607 */
[----:B------:R-:W-:Y:S01]  /*cac0*/  STL [R1+0x4860], R23 ;  /* 0x0048601701007387 */ /* 0x000fe20000100800 */
[----:B---3--:R-:W-:Y:S01]  /*cad0*/  IADD3 R8, P4, PT, R9, R2, RZ ;  /* 0x0000000209087210 */ /* 0x008fe20007f9e0ff */
[----:B------:R-:W-:Y:S02]  /*cae0*/  IMAD.X R9, R44, 0x1, R6, P3 ;  /* 0x000000012c097824 */ /* 0x000fe400018e0606 */
[----:B------:R0:W-:Y:S04]  /*caf0*/  STL [R1+0x4854], R22 ;  /* 0x0048541601007387 */ /* 0x0001e80000100800 */
[----:B------:R1:W-:Y:S01]  /*cb00*/  STL [R1+0x484c], R8 ;  /* 0x00484c0801007387 */ /* 0x0003e20000100800 */
[----:B------:R-:W-:Y:S02]  /*cb10*/  SHF.R.S32.HI R47, RZ, 0x1f, R10 ;  /* 0x0000001fff2f7819 */ /* 0x000fe4000001140a */
[----:B0-----:R-:W-:Y:S01]  /*cb20*/  IADD3 R22, P3, PT, R10, R5, RZ ;  /* 0x000000050a167210 */ /* 0x001fe20007f7e0ff */
[----:B------:R0:W-:Y:S01]  /*cb30*/  STL [R1+0x4848], R9 ;  /* 0x0048480901007387 */ /* 0x0001e20000100800 */
[----:B-1----:R-:W-:-:S03]  /*cb40*/  IMAD.X R8, R44, 0x1, R7, P2 ;  /* 0x000000012c087824 */ /* 0x002fc600010e0607 */
        /* <DEDUP_REMOVED lines=10> */
[----:B------:R0:W-:Y:S01]  /*cbf0*/  STL [R1+0x4834], R9 ;  /* 0x0048340901007387 */ /* 0x0001e20000100800 */
[----:B---3--:R-:W-:-:S03]  /*cc00*/  IMAD.X R8, R46, 0x1, R6, P5 ;  /* 0x000000012e087824 */ /* 0x008fc600028e0606 */
[----:B------:R1:W-:Y:S04]  /*cc10*/  STL [R1+0x482c], R10 ;  /* 0x00482c0a01007387 */ /* 0x0003e80000100800 */
[----:B------:R3:W-:Y:S01]  /*cc20*/  STL [R1+0x4828], R8 ;  /* 0x0048280801007387 */ /* 0x0007e20000100800 */
[----:B0-----:R-:W-:Y:S01]  /*cc30*/  IADD3 R9, P5, PT, R12, R5, RZ ;  /* 0x000000050c097210 */ /* 0x001fe20007fbe0ff */
[----:B-1----:R-:W-:-:S04]  /*cc40*/  IMAD.X R10, R46, 0x1, R7, P4 ;  /* 0x000000012e0a7824 */ /* 0x002fc800020e0607 */
[----:B------:R0:W-:Y:S01]  /*cc50*/  STL [R1+0x4830], R9 ;  /* 0x0048300901007387 */ /* 0x0001e20000100800 */
[----:B---3--:R-:W-:-:S03]  /*cc60*/  IADD3 R8, P4, PT, R12, R2, RZ ;  /* 0x000000020c087210 */ /* 0x008fc60007f9e0ff */
[----:B------:R1:W-:Y:S01]  /*cc70*/  STL [R1+0x4824], R10 ;  /* 0x0048240a01007387 */ /* 0x0003e20000100800 */
[----:B------:R-:W-:-:S03]  /*cc80*/  SHF.R.S32.HI R48, RZ, 0x1f, R11 ;  /* 0x0000001fff307819 */ /* 0x000fc6000001140b */
[----:B------:R3:W-:Y:S01]  /*cc90*/  STL [R1+0x481c], R8 ;  /* 0x00481c0801007387 */ /* 0x0007e20000100800 */
[----:B0-----:R-:W-:Y:S01]  /*cca0*/  IMAD.X R9, R47, 0x1, R6, P3 ;  /* 0x000000012f097824 */ /* 0x001fe200018e0606 */
[----:B-1----:R-:W-:-:S04]  /*ccb0*/  IADD3 R10, P3, PT, R13, R5, RZ ;  /* 0x000000050d0a7210 */ /* 0x002fc80007f7e0ff */
[----:B------:R0:W-:Y:S01]  /*ccc0*/  STL [R1+0x4818], R9 ;  /* 0x0048180901007387 */ /* 0x0001e20000100800 */
[----:B---3--:R-:W-:-:S03]  /*ccd0*/  IMAD.X R8, R47, 0x1, R7, P2 ;  /* 0x000000012f087824 */ /* 0x008fc600010e0607 */
[----:B------:R1:W-:Y:S01]  /*cce0*/  STL [R1+0x4820], R10 ;  /* 0x0048200a01007387 */ /* 0x0003e20000100800 */
[----:B------:R-:W-:-:S03]  /*ccf0*/  SHF.R.S32.HI R49, RZ, 0x1f, R12 ;  /* 0x0000001fff317819 */ /* 0x000fc6000001140c */
[----:B------:R3:W-:Y:S01]  /*cd00*/  STL [R1+0x4814], R8 ;  /* 0x0048140801007387 */ /* 0x0007e20000100800 */
[----:B0-----:R-:W-:Y:S01]  /*cd10*/  IADD3 R9, P2, PT, R13, R2, RZ ;  /* 0x000000020d097210 */ /* 0x001fe20007f5e0ff */
[----:B-1----:R-:W-:-:S04]  /*cd20*/  IMAD.X R10, R48, 0x1, R6, P1 ;  /* 0x00000001300a7824 */ /* 0x002fc800008e0606 */
[----:B------:R0:W-:Y:S01]  /*cd30*/  STL [R1+0x480c], R9 ;  /* 0x00480c0901007387 */ /* 0x0001e20000100800 */
[----:B---3--:R-:W-:-:S03]  /*cd40*/  IADD3 R8, P1, PT, R15, R5, RZ ;  /* 0x000000050f087210 */ /* 0x008fc60007f3e0ff */
[----:B------:R1:W-:Y:S04]  /*cd50*/  STL [R1+0x4808], R10 ;  /* 0x0048080a01007387 */ /* 0x0003e80000100800 */
[----:B------:R3:W-:Y:S01]  /*cd60*/  STL [R1+0x4810], R8 ;  /* 0x0048100801007387 */ /* 0x0007e20000100800 */
[----:B0-----:R-:W-:Y:S01]  /*cd70*/  IMAD.X R9, R48, 0x1, R7, P0 ;  /* 0x0000000130097824 */ /* 0x001fe200000e0607 */
[----:B-1----:R-:W-:-:S04]  /*cd80*/  IADD3 R10, P0, PT, R15, R2, RZ ;  /* 0x000000020f0a7210 */ /* 0x002fc80007f1e0ff */
[----:B------:R0:W-:Y:S01]  /*cd90*/  STL [R1+0x4804], R9 ;  /* 0x0048040901007387 */ /* 0x0001e20000100800 */
[----:B---3--:R-:W-:Y:S01]  /*cda0*/  IMAD.X R8, R49, 0x1, R6, P5 ;  /* 0x0000000131087824 */ /* 0x008fe200028e0606 */
[----:B------:R-:W-:Y:S02]  /*cdb0*/  SHF.R.S32.HI R50, RZ, 0x1f, R13 ;  /* 0x0000001fff327819 */ /* 0x000fe4000001140d */
[----:B------:R1:W-:Y:S01]  /*cdc0*/  STL [R1+0x47fc], R10 ;  /* 0x0047fc0a01007387 */ /* 0x0003e20000100800 */
[----:B0-----:R-:W-:-:S03]  /*cdd0*/  IADD3 R9, P5, PT, R16, R5, RZ ;  /* 0x0000000510097210 */ /* 0x001fc60007fbe0ff */
[----:B------:R0:W-:Y:S01]  /*cde0*/  STL [R1+0x47f8], R8 ;  /* 0x0047f80801007387 */ /* 0x0001e20000100800 */
[----:B-1----:R-:W-:-:S03]  /*cdf0*/  IMAD.X R10, R49, 0x1, R7, P4 ;  /* 0x00000001310a7824 */ /* 0x002fc600020e0607 */
[----:B------:R1:W-:Y:S01]  /*ce00*/  STL [R1+0x4800], R9 ;  /* 0x0048000901007387 */ /* 0x0003e20000100800 */
[----:B0-----:R-:W-:-:S03]  /*ce10*/  IADD3 R8, P4, PT, R16, R2, RZ ;  /* 0x0000000210087210 */ /* 0x001fc60007f9e0ff */
[----:B------:R0:W-:Y:S01]  /*ce20*/  STL [R1+0x47f4], R10 ;  /* 0x0047f40a01007387 */ /* 0x0001e20000100800 */
[----:B------:R-:W-:Y:S01]  /*ce30*/  SHF.R.S32.HI R51, RZ, 0x1f, R15 ;  /* 0x0000001fff337819 */ /* 0x000fe2000001140f */
[----:B-1----:R-:W-:Y:S02]  /*ce40*/  IMAD.X R9, R50, 0x1, R6, P3 ;  /* 0x0000000132097824 */ /* 0x002fe400018e0606 */
[----:B------:R1:W-:Y:S01]  /*ce50*/  STL [R1+0x47ec], R8 ;  /* 0x0047ec0801007387 */ /* 0x0003e20000100800 */
[----:B0-----:R-:W-:-:S03]  /*ce60*/  IADD3 R10, P3, PT, R18, R5, RZ ;  /* 0x00000005120a7210 */ /* 0x001fc60007f7e0ff */
[----:B------:R0:W-:Y:S01]  /*ce70*/  STL [R1+0x47e8], R9 ;  /* 0x0047e80901007387 */ /* 0x0001e20000100800 */
[----:B-1----:R-:W-:-:S03]  /*ce80*/  IMAD.X R8, R50, 0x1, R7, P2 ;  /* 0x0000000132087824 */ /* 0x002fc600010e0607 */
[----:B------:R1:W-:Y:S01]  /*ce90*/  STL [R1+0x47f0], R10 ;  /* 0x0047f00a01007387 */ /* 0x0003e20000100800 */
[----:B------:R-:W-:Y:S02]  /*cea0*/  SHF.R.S32.HI R52, RZ, 0x1f, R16 ;  /* 0x0000001fff347819 */ /* 0x000fe40000011410 */
[----:B0-----:R-:W-:Y:S01]  /*ceb0*/  IADD3 R9, P2, PT, R18, R2, RZ ;  /* 0x0000000212097210 */ /* 0x001fe20007f5e0ff */
[----:B------:R0:W-:Y:S01]  /*cec0*/  STL [R1+0x47e4], R8 ;  /* 0x0047e40801007387 */ /* 0x0001e20000100800 */
[----:B-1----:R-:W-:-:S03]  /*ced0*/  IMAD.X R10, R51, 0x1, R6, P1 ;  /* 0x00000001330a7824 */ /* 0x002fc600008e0606 */
[----:B------:R1:W-:Y:S01]  /*cee0*/  STL [R1+0x47dc], R9 ;  /* 0x0047dc0901007387 */ /* 0x0003e20000100800 */
[----:B0-----:R-:W-:-:S03]  /*cef0*/  IADD3 R8, P1, PT, R20, R5, RZ ;  /* 0x0000000514087210 */ /* 0x001fc60007f3e0ff */
[----:B------:R0:W-:Y:S01]  /*cf00*/  STL [R1+0x47d8], R10 ;  /* 0x0047d80a01007387 */ /* 0x0001e20000100800 */
[----:B-1----:R-:W-:-:S03]  /*cf10*/  IMAD.X R9, R51, 0x1, R7, P0 ;  /* 0x0000000133097824 */ /* 0x002fc600000e0607 */
[----:B------:R1:W-:Y:S01]  /*cf20*/  STL [R1+0x47e0], R8 ;  /* 0x0047e00801007387 */ /* 0x0003e20000100800 */
[----:B0-----:R-:W-:-:S03]  /*cf30*/  IADD3 R10, P0, PT, R20, R2, RZ ;  /* 0x00000002140a7210 */ /* 0x001fc60007f1e0ff */
[----:B------:R0:W-:Y:S01]  /*cf40*/  STL [R1+0x47d4], R9 ;  /* 0x0047d40901007387 */ /* 0x0001e20000100800 */
[----:B-1----:R-:W-:Y:S01]  /*cf50*/  IMAD.X R8, R52, 0x1, R6, P5 ;  /* 0x0000000134087824 */ /* 0x002fe200028e0606 */
        /* <DEDUP_REMOVED lines=20> */
[----:B------:R-:W-:Y:S02]  /*d0a0*/  SHF.R.S32.HI R57, RZ, 0x1f, R0 ;  /* 0x0000001fff397819 */ /* 0x000fe40000011400 */
[----:B0-----:R-:W-:Y:S01]  /*d0b0*/  IADD3 R8, P1, PT, R0, R5, RZ ;  /* 0x0000000500087210 */ /* 0x001fe20007f3e0ff */
[----:B------:R-:W-:Y:S01]  /*d0c0*/  STL [R1+0x47a8], R10 ;  /* 0x0047a80a01007387 */ /* 0x000fe20000100800 */
[----:B-1----:R-:W-:Y:S01]  /*d0d0*/  IMAD.X R9, R54, 0x1, R7, P0 ;  /* 0x0000000136097824 */ /* 0x002fe200000e0607 */
[----:B------:R-:W-:-:S02]  /*d0e0*/  IADD3 R0, P0, PT, R0, R2, RZ ;  /* 0x0000000200007210 */ /* 0x000fc40007f1e0ff */
[----:B------:R0:W-:Y:S01]  /*d0f0*/  STL [R1+0x47b0], R8 ;  /* 0x0047b00801007387 */ /* 0x0001e20000100800 */
[----:B------:R-:W-:-:S03]  /*d100*/  SHF.R.S32.HI R56, RZ, 0x1f, R19 ;  /* 0x0000001fff387819 */ /* 0x000fc60000011413 */
[----:B------:R1:W-:Y:S01]  /*d110*/  STL [R1+0x47a4], R9 ;  /* 0x0047a40901007387 */ /* 0x0003e20000100800 */
[----:B0-----:R-:W-:-:S03]  /*d120*/  IMAD.X R8, R55, 0x1, R6, P5 ;  /* 0x0000000137087824 */ /* 0x001fc600028e0606 */
[----:B------:R0:W-:Y:S01]  /*d130*/  STL [R1+0x479c], R0 ;  /* 0x00479c0001007387 */ /* 0x0001e20000100800 */
[----:B-1----:R-:W-:-:S03]  /*d140*/  IADD3 R9, P5, PT, R4, R5, RZ ;  /* 0x0000000504097210 */ /* 0x002fc60007fbe0ff */
[----:B------:R1:W-:Y:S01]  /*d150*/  STL [R1+0x4798], R8 ;  /* 0x0047980801007387 */ /* 0x0003e20000100800 */
[----:B------:R-:W-:Y:S01]  /*d160*/  SHF.R.S32.HI R58, RZ, 0x1f, R4 ;  /* 0x0000001fff3a7819 */ /* 0x000fe20000011404 */
[----:B0-----:R-:W-:Y:S02]  /*d170*/  IMAD.X R0, R55, 0x1, R7, P4 ;  /* 0x0000000137007824 */ /* 0x001fe400020e0607 */
        /* <DEDUP_REMOVED lines=16> */
[----:B------:R1:W-:Y:S04]  /*d280*/  STL [R1+0x4780], R8 ;  /* 0x0047800801007387 */ /* 0x0003e80000100800 */
[----:B------:R-:W3:Y:S01]  /*d290*/  LDL R32, [R1+0x2070] ;  /* 0x0020700001207983 */ /* 0x000ee20000100800 */
[----:B0-----:R-:W-:-:S03]  /*d2a0*/  IADD3 R0, P0, PT, R17, R2, RZ ;  /* 0x0000000211007210 */ /* 0x001fc60007f1e0ff */
[----:B------:R0:W-:Y:S01]  /*d2b0*/  STL [R1+0x4774], R4 ;  /* 0x0047740401007387 */ /* 0x0001e20000100800 */
[----:B-1----:R-:W-:-:S03]  /*d2c0*/  IMAD.X R8, R58, 0x1, R6, P5 ;  /* 0x000000013a087824 */ /* 0x002fc600028e0606 */
[----:B------:R-:W4:Y:S04]  /*d2d0*/  LDL R30, [R1+0x2078] ;  /* 0x00207800011e7983 */ /* 0x000f280000100800 */
[----:B------:R2:W-:Y:S01]  /*d2e0*/  STL [R1+0x4770], R0 ;  /* 0x0047700001007387 */ /* 0x0005e20000100800 */
[----:B0-----:R-:W-:-:S03]  /*d2f0*/  IMAD.X R4, R58, 0x1, R7, P4 ;  /* 0x000000013a047824 */ /* 0x001fc600020e0607 */
[----:B------:R-:W5:Y:S04]  /*d300*/  LDL R28, [R1+0x2080] ;  /* 0x00208000011c7983 */ /* 0x000f680000100800 */
[----:B------:R-:W-:Y:S01]  /*d310*/  STL [R1+0x476c], R8 ;  /* 0x00476c0801007387 */ /* 0x000fe20000100800 */
[----:B--2---:R-:W-:-:S03]  /*d320*/  IADD3 R0, P5, PT, R3, R5, RZ ;  /* 0x0000000503007210 */ /* 0x004fc60007fbe0ff */
[----:B------:R-:W2:Y:S04]  /*d330*/  LDL R47, [R1+0x2048] ;  /* 0x00204800012f7983 */ /* 0x000ea80000100800 */
[----:B------:R0:W-:Y:S04]  /*d340*/  STL [R1+0x4b8c], R0 ;  /* 0x004b8c0001007387 */ /* 0x0001e80000100800 */
[----:B------:R1:W-:Y:S04]  /*d350*/  STL [R1+0x4768], R4 ;  /* 0x0047680401007387 */ /* 0x0003e80000100800 */
[----:B------:R-:W3:Y:S01]  /*d360*/  LDL R12, [R1+0x2050] ;  /* 0x00205000010c7983 */ /* 0x000ee20000100800 */
[----:B------:R-:W-:-:S02]  /*d370*/  SHF.R.S32.HI R59, RZ, 0x1f, R14 ;  /* 0x0000001fff3b7819 */ /* 0x000fc4000001140e */
[----:B0-----:R-:W-:Y:S01]  /*d380*/  IADD3 R0, P4, PT, R3, R2, RZ ;  /* 0x0000000203007210 */ /* 0x001fe20007f9e0ff */
[----:B------:R-:W4:Y:S01]  /*d390*/  LDL R23, [R1+0x2040] ;  /* 0x0020400001177983 */ /* 0x000f220000100800 */
[----:B------:R-:W-:Y:S01]  /*d3a0*/  SHF.R.S32.HI R60, RZ, 0x1f, R17 ;  /* 0x0000001fff3c7819 */ /* 0x000fe20000011411 */
[C-C-:B------:R-:W-:Y:S02]  /*d3b0*/  IMAD.X R2, R59.reuse, 0x1, R6.reuse, P3 ;  /* 0x000000013b027824 */ /* 0x140fe400018e0606 */
[----:B------:R0:W-:Y:S01]  /*d3c0*/  STL [R1+0x4764], R0 ;  /* 0x0047640001007387 */ /* 0x0001e20000100800 */
[----:B------:R-:W-:Y:S01]  /*d3d0*/  SHF.R.S32.HI R3, RZ, 0x1f, R3 ;  /* 0x0000001fff037819 */ /* 0x000fe20000011403 */
[----:B-1----:R-:W-:Y:S02]  /*d3e0*/  IMAD.X R4, R60, 0x1, R6, P1 ;  /* 0x000000013c047824 */ /* 0x002fe400008e0606 */
[----:B------:R-:W4:Y:S04]  /*d3f0*/  LDL R22, [R1+0x2044] ;  /* 0x0020440001167983 */ /* 0x000f280000100800 */
[----:B------:R-:W4:Y:S01]  /*d400*/  LDL R61, [R1+0x204c] ;  /* 0x00204c00013d7983 */ /* 0x000f220000100800 */
[----:B0-----:R-:W-:-:S03]  /*d410*/  IMAD.X R0, R59, 0x1, R7, P2 ;  /* 0x000000013b007824 */ /* 0x001fc600010e0607 */
[----:B------:R0:W-:Y:S04]  /*d420*/  STL [R1+0x4760], R2 ;  /* 0x0047600201007387 */ /* 0x0001e80000100800 */
[----:B------:R1:W-:Y:S01]  /*d430*/  STL [R1+0x4758], R0 ;  /* 0x0047580001007387 */ /* 0x0003e20000100800 */
[----:B0-----:R-:W-:-:S03]  /*d440*/  IMAD.X R2, R60, 0x1, R7, P0 ;  /* 0x000000013c027824 */ /* 0x001fc600000e0607 */
[----:B------:R-:W-:Y:S01]  /*d450*/  STL [R1+0x475c], R4 ;  /* 0x00475c0401007387 */ /* 0x000fe20000100800 */
[----:B-1----:R-:W-:-:S03]  /*d460*/  IMAD.X R0, R3, 0x1, R6, P5 ;  /* 0x0000000103007824 */ /* 0x002fc600028e0606 */
[----:B------:R-:W4:Y:S04]  /*d470*/  LDL R46, [R1+0x2058] ;  /* 0x00205800012e7983 */ /* 0x000f280000100800 */
[----:B------:R-:W-:Y:S04]  /*d480*/  STL [R1+0x4754], R2 ;  /* 0x0047540201007387 */ /* 0x000fe80000100800 */
[----:B------:R-:W5:Y:S04]  /*d490*/  LDL R11, [R1+0x2060] ;  /* 0x00206000010b7983 */ /* 0x000f680000100800 */
[----:B------:R0:W-:Y:S04]  /*d4a0*/  STL [R1+0x4b88], R0 ;  /* 0x004b880001007387 */ /* 0x0001e80000100800 */
[----:B------:R-:W5:Y:S04]  /*d4b0*/  LDL R45, [R1+0x2068] ;  /* 0x00206800012d7983 */ /* 0x000f680000100800 */
[----:B------:R-:W5:Y:S04]  /*d4c0*/  LDL R9, [R1+0x202c] ;  /* 0x00202c0001097983 */ /* 0x000f680000100800 */
[----:B------:R-:W5:Y:S01]  /*d4d0*/  LDL R8, [R1+0x2030] ;  /* 0x0020300001087983 */ /* 0x000f620000100800 */
[----:B0-----:R-:W-:-:S03]  /*d4e0*/  IMAD.X R0, R3, 0x1, R7, P4 ;  /* 0x0000000103007824 */ /* 0x001fc600020e0607 */
[----:B------:R-:W5:Y:S04]  /*d4f0*/  LDL R10, [R1+0x2088] ;  /* 0x00208800010a7983 */ /* 0x000f680000100800 */
[----:B------:R-:W5:Y:S01]  /*d500*/  LDL R41, [R1+0x2034] ;  /* 0x0020340001297983 */ /* 0x000f620000100800 */
[----:B------:R-:W0:Y:S03]  /*d510*/  S2R R24, SR_TID.X ;  /* 0x0000000000187919 */ /* 0x000e260000002100 */
[----:B------:R-:W5:Y:S04]  /*d520*/  LDL R44, [R1+0x2090] ;  /* 0x00209000012c7983 */ /* 0x000f680000100800 */
[----:B------:R-:W5:Y:S04]  /*d530*/  LDL R39, [R1+0x2038] ;  /* 0x0020380001277983 */ /* 0x000f680000100800 */
[----:B------:R-:W5:Y:S04]  /*d540*/  LDL R37, [R1+0x203c] ;  /* 0x00203c0001257983 */ /* 0x000f680000100800 */
[----:B------:R1:W-:Y:S04]  /*d550*/  STL [R1+0x27d0], R0 ;  /* 0x0027d00001007387 */ /* 0x0003e80000100800 */
[----:B------:R-:W5:Y:S04]  /*d560*/  LDL R43, [R1+0x20a8] ;  /* 0x0020a800012b7983 */ /* 0x000f680000100800 */
[----:B------:R-:W5:Y:S04]  /*d570*/  LDL R42, [R1+0x20a4] ;  /* 0x0020a400012a7983 */ /* 0x000f680000100800 */
[----:B------:R-:W5:Y:S04]  /*d580*/  LDL R40, [R1+0x20a0] ;  /* 0x0020a00001287983 */ /* 0x000f680000100800 */
[----:B------:R-:W5:Y:S04]  /*d590*/  LDL R38, [R1+0x209c] ;  /* 0x00209c0001267983 */ /* 0x000f680000100800 */
[----:B------:R-:W5:Y:S04]  /*d5a0*/  LDL R36, [R1+0x2098] ;  /* 0x0020980001247983 */ /* 0x000f680000100800 */
[----:B------:R-:W5:Y:S01]  /*d5b0*/  LDL R35, [R1+0x2054] ;  /* 0x0020540001237983 */ /* 0x000f620000100800 */
[----:B0-----:R-:W-:-:S02]  /*d5c0*/  LOP3.LUT R25, R24, 0x3, RZ, 0xc0, !PT ;  /* 0x0000000318197812 */ /* 0x001fc400078ec0ff */
[----:B------:R-:W-:-:S03]  /*d5d0*/  SHF.R.U32.HI R24, RZ, 0x2, R24 ;  /* 0x00000002ff187819 */ /* 0x000fc60000011618 */
[----:B------:R-:W-:Y:S01]  /*d5e0*/  IMAD R2, R25, 0x820, RZ ;  /* 0x0000082019027824 */ /* 0x000fe200078e02ff */
[----:B-1----:R-:W-:Y:S02]  /*d5f0*/  SGXT.U32 R0, R24, 0x3 ;  /* 0x000000031800781a */ /* 0x002fe40000000000 */
[----:B--2---:R-:W-:-:S05]  /*d600*/  IADD3 R3, P2, PT, R47, UR21, RZ ;  /* 0x000000152f037c10 */ /* 0x004fca000ff5e0ff */
[----:B------:R3:W-:Y:S04]  /*d610*/  STL [R1+0x27d8], R3 ;  /* 0x0027d80301007387 */ /* 0x0007e80000100800 */
[----:B------:R-:W2:Y:S04]  /*d620*/  LDL R34, [R1+0x2094] ;  /* 0x0020940001227983 */ /* 0x000ea80000100800 */
[----:B------:R-:W2:Y:S01]  /*d630*/  LDL R33, [R1+0x205c] ;  /* 0x00205c0001217983 */ /* 0x000ea20000100800 */
[----:B---3--:R-:W-:-:S03]  /*d640*/  IADD3 R3, P1, PT, R12, UR21, RZ ;  /* 0x000000150c037c10 */ /* 0x008fc6000ff3e0ff */
[----:B------:R-:W3:Y:S04]  /*d650*/  LDL R31, [R1+0x2064] ;  /* 0x00206400011f7983 */ /* 0x000ee80000100800 */
[----:B------:R5:W-:Y:S04]  /*d660*/  STL [R1+0x27e0], R3 ;  /* 0x0027e00301007387 */ /* 0x000be80000100800 */
[----:B------:R-:W3:Y:S04]  /*d670*/  LDL R29, [R1+0x206c] ;  /* 0x00206c00011d7983 */ /* 0x000ee80000100800 */
[----:B------:R-:W3:Y:S04]  /*d680*/  LDL R27, [R1+0x2074] ;  /* 0x00207400011b7983 */ /* 0x000ee80000100800 */
[----:B------:R-:W3:Y:S04]  /*d690*/  LDL R26, [R1+0x207c] ;  /* 0x00207c00011a7983 */ /* 0x000ee80000100800 */
[----:B------:R-:W3:Y:S04]  /*d6a0*/  LDL R25, [R1+0x2084] ;  /* 0x0020840001197983 */ /* 0x000ee80000100800 */
[----:B------:R-:W3:Y:S01]  /*d6b0*/  LDL R24, [R1+0x208c] ;  /* 0x00208c0001187983 */ /* 0x000ee20000100800 */
[----:B------:R-:W-:-:S02]  /*d6c0*/  USHF.R.S32.HI UR76, URZ, 0x1f, UR21 ;  /* 0x0000001fff4c7899 */ /* 0x000fc40008011415 */
[----:B----4-:R-:W-:-:S05]  /*d6d0*/  IADD3 R4, P0, PT, R46, UR21, RZ ;  /* 0x000000152e047c10 */ /* 0x010fca000ff1e0ff */
[----:B------:R0:W-:Y:S01]  /*d6e0*/  STL [R1+0x27e8], R4 ;  /* 0x0027e80401007387 */ /* 0x0001e20000100800 */
[----:B-----5:R-:W-:-:S05]  /*d6f0*/  IADD3 R3, P4, PT, R11, UR21, RZ ;  /* 0x000000150b037c10 */ /* 0x020fca000ff9e0ff */
[----:B------:R1:W-:Y:S01]  /*d700*/  STL [R1+0x27f0], R3 ;  /* 0x0027f00301007387 */ /* 0x0003e20000100800 */
[----:B0-----:R-:W-:Y:S02]  /*d710*/  IADD3 R4, P5, PT, R32, UR21, RZ ;  /* 0x0000001520047c10 */ /* 0x001fe4000ffbe0ff */
[----:B------:R-:W-:Y:S02]  /*d720*/  IADD3 R5, P6, PT, R45, UR21, RZ ;  /* 0x000000152d057c10 */ /* 0x000fe4000ffde0ff */
[----:B-1----:R-:W-:-:S03]  /*d730*/  IADD3 R3, P3, PT, R30, UR21, RZ ;  /* 0x000000151e037c10 */ /* 0x002fc6000ff7e0ff */
[----:B------:R0:W-:Y:S04]  /*d740*/  STL [R1+0x27f8], R5 ;  /* 0x0027f80501007387 */ /* 0x0001e80000100800 */
[----:B------:R1:W-:Y:S04]  /*d750*/  STL [R1+0x2800], R4 ;  /* 0x0028000401007387 */ /* 0x0003e80000100800 */
[----:B------:R4:W-:Y:S01]  /*d760*/  STL [R1+0x2808], R3 ;  /* 0x0028080301007387 */ /* 0x0009e20000100800 */
[----:B0-----:R-:W-:Y:S02]  /*d770*/  IADD3.X R5, PT, PT, R9, UR76, RZ, P2, !PT ;  /* 0x0000004c09057c10 */ /* 0x001fe400097fe4ff */
[----:B-1----:R-:W-:-:S03]  /*d780*/  IADD3 R4, P2, PT, R28, UR21, RZ ;  /* 0x000000151c047c10 */ /* 0x002fc6000ff5e0ff */
[----:B------:R0:W-:Y:S01]  /*d790*/  STL [R1+0x27d4], R5 ;  /* 0x0027d40501007387 */ /* 0x0001e20000100800 */
[----:B----4-:R-:W-:-:S03]  /*d7a0*/  IADD3.X R3, PT, PT, R8, UR76, RZ, P1, !PT ;  /* 0x0000004c08037c10 */ /* 0x010fc60008ffe4ff */
[----:B------:R1:W-:Y:S04]  /*d7b0*/  STL [R1+0x2810], R4 ;  /* 0x0028100401007387 */ /* 0x0003e80000100800 */
[----:B------:R4:W-:Y:S01]  /*d7c0*/  STL [R1+0x27dc], R3 ;  /* 0x0027dc0301007387 */ /* 0x0009e20000100800 */
[----:B0-----:R-:W-:Y:S02]  /*d7d0*/  IADD3 R5, P1, PT, R10, UR21, RZ ;  /* 0x000000150a057c10 */ /* 0x001fe4000ff3e0ff */
[----:B-1----:R-:W-:-:S03]  /*d7e0*/  IADD3.X R4, PT, PT, R41, UR76, RZ, P0, !PT ;  /* 0x0000004c29047c10 */ /* 0x002fc600087fe4ff */
[----:B------:R0:W-:Y:S01]  /*d7f0*/  STL [R1+0x2818], R5 ;  /* 0x0028180501007387 */ /* 0x0001e20000100800 */
[----:B----4-:R-:W-:-:S03]  /*d800*/  IADD3 R3, P0, PT, R44, UR21, RZ ;  /* 0x000000152c037c10 */ /* 0x010fc6000ff1e0ff */
        /* <DEDUP_REMOVED lines=22> */
[----:B------:R-:W-:Y:S04]  /*d970*/  STL [R1+0x2848], R5 ;  /* 0x0028480501007387 */ /* 0x000fe80000100800 */
[----:B------:R0:W-:Y:S01]  /*d980*/  STL [R1+0x2814], R4 ;  /* 0x0028140401007387 */ /* 0x0001e20000100800 */
[----:B--2---:R-:W-:Y:S02]  /*d990*/  IADD3 R3, P1, PT, R34, UR21, RZ ;  /* 0x0000001522037c10 */ /* 0x004fe4000ff3e0ff */
[----:B0-----:R-:W-:-:S03]  /*d9a0*/  IADD3.X R4, PT, PT, R33, UR76, RZ, P0, !PT ;  /* 0x0000004c21047c10 */ /* 0x001fc600087fe4ff */
[----:B------:R0:W-:Y:S01]  /*d9b0*/  STL [R1+0x2850], R3 ;  /* 0x0028500301007387 */ /* 0x0001e20000100800 */
[----:B---3--:R-:W-:-:S03]  /*d9c0*/  IADD3.X R5, PT, PT, R31, UR76, RZ, P4, !PT ;  /* 0x0000004c1f057c10 */ /* 0x008fc6000a7fe4ff */
[----:B------:R1:W-:Y:S01]  /*d9d0*/  STL [R1+0x281c], R4 ;  /* 0x00281c0401007387 */ /* 0x0003e20000100800 */
[----:B------:R-:W-:Y:S01]  /*d9e0*/  UIMAD UR21, UR6, 0x3e, URZ ;  /* 0x0000003e061578a4 */ /* 0x000fe2000f8e02ff */
[----:B0-----:R-:W-:Y:S02]  /*d9f0*/  IADD3.X R3, PT, PT, R29, UR76, RZ, P6, !PT ;  /* 0x0000004c1d037c10 */ /* 0x001fe4000b7fe4ff */
[----:B------:R0:W-:Y:S01]  /*da00*/  STL [R1+0x2824], R5 ;  /* 0x0028240501007387 */ /* 0x0001e20000100800 */
[----:B-1----:R-:W-:-:S03]  /*da10*/  IADD3.X R4, PT, PT, R27, UR76, RZ, P5, !PT ;  /* 0x0000004c1b047c10 */ /* 0x002fc6000affe4ff */
[----:B------:R1:W-:Y:S01]  /*da20*/  STL [R1+0x282c], R3 ;  /* 0x00282c0301007387 */ /* 0x0003e20000100800 */
[----:B0-----:R-:W-:-:S03]  /*da30*/  IADD3.X R5, PT, PT, R26, UR76, RZ, P3, !PT ;  /* 0x0000004c1a057c10 */ /* 0x001fc60009ffe4ff */
[----:B------:R0:W-:Y:S01]  /*da40*/  STL [R1+0x2834], R4 ;  /* 0x0028340401007387 */ /* 0x0001e20000100800 */
[----:B-1----:R-:W-:-:S03]  /*da50*/  IADD3.X R3, PT, PT, R25, UR76, RZ, P2, !PT ;  /* 0x0000004c19037c10 */ /* 0x002fc600097fe4ff */
[----:B------:R1:W-:Y:S04]  /*da60*/  STL [R1+0x283c], R5 ;  /* 0x00283c0501007387 */ /* 0x0003e80000100800 */
[----:B------:R2:W-:Y:S01]  /*da70*/  STL [R1+0x2844], R3 ;  /* 0x0028440301007387 */ /* 0x0005e20000100800 */
[----:B0-----:R-:W-:Y:S02]  /*da80*/  IADD3.X R4, PT, PT, R24, UR76, RZ, P1, !PT ;  /* 0x0000004c18047c10 */ /* 0x001fe40008ffe4ff */
[----:B-1----:R-:W-:-:S03]  /*da90*/  IADD3 R5, P1, PT, R12, UR21, RZ ;  /* 0x000000150c057c10 */ /* 0x002fc6000ff3e0ff */
[----:B------:R0:W-:Y:S01]  /*daa0*/  STL [R1+0x284c], R4 ;  /* 0x00284c0401007387 */ /* 0x0001e20000100800 */
[----:B--2---:R-:W-:Y:S01]  /*dab0*/  IADD3 R3, P2, PT, R47, UR21, RZ ;  /* 0x000000152f037c10 */ /* 0x004fe2000ff5e0ff */
[----:B------:R-:W-:-:S04]  /*dac0*/  USHF.R.S32.HI UR76, URZ, 0x1f, UR21 ;  /* 0x0000001fff4c7899 */ /* 0x000fc80008011415 */
[----:B------:R1:W-:Y:S01]  /*dad0*/  STL [R1+0x2858], R3 ;  /* 0x0028580301007387 */ /* 0x0003e20000100800 */
[----:B0-----:R-:W-:-:S03]  /*dae0*/  IADD3 R4, P0, PT, R46, UR21, RZ ;  /* 0x000000152e047c10 */ /* 0x001fc6000ff1e0ff */
[----:B------:R0:W-:Y:S01]  /*daf0*/  STL [R1+0x2860], R5 ;  /* 0x0028600501007387 */ /* 0x0001e20000100800 */
[----:B-1----:R-:W-:-:S03]  /*db00*/  IADD3 R3, P4, PT, R11, UR21, RZ ;  /* 0x000000150b037c10 */ /* 0x002fc6000ff9e0ff */
[----:B------:R1:W-:Y:S01]  /*db10*/  STL [R1+0x2868], R4 ;  /* 0x0028680401007387 */ /* 0x0003e20000100800 */
[----:B0-----:R-:W-:-:S03]  /*db20*/  IADD3 R5, P6, PT, R45, UR21, RZ ;  /* 0x000000152d057c10 */ /* 0x001fc6000ffde0ff */
[----:B------:R0:W-:Y:S01]  /*db30*/  STL [R1+0x2870], R3 ;  /* 0x0028700301007387 */ /* 0x0001e20000100800 */
[----:B-1----:R-:W-:-:S03]  /*db40*/  IADD3 R4, P5, PT, R32, UR21, RZ ;  /* 0x0000001520047c10 */ /* 0x002fc6000ffbe0ff */
[----:B------:R1:W-:Y:S01]  /*db50*/  STL [R1+0x2878], R5 ;  /* 0x0028780501007387 */ /* 0x0003e20000100800 */
[----:B0-----:R-:W-:-:S03]  /*db60*/  IADD3 R3, P3, PT, R30, UR21, RZ ;  /* 0x000000151e037c10 */ /* 0x001fc6000ff7e0ff */
[----:B------:R0:W-:Y:S04]  /*db70*/  STL [R1+0x2880], R4 ;  /* 0x0028800401007387 */ /* 0x0001e80000100800 */
[----:B------:R2:W-:Y:S01]  /*db80*/  STL [R1+0x2888], R3 ;  /* 0x0028880301007387 */ /* 0x0005e20000100800 */
[----:B-1----:R-:W-:Y:S02]  /*db90*/  IADD3.X R5, PT, PT, R9, UR76, RZ, P2, !PT ;  /* 0x0000004c09057c10 */ /* 0x002fe400097fe4ff */
[----:B0-----:R-:W-:-:S03]  /*dba0*/  IADD3 R4, P2, PT, R28, UR21, RZ ;  /* 0x000000151c047c10 */ /* 0x001fc6000ff5e0ff */
[----:B------:R0:W-:Y:S01]  /*dbb0*/  STL [R1+0x2854], R5 ;  /* 0x0028540501007387 */ /* 0x0001e20000100800 */
[----:B--2---:R-:W-:-:S03]  /*dbc0*/  IADD3.X R3, PT, PT, R8, UR76, RZ, P1, !PT ;  /* 0x0000004c08037c10 */ /* 0x004fc60008ffe4ff */
[----:B------:R1:W-:Y:S04]  /*dbd0*/  STL [R1+0x2890], R4 ;  /* 0x0028900401007387 */ /* 0x0003e80000100800 */
[----:B------:R2:W-:Y:S01]  /*dbe0*/  STL [R1+0x285c], R3 ;  /* 0x00285c0301007387 */ /* 0x0005e20000100800 */
[----:B0-----:R-:W-:Y:S02]  /*dbf0*/  IADD3 R5, P1, PT, R10, UR21, RZ ;  /* 0x000000150a057c10 */ /* 0x001fe4000ff3e0ff */
[----:B-1----:R-:W-:-:S03]  /*dc00*/  IADD3.X R4, PT, PT, R41, UR76, RZ, P0, !PT ;  /* 0x0000004c29047c10 */ /* 0x002fc600087fe4ff */
[----:B------:R0:W-:Y:S01]  /*dc10*/  STL [R1+0x2898], R5 ;  /* 0x0028980501007387 */ /* 0x0001e20000100800 */
[----:B--2---:R-:W-:-:S03]  /*dc20*/  IADD3 R3, P0, PT, R44, UR21, RZ ;  /* 0x000000152c037c10 */ /* 0x004fc6000ff1e0ff */
[----:B------:R1:W-:Y:S04]  /*dc30*/  STL [R1+0x2864], R4 ;  /* 0x0028640401007387 */ /* 0x0003e80000100800 */
[----:B------:R2:W-:Y:S01]  /*dc40*/  STL [R1+0x28a0], R3 ;  /* 0x0028a00301007387 */ /* 0x0005e20000100800 */
[----:B0-----:R-:W-:Y:S02]  /*dc50*/  IADD3.X R5, PT, PT, R39, UR76, RZ, P4, !PT ;  /* 0x0000004c27057c10 */ /* 0x001fe4000a7fe4ff */
[----:B-1----:R-:W-:-:S03]  /*dc60*/  IADD3 R4, P4, PT, R43, UR21, RZ ;  /* 0x000000152b047c10 */ /* 0x002fc6000ff9e0ff */
        /* <DEDUP_REMOVED lines=23> */
[----:B-1----:R-:W-:Y:S02]  /*dde0*/  IADD3.X R4, PT, PT, R33, UR76, RZ, P0, !PT ;  /* 0x0000004c21047c10 */ /* 0x002fe400087fe4ff */
[----:B--2---:R-:W-:-:S03]  /*ddf0*/  IADD3.X R3, PT, PT, R29, UR76, RZ, P6, !PT ;  /* 0x0000004c1d037c10 */ /* 0x004fc6000b7fe4ff */
[----:B------:R0:W-:Y:S01]  /*de00*/  STL [R1+0x289c], R4 ;  /* 0x00289c0401007387 */ /* 0x0001e20000100800 */
[----:B------:R-:W-:-:S03]  /*de10*/  UIMAD UR21, UR6, 0x3d, URZ ;  /* 0x0000003d061578a4 */ /* 0x000fc6000f8e02ff */
[----:B------:R1:W-:Y:S04]  /*de20*/  STL [R1+0x28a4], R5 ;  /* 0x0028a40501007387 */ /* 0x0003e80000100800 */
[----:B------:R2:W-:Y:S01]  /*de30*/  STL [R1+0x28ac], R3 ;  /* 0x0028ac0301007387 */ /* 0x0005e20000100800 */
[----:B0-----:R-:W-:Y:S02]  /*de40*/  IADD3.X R4, PT, PT, R27, UR76, RZ, P5, !PT ;  /* 0x0000004c1b047c10 */ /* 0x001fe4000affe4ff */
[----:B-1----:R-:W-:-:S03]  /*de50*/  IADD3.X R5, PT, PT, R26, UR76, RZ, P3, !PT ;  /* 0x0000004c1a057c10 */ /* 0x002fc60009ffe4ff */
[----:B------:R0:W-:Y:S01]  /*de60*/  STL [R1+0x28b4], R4 ;  /* 0x0028b40401007387 */ /* 0x0001e20000100800 */
[----:B--2---:R-:W-:-:S03]  /*de70*/  IADD3.X R3, PT, PT, R25, UR76, RZ, P2, !PT ;  /* 0x0000004c19037c10 */ /* 0x004fc600097fe4ff */
        /* <DEDUP_REMOVED lines=399> */
[----:B-1----:R-:W-:Y:S02]  /*f770*/  IADD3 R5, P1, PT, R12, UR21, RZ ;  /* 0x000000150c057c10 */ /* 0x002fe4000ff3e0ff */
[----:B--2---:R-:W-:Y:S01]  /*f780*/  IADD3 R3, P2, PT, R47, UR21, RZ ;  /* 0x000000152f037c10 */ /* 0x004fe2000ff5e0ff */
[----:B------:R0:W-:Y:S04]  /*f790*/  STL [R1+0x2bcc], R4 ;  /* 0x002bcc0401007387 */ /* 0x0001e80000100800 */
[----:B------:R1:W-:Y:S01]  /*f7a0*/  STL [R1+0x2bd8], R3 ;  /* 0x002bd80301007387 */ /* 0x0003e20000100800 */
[----:B------:R-:W-:-:S02]  /*f7b0*/  USHF.R.S32.HI UR76, URZ, 0x1f, UR21 ;  /* 0x0000001fff4c7899 */ /* 0x000fc40008011415 */
[----:B0-----:R-:W-:Y:S01]  /*f7c0*/  IADD3 R4, P0, PT, R46, UR21, RZ ;  /* 0x000000152e047c10 */ /* 0x001fe2000ff1e0ff */
[----:B------:R0:W-:Y:S01]  /*f7d0*/  STL [R1+0x2be0], R5 ;  /* 0x002be00501007387 */ /* 0x0001e20000100800 */
[----:B-1----:R-:W-:-:S03]  /*f7e0*/  IADD3 R3, P4, PT, R11, UR21, RZ ;  /* 0x000000150b037c10 */ /* 0x002fc6000ff9e0ff */
[----:B------:R1:W-:Y:S04]  /*f7f0*/  STL [R1+0x2be8], R4 ;  /* 0x002be80401007387 */ /* 0x0003e80000100800 */
[----:B------:R2:W-:Y:S01]  /*f800*/  STL [R1+0x2bf0], R3 ;  /* 0x002bf00301007387 */ /* 0x0005e20000100800 */
[----:B0-----:R-:W-:Y:S02]  /*f810*/  IADD3 R5, P6, PT, R45, UR21, RZ ;  /* 0x000000152d057c10 */ /* 0x001fe4000ffde0ff */
[----:B-1----:R-:W-:-:S03]  /*f820*/  IADD3 R4, P5, PT, R32, UR21, RZ ;  /* 0x0000001520047c10 */ /* 0x002fc6000ffbe0ff */
        /* <DEDUP_REMOVED lines=36> */
[----:B------:R-:W-:Y:S01]  /*fa70*/  STL [R1+0x2c48], R5 ;  /* 0x002c480501007387 */ /* 0x000fe20000100800 */
[----:B--2---:R-:W-:-:S03]  /*fa80*/  IADD3 R3, P1, PT, R34, UR21, RZ ;  /* 0x0000001522037c10 */ /* 0x004fc6000ff3e0ff */
[----:B------:R0:W-:Y:S01]  /*fa90*/  STL [R1+0x2c14], R4 ;  /* 0x002c140401007387 */ /* 0x0001e20000100800 */
[----:B------:R-:W-:Y:S01]  /*faa0*/  LOP3.LUT R0, R2, R0, RZ, 0xfc, !PT ;  /* 0x0000000002007212 */ /* 0x000fe200078efcff */
[----:B------:R-:W1:Y:S01]  /*fab0*/  S2R R13, SR_TID.X ;  /* 0x00000000000d7919 */ /* 0x000e620000002100 */
[----:B------:R-:W2:Y:S01]  /*fac0*/  S2R R48, SR_TID.X ;  /* 0x0000000000307919 */ /* 0x000ea20000002100 */
[----:B------:R-:W-:Y:S01]  /*fad0*/  USHF.L.U32 UR6, UR6, 0x6, URZ ;  /* 0x0000000606067899 */ /* 0x000fe200080006ff */
[----:B------:R-:W3:Y:S01]  /*fae0*/  LDCU UR21, c[0x0][0x3a8] ;  /* 0x00007500ff1577ac */ /* 0x000ee20008000800 */
[----:B------:R4:W-:Y:S01]  /*faf0*/  STL [R1+0x2c50], R3 ;  /* 0x002c500301007387 */ /* 0x0009e20000100800 */
[----:B0-----:R-:W-:Y:S02]  /*fb00*/  IADD3.X R4, PT, PT, R31, UR76, RZ, P4, !PT ;  /* 0x0000004c1f047c10 */ /* 0x001fe4000a7fe4ff */
[----:B------:R-:W-:Y:S02]  /*fb10*/  IADD3.X R2, PT, PT, R29, UR76, RZ, P6, !PT ;  /* 0x0000004c1d027c10 */ /* 0x000fe4000b7fe4ff */
[----:B----4-:R-:W-:-:S05]  /*fb20*/  IADD3.X R3, PT, PT, R33, UR76, RZ, P0, !PT ;  /* 0x0000004c21037c10 */ /* 0x010fca00087fe4ff */
[----:B------:R0:W-:Y:S04]  /*fb30*/  STL [R1+0x2c1c], R3 ;  /* 0x002c1c0301007387 */ /* 0x0001e80000100800 */
[----:B------:R4:W-:Y:S01]  /*fb40*/  STL [R1+0x2c24], R4 ;  /* 0x002c240401007387 */ /* 0x0009e20000100800 */
[----:B0-----:R-:W-:-:S03]  /*fb50*/  IADD3.X R3, PT, PT, R27, UR76, RZ, P5, !PT ;  /* 0x0000004c1b037c10 */ /* 0x001fc6000affe4ff */
[----:B------:R0:W-:Y:S01]  /*fb60*/  STL [R1+0x2c2c], R2 ;  /* 0x002c2c0201007387 */ /* 0x0001e20000100800 */
[----:B----4-:R-:W-:-:S03]  /*fb70*/  IADD3.X R4, PT, PT, R26, UR76, RZ, P3, !PT ;  /* 0x0000004c1a047c10 */ /* 0x010fc60009ffe4ff */
[----:B------:R4:W-:Y:S01]  /*fb80*/  STL [R1+0x2c34], R3 ;  /* 0x002c340301007387 */ /* 0x0009e20000100800 */
[----:B0-----:R-:W-:-:S03]  /*fb90*/  IADD3.X R2, PT, PT, R25, UR76, RZ, P2, !PT ;  /* 0x0000004c19027c10 */ /* 0x001fc600097fe4ff */
[----:B------:R-:W-:Y:S01]  /*fba0*/  STL [R1+0x2c3c], R4 ;  /* 0x002c3c0401007387 */ /* 0x000fe20000100800 */
[----:B----4-:R-:W-:-:S03]  /*fbb0*/  IADD3.X R3, PT, PT, R24, UR76, RZ, P1, !PT ;  /* 0x0000004c18037c10 */ /* 0x010fc60008ffe4ff */
[----:B------:R0:W-:Y:S04]  /*fbc0*/  STL [R1+0x2c44], R2 ;  /* 0x002c440201007387 */ /* 0x0001e80000100800 */
[----:B------:R4:W-:Y:S01]  /*fbd0*/  STL [R1+0x2c4c], R3 ;  /* 0x002c4c0301007387 */ /* 0x0009e20000100800 */
[----:B0-----:R-:W-:Y:S02]  /*fbe0*/  IADD3 R2, P2, PT, R47, UR7, RZ ;  /* 0x000000072f027c10 */ /* 0x001fe4000ff5e0ff */
[----:B----4-:R-:W-:-:S03]  /*fbf0*/  IADD3 R3, P1, PT, R12, UR7, RZ ;  /* 0x000000070c037c10 */ /* 0x010fc6000ff3e0ff */
[----:B------:R0:W-:Y:S01]  /*fc00*/  STL [R1+0x2c58], R2 ;  /* 0x002c580201007387 */ /* 0x0001e20000100800 */
[----:B------:R-:W-:Y:S01]  /*fc10*/  IADD3 R4, P0, PT, R46, UR7, RZ ;  /* 0x000000072e047c10 */ /* 0x000fe2000ff1e0ff */
[----:B------:R-:W-:Y:S02]  /*fc20*/  USHF.R.S32.HI UR76, URZ, 0x1f, UR7 ;  /* 0x0000001fff4c7899 */ /* 0x000fe40008011407 */
[----:B------:R4:W-:Y:S01]  /*fc30*/  STL [R1+0x2c60], R3 ;  /* 0x002c600301007387 */ /* 0x0009e20000100800 */
[----:B0-----:R-:W-:-:S03]  /*fc40*/  IADD3 R2, P4, PT, R11, UR7, RZ ;  /* 0x000000070b027c10 */ /* 0x001fc6000ff9e0ff */
[----:B------:R0:W-:Y:S01]  /*fc50*/  STL [R1+0x2c68], R4 ;  /* 0x002c680401007387 */ /* 0x0001e20000100800 */
[----:B----4-:R-:W-:-:S03]  /*fc60*/  IADD3 R3, P6, PT, R45, UR7, RZ ;  /* 0x000000072d037c10 */ /* 0x010fc6000ffde0ff */
[----:B------:R4:W-:Y:S04]  /*fc70*/  STL [R1+0x2c70], R2 ;  /* 0x002c700201007387 */ /* 0x0009e80000100800 */
[----:B------:R5:W-:Y:S01]  /*fc80*/  STL [R1+0x2c78], R3 ;  /* 0x002c780301007387 */ /* 0x000be20000100800 */
[----:B0-----:R-:W-:Y:S02]  /*fc90*/  IADD3 R4, P5, PT, R32, UR7, RZ ;  /* 0x0000000720047c10 */ /* 0x001fe4000ffbe0ff */
[----:B----4-:R-:W-:-:S03]  /*fca0*/  IADD3 R2, P3, PT, R30, UR7, RZ ;  /* 0x000000071e027c10 */ /* 0x010fc6000ff7e0ff */
[----:B------:R0:W-:Y:S01]  /*fcb0*/  STL [R1+0x2c80], R4 ;  /* 0x002c800401007387 */ /* 0x0001e20000100800 */
[----:B-----5:R-:W-:-:S03]  /*fcc0*/  IADD3.X R3, PT, PT, R9, UR76, RZ, P2, !PT ;  /* 0x0000004c09037c10 */ /* 0x020fc600097fe4ff */
[----:B------:R4:W-:Y:S04]  /*fcd0*/  STL [R1+0x2c88], R2 ;  /* 0x002c880201007387 */ /* 0x0009e80000100800 */
[----:B------:R5:W-:Y:S01]  /*fce0*/  STL [R1+0x2c54], R3 ;  /* 0x002c540301007387 */ /* 0x000be20000100800 */
[----:B0-----:R-:W-:Y:S02]  /*fcf0*/  IADD3 R4, P2, PT, R28, UR7, RZ ;  /* 0x000000071c047c10 */ /* 0x001fe4000ff5e0ff */
[----:B----4-:R-:W-:-:S03]  /*fd00*/  IADD3.X R2, PT, PT, R8, UR76, RZ, P1, !PT ;  /* 0x0000004c08027c10 */ /* 0x010fc60008ffe4ff */
[----:B------:R0:W-:Y:S01]  /*fd10*/  STL [R1+0x2c90], R4 ;  /* 0x002c900401007387 */ /* 0x0001e20000100800 */
[----:B-----5:R-:W-:-:S03]  /*fd20*/  IADD3 R3, P1, PT, R10, UR7, RZ ;  /* 0x000000070a037c10 */ /* 0x020fc6000ff3e0ff */
[----:B------:R4:W-:Y:S04]  /*fd30*/  STL [R1+0x2c5c], R2 ;  /* 0x002c5c0201007387 */ /* 0x0009e80000100800 */
[----:B------:R5:W-:Y:S01]  /*fd40*/  STL [R1+0x2c98], R3 ;  /* 0x002c980301007387 */ /* 0x000be20000100800 */
[----:B0-----:R-:W-:Y:S02]  /*fd50*/  IADD3.X R4, PT, PT, R41, UR76, RZ, P0, !PT ;  /* 0x0000004c29047c10 */ /* 0x001fe400087fe4ff */
        /* <DEDUP_REMOVED lines=19> */
[----:B------:R-:W-:Y:S01]  /*fe90*/  STL [R1+0x2cc0], R4 ;  /* 0x002cc00401007387 */ /* 0x000fe20000100800 */
[----:B-----5:R-:W-:-:S03]  /*fea0*/  IADD3 R3, P2, PT, R36, UR7, RZ ;  /* 0x0000000724037c10 */ /* 0x020fc6000ff5e0ff */
[----:B------:R0:W-:Y:S04]  /*feb0*/  STL [R1+0x2c8c], R2 ;  /* 0x002c8c0201007387 */ /* 0x0001e80000100800 */
[----:B------:R4:W-:Y:S01]  /*fec0*/  STL [R1+0x2cc8], R3 ;  /* 0x002cc80301007387 */ /* 0x0009e20000100800 */
[----:B0-----:R-:W-:Y:S02]  /*fed0*/  IADD3.X R2, PT, PT, R35, UR76, RZ, P1, !PT ;  /* 0x0000004c23027c10 */ /* 0x001fe40008ffe4ff */
[----:B----4-:R-:W-:-:S03]  /*fee0*/  IADD3 R3, P1, PT, R34, UR7, RZ ;  /* 0x0000000722037c10 */ /* 0x010fc6000ff3e0ff */
[----:B------:R-:W-:Y:S01]  /*fef0*/  STL [R1+0x2c94], R2 ;  /* 0x002c940201007387 */ /* 0x000fe20000100800 */
[----:B------:R-:W-:Y:S01]  /*ff00*/  IADD3.X R5, PT, PT, R31, UR76, RZ, P4, !PT ;  /* 0x0000004c1f057c10 */ /* 0x000fe2000a7fe4ff */
[----:B-1----:R-:W-:Y:S01]  /*ff10*/  IMAD.SHL.U32 R13, R13, 0x40, RZ ;  /* 0x000000400d0d7824 */ /* 0x002fe200078e00ff */
[----:B------:R-:W-:Y:S01]  /*ff20*/  IADD3.X R4, PT, PT, R29, UR76, RZ, P6, !PT ;  /* 0x0000004c1d047c10 */ /* 0x000fe2000b7fe4ff */
[----:B------:R0:W-:Y:S01]  /*ff30*/  STL [R1+0x2cd0], R3 ;  /* 0x002cd00301007387 */ /* 0x0001e20000100800 */
[----:B------:R-:W1:Y:S01]  /*ff40*/  LDCU UR7, c[0x0][0x3a8] ;  /* 0x00007500ff0777ac */ /* 0x000e620008000800 */
[----:B0-----:R-:W-:-:S05]  /*ff50*/  IADD3.X R3, PT, PT, R33, UR76, RZ, P0, !PT ;  /* 0x0000004c21037c10 */ /* 0x001fca00087fe4ff */
        /* <DEDUP_REMOVED lines=53> */
[----:B----4-:R-:W-:Y:S01]  /*102b0*/  IADD3.X R4, PT, PT, R61, UR76, RZ, P2, !PT ;  /* 0x0000004c3d047c10 */ /* 0x010fe200097fe4ff */
[----:B--2---:R-:W-:Y:S01]  /*102c0*/  IMAD.SHL.U32 R2, R48, 0x2, RZ ;  /* 0x0000000230027824 */ /* 0x004fe200078e00ff */
[----:B-----5:R-:W-:Y:S01]  /*102d0*/  IADD3 R3, P2, PT, R36, UR8, RZ ;  /* 0x0000000824037c10 */ /* 0x020fe2000ff5e0ff */
[----:B------:R-:W-:Y:S01]  /*102e0*/  STL [R1+0x2d40], R5 ;  /* 0x002d400501007387 */ /* 0x000fe20000100800 */
[----:B------:R-:W-:Y:S01]  /*102f0*/  IMAD.SHL.U32 R48, R48, 0x8, RZ ;  /* 0x0000000830307824 */ /* 0x000fe200078e00ff */
[----:B------:R-:W-:-:S02]  /*10300*/  LOP3.LUT R13, R13, 0x1c0, RZ, 0xc0, !PT ;  /* 0x000001c00d0d7812 */ /* 0x000fc400078ec0ff */
[----:B------:R0:W-:Y:S04]  /*10310*/  STL [R1+0x2d0c], R4 ;  /* 0x002d0c0401007387 */ /* 0x0001e80000100800 */
[----:B------:R2:W-:Y:S01]  /*10320*/  STL [R1+0x2d48], R3 ;  /* 0x002d480301007387 */ /* 0x0005e20000100800 */
[----:B------:R-:W-:Y:S02]  /*10330*/  LOP3.LUT R13, R13, 0x30, R48, 0xf8, !PT ;  /* 0x000000300d0d7812 */ /* 0x000fe400078ef830 */
[----:B0-----:R-:W-:Y:S02]  /*10340*/  IADD3.X R4, PT, PT, R35, UR76, RZ, P1, !PT ;  /* 0x0000004c23047c10 */ /* 0x001fe40008ffe4ff */
[----:B--2---:R-:W-:-:S03]  /*10350*/  IADD3 R3, P1, PT, R34, UR8, RZ ;  /* 0x0000000822037c10 */ /* 0x004fc6000ff3e0ff */
[----:B------:R0:W-:Y:S01]  /*10360*/  STL [R1+0x2d14], R4 ;  /* 0x002d140401007387 */ /* 0x0001e20000100800 */
[----:B------:R-:W-:Y:S01]  /*10370*/  LOP3.LUT R2, R13, 0x30, R2, 0x78, !PT ;  /* 0x000000300d027812 */ /* 0x000fe200078e7802 */
[----:B------:R-:W2:Y:S02]  /*10380*/  LDCU UR8, c[0x0][0x3a8] ;  /* 0x00007500ff0877ac */ /* 0x000ea40008000800 */
[----:B------:R4:W-:Y:S01]  /*10390*/  STL [R1+0x2d50], R3 ;  /* 0x002d500301007387 */ /* 0x0009e20000100800 */
[----:B------:R-:W-:Y:S02]  /*103a0*/  IADD3.X R2, PT, PT, R29, UR76, RZ, P6, !PT ;  /* 0x0000004c1d027c10 */ /* 0x000fe4000b7fe4ff */
[----:B0-----:R-:W-:Y:S02]  /*103b0*/  IADD3.X R4, PT, PT, R31, UR76, RZ, P4, !PT ;  /* 0x0000004c1f047c10 */ /* 0x001fe4000a7fe4ff */
[----:B----4-:R-:W-:-:S05]  /*103c0*/  IADD3.X R3, PT, PT, R33, UR76, RZ, P0, !PT ;  /* 0x0000004c21037c10 */ /* 0x010fca00087fe4ff */
[----:B------:R0:W-:Y:S04]  /*103d0*/  STL [R1+0x2d1c], R3 ;  /* 0x002d1c0301007387 */ /* 0x0001e80000100800 */
[----:B------:R4:W-:Y:S04]  /*103e0*/  STL [R1+0x2d24], R4 ;  /* 0x002d240401007387 */ /* 0x0009e80000100800 */
[----:B------:R5:W-:Y:S01]  /*103f0*/  STL [R1+0x2d2c], R2 ;  /* 0x002d2c0201007387 */ /* 0x000be20000100800 */
[----:B0-----:R-:W-:Y:S02]  /*10400*/  IADD3.X R3, PT, PT, R27, UR76, RZ, P5, !PT ;  /* 0x0000004c1b037c10 */ /* 0x001fe4000affe4ff */
[----:B----4-:R-:W-:-:S03]  /*10410*/  IADD3.X R4, PT, PT, R26, UR76, RZ, P3, !PT ;  /* 0x0000004c1a047c10 */ /* 0x010fc60009ffe4ff */
[----:B------:R0:W-:Y:S01]  /*10420*/  STL [R1+0x2d34], R3 ;  /* 0x002d340301007387 */ /* 0x0001e20000100800 */
[----:B-----5:R-:W-:-:S03]  /*10430*/  IADD3.X R2, PT, PT, R25, UR76, RZ, P2, !PT ;  /* 0x0000004c19027c10 */ /* 0x020fc600097fe4ff */
[----:B------:R4:W-:Y:S04]  /*10440*/  STL [R1+0x2d3c], R4 ;  /* 0x002d3c0401007387 */ /* 0x0009e80000100800 */
[----:B------:R5:W-:Y:S01]  /*10450*/  STL [R1+0x2d44], R2 ;  /* 0x002d440201007387 */ /* 0x000be20000100800 */
[----:B0-----:R-:W-:Y:S02]  /*10460*/  IADD3.X R3, PT, PT, R24, UR76, RZ, P1, !PT ;  /* 0x0000004c18037c10 */ /* 0x001fe40008ffe4ff */
[----:B----4-:R-:W-:Y:S02]  /*10470*/  IADD3 R4, P1, PT, R12, UR9, RZ ;  /* 0x000000090c047c10 */ /* 0x010fe4000ff3e0ff */
[----:B-----5:R-:W-:Y:S01]  /*10480*/  IADD3 R2, P2, PT, R47, UR9, RZ ;  /* 0x000000092f027c10 */ /* 0x020fe2000ff5e0ff */
[----:B------:R0:W-:Y:S04]  /*10490*/  STL [R1+0x2d4c], R3 ;  /* 0x002d4c0301007387 */ /* 0x0001e80000100800 */
[----:B------:R4:W-:Y:S01]  /*104a0*/  STL [R1+0x2d58], R2 ;  /* 0x002d580201007387 */ /* 0x0009e20000100800 */
[----:B------:R-:W-:-:S02]  /*104b0*/  USHF.R.S32.HI UR76, URZ, 0x1f, UR9 ;  /* 0x0000001fff4c7899 */ /* 0x000fc40008011409 */
[----:B0-----:R-:W-:Y:S01]  /*104c0*/  IADD3 R3, P0, PT, R46, UR9, RZ ;  /* 0x000000092e037c10 */ /* 0x001fe2000ff1e0ff */
[----:B------:R0:W-:Y:S01]  /*104d0*/  STL [R1+0x2d60], R4 ;  /* 0x002d600401007387 */ /* 0x0001e20000100800 */
[----:B----4-:R-:W-:-:S03]  /*104e0*/  IADD3 R2, P4, PT, R11, UR9, RZ ;  /* 0x000000090b027c10 */ /* 0x010fc6000ff9e0ff */
[----:B------:R4:W-:Y:S04]  /*104f0*/  STL [R1+0x2d68], R3 ;  /* 0x002d680301007387 */ /* 0x0009e80000100800 */
[----:B------:R5:W-:Y:S01]  /*10500*/  STL [R1+0x2d70], R2 ;  /* 0x002d700201007387 */ /* 0x000be20000100800 */
[----:B0-----:R-:W-:Y:S02]  /*10510*/  IADD3 R4, P6, PT, R45, UR9, RZ ;  /* 0x000000092d047c10 */ /* 0x001fe4000ffde0ff */
[----:B----4-:R-:W-:-:S03]  /*10520*/  IADD3 R3, P5, PT, R32, UR9, RZ ;  /* 0x0000000920037c10 */ /* 0x010fc6000ffbe0ff */
        /* <DEDUP_REMOVED lines=39> */
[----:B------:R4:W-:Y:S04]  /*107a0*/  STL [R1+0x2dd0], R2 ;  /* 0x002dd00201007387 */ /* 0x0009e80000100800 */
        /* <DEDUP_REMOVED lines=1016> */
[----:B------:R-:W-:Y:S01]  /*14730*/  STL [R1+0x195c], RZ ;  /* 0x00195cff01007387 */ /* 0x000fe20000100800 */
[----:B0-----:R-:W-:-:S03]  /*14740*/  IADD3.X R3, PT, PT, R33, UR76, RZ, P0, !PT ;  /* 0x0000004c21037c10 */ /* 0x001fc600087fe4ff */
[----:B------:R-:W-:Y:S01]  /*14750*/  STL [R1+0x1380], RZ ;  /* 0x001380ff01007387 */ /* 0x000fe20000100800 */
[----:B------:R-:W-:-:S03]  /*14760*/  IADD3.X R4, PT, PT, R31, UR76, RZ, P4, !PT ;  /* 0x0000004c1f047c10 */ /* 0x000fc6000a7fe4ff */
[----:B------:R-:W-:Y:S01]  /*14770*/  STL [R1+0x1384], RZ ;  /* 0x001384ff01007387 */ /* 0x000fe20000100800 */
[----:B----4-:R-:W-:-:S03]  /*14780*/  IADD3.X R2, PT, PT, R29, UR76, RZ, P6, !PT ;  /* 0x0000004c1d027c10 */ /* 0x010fc6000b7fe4ff */
[----:B------:R-:W-:Y:S04]  /*14790*/  STL [R1+0x1388], RZ ;  /* 0x001388ff01007387 */ /* 0x000fe80000100800 */
[----:B------:R-:W-:Y:S04]  /*147a0*/  STL [R1+0x138c], RZ ;  /* 0x00138cff01007387 */ /* 0x000fe80000100800 */
[----:B------:R-:W-:Y:S04]  /*147b0*/  STL [R1+0x12a0], RZ ;  /* 0x0012a0ff01007387 */ /* 0x000fe80000100800 */
[----:B------:R-:W-:Y:S04]  /*147c0*/  STL [R1+0x12a4], RZ ;  /* 0x0012a4ff01007387 */ /* 0x000fe80000100800 */
[----:B------:R-:W-:Y:S04]  /*147d0*/  STL [R1+0x12a8], RZ ;  /* 0x0012a8ff01007387 */ /* 0x000fe80000100800 */
[----:B------:R-:W-:Y:S04]  /*147e0*/  STL [R1+0x12ac], RZ ;  /* 0x0012acff01007387 */ /* 0x000fe80000100800 */
[----:B------:R0:W-:Y:S04]  /*147f0*/  STL [R1+0x2d9c], R3 ;  /* 0x002d9c0301007387 */ /* 0x0001e80000100800 */
[----:B------:R4:W-:Y:S04]  /*14800*/  STL [R1+0x2da4], R4 ;  /* 0x002da40401007387 */ /* 0x0009e80000100800 */
[----:B------:R5:W-:Y:S01]  /*14810*/  STL [R1+0x2dac], R2 ;  /* 0x002dac0201007387 */ /* 0x000be20000100800 */
[----:B0-----:R-:W-:-:S02]  /*14820*/  IADD3.X R3, PT, PT, R27, UR76, RZ, P5, !PT ;  /* 0x0000004c1b037c10 */ /* 0x001fc4000affe4ff */
[----:B----4-:R-:W-:-:S03]  /*14830*/  IADD3.X R4, PT, PT, R26, UR76, RZ, P3, !PT ;  /* 0x0000004c1a047c10 */ /* 0x010fc60009ffe4ff */
[----:B------:R0:W-:Y:S01]  /*14840*/  STL [R1+0x2db4], R3 ;  /* 0x002db40301007387 */ /* 0x0001e20000100800 */
[----:B-----5:R-:W-:-:S03]  /*14850*/  IADD3.X R2, PT, PT, R25, UR76, RZ, P2, !PT ;  /* 0x0000004c19027c10 */ /* 0x020fc600097fe4ff */
[----:B------:R4:W-:Y:S04]  /*14860*/  STL [R1+0x2dbc], R4 ;  /* 0x002dbc0401007387 */ /* 0x0009e80000100800 */
[----:B------:R5:W-:Y:S01]  /*14870*/  STL [R1+0x2dc4], R2 ;  /* 0x002dc40201007387 */ /* 0x000be20000100800 */
[----:B0-----:R-:W-:Y:S01]  /*14880*/  IADD3.X R3, PT, PT, R24, UR76, RZ, P1, !PT ;  /* 0x0000004c18037c10 */ /* 0x001fe20008ffe4ff */
[----:B------:R-:W-:Y:S01]  /*14890*/  USHF.R.S32.HI UR9, URZ, 0x1f, UR5 ;  /* 0x0000001fff097899 */ /* 0x000fe20008011405 */
[----:B----4-:R-:W-:-:S03]  /*148a0*/  IADD3 R4, P1, PT, R12, UR10, RZ ;  /* 0x0000000a0c047c10 */ /* 0x010fc6000ff3e0ff */
[----:B------:R0:W-:Y:S01]  /*148b0*/  STL [R1+0x2dcc], R3 ;  /* 0x002dcc0301007387 */ /* 0x0001e20000100800 */
[----:B-----5:R-:W-:Y:S01]  /*148c0*/  IADD3 R2, P2, PT, R47, UR10, RZ ;  /* 0x0000000a2f027c10 */ /* 0x020fe2000ff5e0ff */
[----:B------:R-:W-:-:S04]  /*148d0*/  ULEA.HI UR9, UR9, UR5, URZ, 0x6 ;  /* 0x0000000509097291 */ /* 0x000fc8000f8f30ff */
[----:B------:R4:W-:Y:S01]  /*148e0*/  STL [R1+0x2dd8], R2 ;  /* 0x002dd80201007387 */ /* 0x0009e20000100800 */
[----:B0-----:R-:W-:Y:S01]  /*148f0*/  IADD3 R3, P0, PT, R46, UR10, RZ ;  /* 0x0000000a2e037c10 */ /* 0x001fe2000ff1e0ff */
[----:B------:R-:W-:Y:S02]  /*14900*/  USHF.R.S32.HI UR5, URZ, 0x1f, UR10 ;  /* 0x0000001fff057899 */ /* 0x000fe4000801140a */
[----:B------:R0:W-:Y:S01]  /*14910*/  STL [R1+0x2de0], R4 ;  /* 0x002de00401007387 */ /* 0x0001e20000100800 */
[----:B----4-:R-:W-:-:S03]  /*14920*/  IADD3 R2, P4, PT, R11, UR10, RZ ;  /* 0x0000000a0b027c10 */ /* 0x010fc6000ff9e0ff */
[----:B------:R4:W-:Y:S01]  /*14930*/  STL [R1+0x2de8], R3 ;  /* 0x002de80301007387 */ /* 0x0009e20000100800 */
[----:B0-----:R-:W-:-:S03]  /*14940*/  IADD3 R4, P6, PT, R45, UR10, RZ ;  /* 0x0000000a2d047c10 */ /* 0x001fc6000ffde0ff */
[----:B------:R0:W-:Y:S01]  /*14950*/  STL [R1+0x2df0], R2 ;  /* 0x002df00201007387 */ /* 0x0001e20000100800 */
[----:B----4-:R-:W-:-:S03]  /*14960*/  IADD3 R3, P5, PT, R32, UR10, RZ ;  /* 0x0000000a20037c10 */ /* 0x010fc6000ffbe0ff */
[----:B------:R4:W-:Y:S01]  /*14970*/  STL [R1+0x2df8], R4 ;  /* 0x002df80401007387 */ /* 0x0009e20000100800 */
[----:B0-----:R-:W-:-:S03]  /*14980*/  IADD3 R2, P3, PT, R30, UR10, RZ ;  /* 0x0000000a1e027c10 */ /* 0x001fc6000ff7e0ff */
[----:B------:R0:W-:Y:S04]  /*14990*/  STL [R1+0x2e00], R3 ;  /* 0x002e000301007387 */ /* 0x0001e80000100800 */
[----:B------:R5:W-:Y:S01]  /*149a0*/  STL [R1+0x2e08], R2 ;  /* 0x002e080201007387 */ /* 0x000be20000100800 */
[----:B----4-:R-:W-:Y:S02]  /*149b0*/  IADD3.X R4, PT, PT, R9, UR5, RZ, P2, !PT ;  /* 0x0000000509047c10 */ /* 0x010fe400097fe4ff */
[----:B0-----:R-:W-:-:S03]  /*149c0*/  IADD3 R3, P2, PT, R28, UR10, RZ ;  /* 0x0000000a1c037c10 */ /* 0x001fc6000ff5e0ff */
        /* <DEDUP_REMOVED lines=35> */
[----:B----4-:R-:W-:Y:S02]  /*14c00*/  IADD3.X R3, PT, PT, R33, UR5, RZ, P0, !PT ;  /* 0x0000000521037c10 */ /* 0x010fe400087fe4ff */
[----:B-----5:R-:W-:-:S03]  /*14c10*/  IADD3.X R2, PT, PT, R29, UR5, RZ, P6, !PT ;  /* 0x000000051d027c10 */ /* 0x020fc6000b7fe4ff */
        /* <DEDUP_REMOVED lines=10> */
[----:B----4-:R-:W-:-:S03]  /*14cc0*/  IADD3 R4, P1, PT, R12, UR11, RZ ;  /* 0x0000000b0c047c10 */ /* 0x010fc6000ff3e0ff */
[----:B------:R0:W-:Y:S01]  /*14cd0*/  STL [R1+0x2e4c], R3 ;  /* 0x002e4c0301007387 */ /* 0x0001e20000100800 */
[----:B-----5:R-:W-:Y:S01]  /*14ce0*/  IADD3 R2, P2, PT, R47, UR11, RZ ;  /* 0x0000000b2f027c10 */ /* 0x020fe2000ff5e0ff */
[----:B------:R-:W-:-:S04]  /*14cf0*/  USHF.R.S32.HI UR76, URZ, 0x1f, UR11 ;  /* 0x0000001fff4c7899 */ /* 0x000fc8000801140b */
[----:B------:R4:W-:Y:S01]  /*14d00*/  STL [R1+0x2e58], R2 ;  /* 0x002e580201007387 */ /* 0x0009e20000100800 */
[----:B0-----:R-:W-:-:S03]  /*14d10*/  IADD3 R3, P0, PT, R46, UR11, RZ ;  /* 0x0000000b2e037c10 */ /* 0x001fc6000ff1e0ff */
        /* <DEDUP_REMOVED lines=1541> */
[----:B--2---:R-:W-:Y:S02]  /*1ad70*/  UIMAD UR8, UR8, 0x9, URZ ;  /* 0x00000009080878a4 */ /* 0x004fe4000f8e02ff */
[----:B------:R-:W-:Y:S02]  /*1ad80*/  USHF.R.S32.HI UR65, URZ, 0x1f, UR65 ;  /* 0x0000001fff417899 */ /* 0x000fe40008011441 */
[----:B------:R-:W-:Y:S02]  /*1ad90*/  USHF.R.S32.HI UR26, URZ, 0x1f, UR41 ;  /* 0x0000001fff1a7899 */ /* 0x000fe40008011429 */
[----:B------:R-:W-:-:S02]  /*1ada0*/  USHF.R.S32.HI UR12, URZ, 0x1f, UR42 ;  /* 0x0000001fff0c7899 */ /* 0x000fc4000801142a */
[----:B------:R-:W-:Y:S02]  /*1adb0*/  USHF.R.S32.HI UR27, URZ, 0x1f, UR43 ;  /* 0x0000001fff1b7899 */ /* 0x000fe4000801142b */
[----:B------:R-:W-:Y:S02]  /*1adc0*/  USHF.R.S32.HI UR16, URZ, 0x1f, UR44 ;  /* 0x0000001fff107899 */ /* 0x000fe4000801142c */
[----:B------:R-:W-:Y:S02]  /*1add0*/  USHF.R.S32.HI UR28, URZ, 0x1f, UR45 ;  /* 0x0000001fff1c7899 */ /* 0x000fe4000801142d */
        /* <DEDUP_REMOVED lines=20> */
[----:B------:R-:W-:Y:S01]  /*1af20*/  USHF.R.S32.HI UR40, URZ, 0x1f, UR6 ;  /* 0x0000001fff287899 */ /* 0x000fe20008011406 */
[C---:B0-----:R-:W-:Y:S01]  /*1af30*/  LOP3.LUT R3, R0.reuse, 0x20, RZ, 0x3c, !PT ;  /* 0x0000002000037812 */ /* 0x041fe200078e3cff */
[----:B------:R-:W-:Y:S01]  /*1af40*/  USHF.R.S32.HI UR9, URZ, 0x6, UR9 ;  /* 0x00000006ff097899 */ /* 0x000fe20008011409 */
[----:B----4-:R-:W-:-:S02]  /*1af50*/  LOP3.LUT R2, R0, 0x40, RZ, 0x3c, !PT ;  /* 0x0000004000027812 */ /* 0x010fc400078e3cff */
[----:B------:R-:W-:Y:S02]  /*1af60*/  IADD3.X R3, PT, PT, R33, UR15, RZ, P6, !PT ;  /* 0x0000000f21037c10 */ /* 0x000fe4000b7fe4ff */
[----:B------:R-:W-:Y:S02]  /*1af70*/  IADD3 R2, P6, PT, R47, UR41, RZ ;  /* 0x000000292f027c10 */ /* 0x000fe4000ffde0ff */
[----:B------:R-:W-:Y:S01]  /*1af80*/  LOP3.LUT R4, R0, 0x60, RZ, 0x3c, !PT ;  /* 0x0000006000047812 */ /* 0x000fe200078e3cff */
[----:B------:R0:W-:Y:S01]  /*1af90*/  STL [R1+0x3a1c], R3 ;  /* 0x003a1c0301007387 */ /* 0x0001e20000100800 */
[----:B------:R-:W-:-:S03]  /*1afa0*/  IADD3.X R4, PT, PT, R31, UR15, RZ, P5, !PT ;  /* 0x0000000f1f047c10 */ /* 0x000fc6000affe4ff */
[----:B------:R2:W-:Y:S04]  /*1afb0*/  STL [R1+0x3a58], R2 ;  /* 0x003a580201007387 */ /* 0x0005e80000100800 */
[----:B------:R4:W-:Y:S01]  /*1afc0*/  STL [R1+0x3a24], R4 ;  /* 0x003a240401007387 */ /* 0x0009e20000100800 */
[----:B0-----:R-:W-:Y:S02]  /*1afd0*/  IADD3 R3, P5, PT, R12, UR41, RZ ;  /* 0x000000290c037c10 */ /* 0x001fe4000ffbe0ff */
[----:B--2---:R-:W-:-:S03]  /*1afe0*/  IADD3.X R2, PT, PT, R29, UR15, RZ, P1, !PT ;  /* 0x0000000f1d027c10 */ /* 0x004fc60008ffe4ff */
[----:B------:R0:W-:Y:S01]  /*1aff0*/  STL [R1+0x3a60], R3 ;  /* 0x003a600301007387 */ /* 0x0001e20000100800 */
[----:B----4-:R-:W-:-:S03]  /*1b000*/  IADD3 R4, P1, PT, R46, UR41, RZ ;  /* 0x000000292e047c10 */ /* 0x010fc6000ff3e0ff */
[----:B------:R2:W-:Y:S04]  /*1b010*/  STL [R1+0x3a2c], R2 ;  /* 0x003a2c0201007387 */ /* 0x0005e80000100800 */
[----:B------:R4:W-:Y:S01]  /*1b020*/  STL [R1+0x3a68], R4 ;  /* 0x003a680401007387 */ /* 0x0009e20000100800 */
[----:B0-----:R-:W-:Y:S02]  /*1b030*/  IADD3.X R3, PT, PT, R27, UR15, RZ, P0, !PT ;  /* 0x0000000f1b037c10 */ /* 0x001fe400087fe4ff */
[----:B--2---:R-:W-:-:S03]  /*1b040*/  IADD3 R2, P0, PT, R11, UR41, RZ ;  /* 0x000000290b027c10 */ /* 0x004fc6000ff1e0ff */
[----:B------:R0:W-:Y:S01]  /*1b050*/  STL [R1+0x3a34], R3 ;  /* 0x003a340301007387 */ /* 0x0001e20000100800 */
[----:B----4-:R-:W-:-:S03]  /*1b060*/  IADD3.X R4, PT, PT, R26, UR15, RZ, P4, !PT ;  /* 0x0000000f1a047c10 */ /* 0x010fc6000a7fe4ff */
        /* <DEDUP_REMOVED lines=1577> */
[----:B---3--:R-:W-:-:S03]  /*21300*/  IADD3 R4, P2, PT, R36, UR21, RZ ;  /* 0x0000001524047c10 */ /* 0x008fc6000ff5e0ff */
        /* <DEDUP_REMOVED lines=71> */
[----:B--2---:R-:W-:-:S03]  /*21780*/  IADD3.X R4, PT, PT, R26, UR76, RZ, P4, !PT ;  /* 0x0000004c1a047c10 */ /* 0x004fc6000a7fe4ff */
        /* <DEDUP_REMOVED lines=9> */
[----:B-1----:R-:W-:-:S05]  /*21820*/  IADD3.X R2, PT, PT, R61, UR76, RZ, P1, !PT ;  /* 0x0000004c3d027c10 */ /* 0x002fca0008ffe4ff */
[----:B------:R2:W-:Y:S04]  /*21830*/  STL [R1+0x474c], R2 ;  /* 0x00474c0201007387 */ /* 0x0005e80000100800 */
[----:B------:R2:W-:Y:S02]  /*21840*/  STL [R1+0x4744], R3 ;  /* 0x0047440301007387 */ /* 0x0005e40000100800 */
.L_x_1:
[----:B0-----:R-:W3:Y:S01]  /*21850*/  LDL R5, [R1+0x208c] ;  /* 0x00208c0001057983 */ /* 0x001ee20000100800 */
[----:B--2---:R-:W0:Y:S03]  /*21860*/  LDC R2, c[0x0][0x3a0] ;  /* 0x0000e800ff027b82 */ /* 0x004e260000000800 */
[----:B---3--:R1:W-:Y:S04]  /*21870*/  STL [R1+0x6050], R5 ;  /* 0x0060500501007387 */ /* 0x0083e80000100800 */
[----:B------:R-:W2:Y:S04]  /*21880*/  LDL R4, [R1+0x2094] ;  /* 0x0020940001047983 */ /* 0x000ea80000100800 */
[----:B-1----:R-:W0:Y:S04]  /*21890*/  LDL R5, [R1+0x2590] ;  /* 0x0025900001057983 */ /* 0x002e280000100800 */
        /* <DEDUP_REMOVED lines=939> */
[----:B0-----:R-:W-:-:S03]  /*25350*/  IMAD R2, R5, -0x40, R2 ;  /* 0xffffffc005027824 */ /* 0x001fc600078e0202 */
[----:B------:R-:W-:Y:S04]  /*25360*/  STL [R1+0x51a0], R61 ;  /* 0x0051a03d01007387 */ /* 0x000fe80000100800 */
[----:B-----5:R-:W-:Y:S04]  /*25370*/  STL [R1+0x50f0], R0 ;  /* 0x0050f00001007387 */ /* 0x020fe80000100800 */
[----:B------:R-:W-:Y:S04]  /*25380*/  STL [R1+0x50f4], R0 ;  /* 0x0050f40001007387 */ /* 0x000fe80000100800 */
[----:B------:R-:W-:Y:S04]  /*25390*/  STL [R1+0x50f8], R0 ;  /* 0x0050f80001007387 */ /* 0x000fe80000100800 */
[----:B------:R-:W2:Y:S01]  /*253a0*/  LDL.LU R5, [R1+0x6050] ;  /* 0x0060500001057983 */ /* 0x000ea20000300800 */
[----:B------:R-:W-:-:S02]  /*253b0*/  ISETP.GT.AND P0, PT, R2, RZ, PT ;  /* 0x000000ff0200720c */ /* 0x000fc40003f04270 */
[----:B-1----:R-:W-:-:S11]  /*253c0*/  PRMT R29, RZ, 0x7610, R29 ;  /* 0x00007610ff1d7816 */ /* 0x002fd6000000001d */
[----:B--2---:R-:W2:Y:S04]  /*253d0*/  @P0 LDG.E.U8 R29, desc[UR34][R4.64] ;  /* 0x00000022041d0981 */ /* 0x004ea8000c1e1100 */
[----:B--2---:R0:W-:Y:S04]  /*253e0*/  STL [R1+0xf48], R29 ;  /* 0x000f481d01007387 */ /* 0x0041e80000100800 */
[----:B0-----:R-:W2:Y:S04]  /*253f0*/  LDL.LU R29, [R1+0x604c] ;  /* 0x00604c00011d7983 */ /* 0x001ea80000300800 */
[----:B------:R-:W3:Y:S04]  /*25400*/  LDL R4, [R1+0x2084] ;  /* 0x0020840001047983 */ /* 0x000ee80000100800 */
[----:B------:R-:W3:Y:S01]  /*25410*/  LDL R5, [R1+0x2098] ;  /* 0x0020980001057983 */ /* 0x000ee20000100800 */
[----:B------:R-:W-:-:S02]  /*25420*/  PRMT R31, RZ, 0x7610, R31 ;  /* 0x00007610ff1f7816 */ /* 0x000fc4000000001f */
[----:B---3--:R-:W-:-:S04]  /*25430*/  @P0 LOP3.LUT R5, R5, R4, RZ, 0x3c, !PT ;  /* 0x0000000405050212 */ /* 0x008fc800078e3cff */
[----:B------:R-:W-:-:S04]  /*25440*/  @P0 LOP3.LUT R4, R5, R4, RZ, 0x3c, !PT ;  /* 0x0000000405040212 */ /* 0x000fc800078e3cff */
[----:B------:R-:W-:-:S05]  /*25450*/  @P0 LOP3.LUT R5, R5, R4, RZ, 0x3c, !PT ;  /* 0x0000000405050212 */ /* 0x000fca00078e3cff */
[----:B------:R-:W3:Y:S04]  /*25460*/  @P0 LDG.E.U8 R31, desc[UR34][R4.64] ;  /* 0x00000022041f0981 */ /* 0x000ee8000c1e1100 */
[----:B---3--:R0:W-:Y:S04]  /*25470*/  STL [R1+0xf44], R31 ;  /* 0x000f441f01007387 */ /* 0x0081e80000100800 */
[----:B0-----:R-:W3:Y:S04]  /*25480*/  LDL.LU R31, [R1+0x6048] ;  /* 0x00604800011f7983 */ /* 0x001ee80000300800 */
[----:B------:R-:W4:Y:S04]  /*25490*/  LDL R4, [R1+0x207c] ;  /* 0x00207c0001047983 */ /* 0x000f280000100800 */
[----:B------:R-:W4:Y:S01]  /*254a0*/  LDL R5, [R1+0x209c] ;  /* 0x00209c0001057983 */ /* 0x000f220000100800 */
[----:B------:R-:W-:-:S02]  /*254b0*/  PRMT R30, RZ, 0x7610, R30 ;  /* 0x00007610ff1e7816 */ /* 0x000fc4000000001e */
[----:B----4-:R-:W-:-:S04]  /*254c0*/  @P0 LOP3.LUT R5, R5, R4, RZ, 0x3c, !PT ;  /* 0x0000000405050212 */ /* 0x010fc800078e3cff */
[----:B------:R-:W-:-:S04]  /*254d0*/  @P0 LOP3.LUT R4, R5, R4, RZ, 0x3c, !PT ;  /* 0x0000000405040212 */ /* 0x000fc800078e3cff */
[----:B------:R-:W-:-:S05]  /*254e0*/  @P0 LOP3.LUT R5, R5, R4, RZ, 0x3c, !PT ;  /* 0x0000000405050212 */ /* 0x000fca00078e3cff */
[----:B------:R-:W4:Y:S04]  /*254f0*/  @P0 LDG.E.U8 R30, desc[UR34][R4.64] ;  /* 0x00000022041e0981 */ /* 0x000f28000c1e1100 */
[----:B----4-:R0:W-:Y:S04]  /*25500*/  STL [R1+0xf40], R30 ;  /* 0x000f401e01007387 */ /* 0x0101e80000100800 */
[----:B0-----:R-:W4:Y:S04]  /*25510*/  LDL.LU R30, [R1+0x6044] ;  /* 0x00604400011e7983 */ /* 0x001f280000300800 */
[----:B------:R-:W2:Y:S04]  /*25520*/  LDL R4, [R1+0x2074] ;  /* 0x0020740001047983 */ /* 0x000ea80000100800 */
[----:B------:R-:W2:Y:S01]  /*25530*/  LDL R5, [R1+0x20a0] ;  /* 0x0020a00001057983 */ /* 0x000ea20000100800 */
[----:B---3--:R-:W-:-:S02]  /*25540*/  PRMT R31, RZ, 0x7610, R31 ;  /* 0x00007610ff1f7816 */ /* 0x008fc4000000001f */
[----:B--2---:R-:W-:-:S04]  /*25550*/  @P0 LOP3.LUT R5, R5, R4, RZ, 0x3c, !PT ;  /* 0x0000000405050212 */ /* 0x004fc800078e3cff */
[----:B------:R-:W-:-:S04]  /*25560*/  @P0 LOP3.LUT R4, R5, R4, RZ, 0x3c, !PT ;  /* 0x0000000405040212 */ /* 0x000fc800078e3cff */
[----:B------:R-:W-:-:S05]  /*25570*/  @P0 LOP3.LUT R5, R5, R4, RZ, 0x3c, !PT ;  /* 0x0000000405050212 */ /* 0x000fca00078e3cff */
[----:B------:R-:W2:Y:S04]  /*25580*/  @P0 LDG.E.U8 R31, desc[UR34][R4.64] ;  /* 0x00000022041f0981 */ /* 0x000ea8000c1e1100 */
[----:B--2---:R0:W-:Y:S04]  /*25590*/  STL [R1+0xf3c], R31 ;  /* 0x000f3c1f01007387 */ /* 0x0041e80000100800 */
[----:B0-----:R-:W2:Y:S04]  /*255a0*/  LDL.LU R31, [R1+0x6040] ;  /* 0x00604000011f7983 */ /* 0x001ea80000300800 */
[----:B------:R-:W3:Y:S04]  /*255b0*/  LDL R4, [R1+0x206c] ;  /* 0x00206c0001047983 */ /* 0x000ee80000100800 */
[----:B------:R-:W3:Y:S01]  /*255c0*/  LDL R5, [R1+0x20a4] ;  /* 0x0020a40001057983 */ /* 0x000ee20000100800 */
[----:B----4-:R-:W-:-:S02]  /*255d0*/  PRMT R30, RZ, 0x7610, R30 ;  /* 0x00007610ff1e7816 */ /* 0x010fc4000000001e */
        /* <DEDUP_REMOVED lines=8> */
[----:B--2---:R-:W-:-:S02]  /*25660*/  PRMT R31, RZ, 0x7610, R31 ;  /* 0x00007610ff1f7816 */ /* 0x004fc4000000001f */
[----:B----4-:R-:W-:-:S04]  /*25670*/  @P0 LOP3.LUT R5, R5, R4, RZ, 0x3c, !PT ;  /* 0x0000000405050212 */ /* 0x010fc800078e3cff */
[----:B------:R-:W-:-:S04]  /*25680*/  @P0 LOP3.LUT R4, R5, R4, RZ, 0x3c, !PT ;  /* 0x0000000405040212 */ /* 0x000fc800078e3cff */
[----:B------:R-:W-:-:S05]  /*25690*/  @P0 LOP3.LUT R5, R5, R4, RZ, 0x3c, !PT ;  /* 0x0000000405050212 */ /* 0x000fca00078e3cff */
[----:B------:R-:W2:Y:S04]  /*256a0*/  @P0 LDG.E.U8 R31, desc[UR34][R4.64] ;  /* 0x00000022041f0981 */ /* 0x000ea8000c1e1100 */
[----:B--2---:R0:W-:Y:S04]  /*256b0*/  STL [R1+0xf34], R31 ;  /* 0x000f341f01007387 */ /* 0x0041e80000100800 */
[----:B0-----:R-:W2:Y:S04]  /*256c0*/  LDL.LU R31, [R1+0x6038] ;  /* 0x00603800011f7983 */ /* 0x001ea80000300800 */
[----:B------:R-:W4:Y:S04]  /*256d0*/  LDL R4, [R1+0x205c] ;  /* 0x00205c0001047983 */ /* 0x000f280000100800 */
[----:B------:R-:W4:Y:S01]  /*256e0*/  LDL R5, [R1+0x2090] ;  /* 0x0020900001057983 */ /* 0x000f220000100800 */
[----:B---3--:R-:W-:-:S02]  /*256f0*/  PRMT R30, RZ, 0x7610, R30 ;  /* 0x00007610ff1e7816 */ /* 0x008fc4000000001e */
[----:B----4-:R-:W-:-:S04]  /*25700*/  @P0 LOP3.LUT R5, R5, R4, RZ, 0x3c, !PT ;  /* 0x0000000405050212 */ /* 0x010fc800078e3cff */
        /* <DEDUP_REMOVED lines=83> */
[----:B------:R-:W2:Y:S01]  /*25c40*/  @P0 LDG.E.U8 R31, desc[UR34][R4.64] ;  /* 0x00000022041f0981 */ /* 0x000ea2000c1e1100 */
[----:B------:R-:W-:-:S03]  /*25c50*/  ISETP.GT.AND P1, PT, R2, 0x1, PT ;  /* 0x000000010200780c */ /* 0x000fc60003f24270 */
        /* <DEDUP_REMOVED lines=7787> */
[----:B------:R-:W4:Y:S02]  /*44310*/  LDL R5, [R1+0x2c78] ;  /* 0x002c780001057983 */ /* 0x000f240000100800 */
[----:B----4-:R-:W-:-:S02]  /*44320*/  @P0 LOP3.LUT R5, R5, R4, RZ, 0x3c, !PT ;  /* 0x0000000405050212 */ /* 0x010fc400078e3cff */
[----:B---3--:R-:W-:Y:S02]  /*44330*/  PRMT R30, RZ, 0x7610, R30 ;  /* 0x00007610ff1e7816 */ /* 0x008fe4000000001e */
        /* <DEDUP_REMOVED lines=38> */
[----:B------:R-:W3:Y:S01]  /*445a0*/  @P0 LDG.E.U8 R30, desc[UR34][R4.64] ;  /* 0x00000022041e0981 */ /* 0x000ee2000c1e1100 */
[----:B------:R-:W-:-:S03]  /*445b0*/  ISETP.GT.AND P1, PT, R2, 0x37, PT ;  /* 0x000000370200780c */ /* 0x000fc60003f24270 */
        /* <DEDUP_REMOVED lines=58> */
[----:B------:R-:W-:-:S02]  /*44960*/  PRMT R28, RZ, 0x7610, R28 ;  /* 0x00007610ff1c7816 */ /* 0x000fc4000000001c */
[----:B--2---:R-:W-:-:S04]  /*44970*/  @P1 LOP3.LUT R5, R5, R4, RZ, 0x3c, !PT ;  /* 0x0000000405051212 */ /* 0x004fc800078e3cff */
[----:B------:R-:W-:-:S04]  /*44980*/  @P1 LOP3.LUT R4, R5, R4, RZ, 0x3c, !PT ;  /* 0x0000000405041212 */ /* 0x000fc800078e3cff */
[----:B------:R-:W-:-:S05]  /*44990*/  @P1 LOP3.LUT R5, R5, R4, RZ, 0x3c, !PT ;  /* 0x0000000405051212 */ /* 0x000fca00078e3cff */
[----:B------:R-:W2:Y:S04]  /*449a0*/  @P1 LDG.E.U8 R28, desc[UR34][R4.64] ;  /* 0x00000022041c1981 */ /* 0x000ea8000c1e1100 */
[----:B--2---:R0:W-:Y:S04]  /*449b0*/  STL [R1+0x140], R28 ;  /* 0x0001401c01007387 */ /* 0x0041e80000100800 */
[----:B0-----:R-:W2:Y:S04]  /*449c0*/  LDL.LU R28, [R1+0x5274] ;  /* 0x00527400011c7983 */ /* 0x001ea80000300800 */
        /* <DEDUP_REMOVED lines=78> */
[----:B------:R-:W2:Y:S01]  /*44eb0*/  @P1 LDG.E.U8 R11, desc[UR34][R4.64] ;  /* 0x00000022040b1981 */ /* 0x000ea2000c1e1100 */
[----:B------:R-:W-:-:S03]  /*44ec0*/  ISETP.GT.AND P0, PT, R2, 0x38, PT ;  /* 0x000000380200780c */ /* 0x000fc60003f04270 */
        /* <DEDUP_REMOVED lines=357> */
[----:B---3--:R-:W-:-:S02]  /*46520*/  PRMT R30, RZ, 0x7610, R30 ;  /* 0x00007610ff1e7816 */ /* 0x008fc4000000001e */
[----:B--2---:R-:W-:-:S04]  /*46530*/  @P0 LOP3.LUT R5, R5, R4, RZ, 0x3c, !PT ;  /* 0x0000000405050212 */ /* 0x004fc800078e3cff */
[----:B------:R-:W-:-:S04]  /*46540*/  @P0 LOP3.LUT R4, R5, R4, RZ, 0x3c, !PT ;  /* 0x0000000405040212 */ /* 0x000fc800078e3cff */
[----:B------:R-:W-:-:S05]  /*46550*/  @P0 LOP3.LUT R5, R5, R4, RZ, 0x3c, !PT ;  /* 0x0000000405050212 */ /* 0x000fca00078e3cff */
[----:B------:R0:W2:Y:S04]  /*46560*/  @P0 LDG.E.U8 R30, desc[UR34][R4.64] ;  /* 0x00000022041e0981 */ /* 0x0000a8000c1e1100 */
[----:B------:R-:W0:Y:S04]  /*46570*/  LDL R4, [R1+0x2a8c] ;  /* 0x002a8c0001047983 */ /* 0x000e280000100800 */
[----:B------:R-:W0:Y:S01]  /*46580*/  LDL R5, [R1+0x2a90] ;  /* 0x002a900001057983 */ /* 0x000e220000100800 */
[----:B------:R-:W-:Y:S02]  /*46590*/  PRMT R53, RZ, 0x7610, R53 ;  /* 0x00007610ff357816 */ /* 0x000fe40000000035 */
[----:B0-----:R-:W-:-:S04]  /*465a0*/  @P0 LOP3.LUT R5, R5, R4, RZ, 0x3c, !PT ;  /* 0x0000000405050212 */ /* 0x001fc800078e3cff */
[----:B------:R-:W-:-:S04]  /*465b0*/  @P0 LOP3.LUT R4, R5, R4, RZ, 0x3c, !PT ;  /* 0x0000000405040212 */ /* 0x000fc800078e3cff */
[----:B------:R-:W-:-:S05]  /*465c0*/  @P0 LOP3.LUT R5, R5, R4, RZ, 0x3c, !PT ;  /* 0x0000000405050212 */ /* 0x000fca00078e3cff */
[----:B------:R-:W3:Y:S04]  /*465d0*/  @P0 LDG.E.U8 R53, desc[UR34][R4.64] ;  /* 0x0000002204350981 */ /* 0x000ee8000c1e1100 */
[----:B--2---:R0:W-:Y:S04]  /*465e0*/  STL [R1+0x7c], R30 ;  /* 0x00007c1e01007387 */ /* 0x0041e80000100800 */
[----:B0-----:R-:W2:Y:S04]  /*465f0*/  LDL R30, [R1+0x2a68] ;  /* 0x002a6800011e7983 */ /* 0x001ea80000100800 */
[----:B---3--:R0:W-:Y:S04]  /*46600*/  STL [R1+0x78], R53 ;  /* 0x0000783501007387 */ /* 0x0081e80000100800 */
[----:B0-----:R-:W3:Y:S04]  /*46610*/  LDL.LU R53, [R1+0x51b0] ;  /* 0x0051b00001357983 */ /* 0x001ee80000300800 */
        /* <DEDUP_REMOVED lines=36> */
[----:B------:R-:W2:Y:S01]  /*46860*/  LDL R5, [R1+0x2a64] ;  /* 0x002a640001057983 */ /* 0x000ea20000100800 */
[----:B------:R-:W-:Y:S01]  /*46870*/  PRMT R61, RZ, 0x7610, R61 ;  /* 0x00007610ff3d7816 */ /* 0x000fe2000000003d */
[----:B------:R-:W-:-:S02]  /*46880*/  @P0 IMAD.MOV.U32 R4, RZ, RZ, R30 ;  /* 0x000000ffff040224 */ /* 0x000fc400078e001e */
[----:B------:R-:W3:Y:S04]  /*46890*/  LDL R30, [R1+0x2a48] ;  /* 0x002a4800011e7983 */ /* 0x000ee80000100800 */
[----:B--2---:R-:W2:Y:S04]  /*468a0*/  @P0 LDG.E.U8 R61, desc[UR34][R4.64] ;  /* 0x00000022043d0981 */ /* 0x004ea8000c1e1100 */
[----:B--2---:R0:W-:Y:S04]  /*468b0*/  STL [R1+0x64], R61 ;  /* 0x0000643d01007387 */ /* 0x0041e80000100800 */
[----:B0-----:R-:W2:Y:S04]  /*468c0*/  LDL.LU R61, [R1+0x51a0] ;  /* 0x0051a000013d7983 */ /* 0x001ea80000300800 */
[----:B------:R-:W2:Y:S04]  /*468d0*/  LDL R4, [R1+0x2a5c] ;  /* 0x002a5c0001047983 */ /* 0x000ea80000100800 */
[----:B------:R-:W2:Y:S01]  /*468e0*/  LDL R5, [R1+0x2a60] ;  /* 0x002a600001057983 */ /* 0x000ea20000100800 */
[----:B----4-:R-:W-:-:S02]  /*468f0*/  PRMT R29, RZ, 0x7610, R29 ;  /* 0x00007610ff1d7816 */ /* 0x010fc4000000001d */
[----:B--2---:R-:W-:-:S04]  /*46900*/  @P0 LOP3.LUT R5, R5, R4, RZ, 0x3c, !PT ;  /* 0x0000000405050212 */ /* 0x004fc800078e3cff */
[----:B------:R-:W-:-:S04]  /*46910*/  @P0 LOP3.LUT R4, R5, R4, RZ, 0x3c, !PT ;  /* 0x0000000405040212 */ /* 0x000fc800078e3cff */
[----:B------:R-:W-:-:S05]  /*46920*/  @P0 LOP3.LUT R5, R5, R4, RZ, 0x3c, !PT ;  /* 0x0000000405050212 */ /* 0x000fca00078e3cff */
[----:B------:R0:W2:Y:S04]  /*46930*/  @P0 LDG.E.U8 R29, desc[UR34][R4.64] ;  /* 0x00000022041d0981 */ /* 0x0000a8000c1e1100 */
[----:B------:R-:W0:Y:S04]  /*46940*/  LDL R4, [R1+0x2a54] ;  /* 0x002a540001047983 */ /* 0x000e280000100800 */
[----:B------:R-:W0:Y:S01]  /*46950*/  LDL R5, [R1+0x2a58] ;  /* 0x002a580001057983 */ /* 0x000e220000100800 */
[----:B------:R-:W-:Y:S02]  /*46960*/  PRMT R28, RZ, 0x7610, R28 ;  /* 0x00007610ff1c7816 */ /* 0x000fe4000000001c */
[----:B------:R-:W-:-:S02]  /*46970*/  ISETP.GT.AND P1, PT, R2, 0x3b, PT ;  /* 0x0000003b0200780c */ /* 0x000fc40003f24270 */
[----:B0-----:R-:W-:-:S04]  /*46980*/  @P0 LOP3.LUT R5, R5, R4, RZ, 0x3c, !PT ;  /* 0x0000000405050212 */ /* 0x001fc800078e3cff */
[----:B------:R-:W-:-:S04]  /*46990*/  @P0 LOP3.LUT R4, R5, R4, RZ, 0x3c, !PT ;  /* 0x0000000405040212 */ /* 0x000fc800078e3cff */
[----:B------:R-:W-:Y:S01]  /*469a0*/  @P0 LOP3.LUT R5, R5, R4, RZ, 0x3c, !PT ;  /* 0x0000000405050212 */ /* 0x000fe200078e3cff */
[----:B--2---:R0:W-:Y:S04]  /*469b0*/  STL [R1+0x60], R29 ;  /* 0x0000601d01007387 */ /* 0x0041e80000100800 */
[----:B------:R1:W2:Y:S01]  /*469c0*/  @P0 LDG.E.U8 R28, desc[UR34][R4.64] ;  /* 0x00000022041c0981 */ /* 0x0002a2000c1e1100 */
[----:B------:R-:W-:-:S03]  /*469d0*/  PRMT R27, RZ, 0x7610, R27 ;  /* 0x00007610ff1b7816 */ /* 0x000fc6000000001b */
[----:B0-----:R-:W4:Y:S04]  /*469e0*/  LDL R29, [R1+0x2a40] ;  /* 0x002a4000011d7983 */ /* 0x001f280000100800 */
[----:B------:R-:W3:Y:S01]  /*469f0*/  LDL R5, [R1+0x2a4c] ;  /* 0x002a4c0001057983 */ /* 0x000ee20000100800 */
[----:B-1----:R-:W-:-:S03]  /*46a00*/  @P1 IMAD.MOV.U32 R4, RZ, RZ, R31 ;  /* 0x000000ffff041224 */ /* 0x002fc600078e001f */
[----:B--2---:R0:W-:Y:S01]  /*46a10*/  STL [R1+0x5c], R28 ;  /* 0x00005c1c01007387 */ /* 0x0041e20000100800 */
[----:B------:R-:W-:-:S03]  /*46a20*/  PRMT R26, RZ, 0x7610, R26 ;  /* 0x00007610ff1a7816 */ /* 0x000fc6000000001a */
[----:B------:R-:W2:Y:S04]  /*46a30*/  LDL R31, [R1+0x2a2c] ;  /* 0x002a2c00011f7983 */ /* 0x000ea80000100800 */
[----:B---3--:R1:W3:Y:S04]  /*46a40*/  @P1 LDG.E.U8 R27, desc[UR34][R4.64] ;  /* 0x00000022041b1981 */ /* 0x0082e8000c1e1100 */
[----:B0-----:R-:W2:Y:S04]  /*46a50*/  LDL R28, [R1+0x2a38] ;  /* 0x002a3800011c7983 */ /* 0x001ea80000100800 */
[----:B------:R-:W2:Y:S01]  /*46a60*/  LDL R5, [R1+0x2a44] ;  /* 0x002a440001057983 */ /* 0x000ea20000100800 */
[----:B-1----:R-:W-:-:S03]  /*46a70*/  @P1 IMAD.MOV.U32 R4, RZ, RZ, R30 ;  /* 0x000000ffff041224 */ /* 0x002fc600078e001e */
[----:B---3--:R0:W-:Y:S01]  /*46a80*/  STL [R1+0x58], R27 ;  /* 0x0000581b01007387 */ /* 0x0081e20000100800 */
[----:B------:R-:W-:-:S03]  /*46a90*/  PRMT R7, RZ, 0x7610, R7 ;  /* 0x00007610ff077816 */ /* 0x000fc60000000007 */
[----:B------:R-:W3:Y:S04]  /*46aa0*/  LDL R30, [R1+0x2a24] ;  /* 0x002a2400011e7983 */ /* 0x000ee80000100800 */
[----:B--2---:R4:W2:Y:S04]  /*46ab0*/  @P1 LDG.E.U8 R26, desc[UR34][R4.64] ;  /* 0x00000022041a1981 */ /* 0x0048a8000c1e1100 */
[----:B0-----:R-:W3:Y:S04]  /*46ac0*/  LDL R27, [R1+0x2a30] ;  /* 0x002a3000011b7983 */ /* 0x001ee80000100800 */
[----:B------:R-:W3:Y:S01]  /*46ad0*/  LDL R5, [R1+0x2a3c] ;  /* 0x002a3c0001057983 */ /* 0x000ee20000100800 */
[----:B----4-:R-:W-:-:S03]  /*46ae0*/  @P1 IMAD.MOV.U32 R4, RZ, RZ, R29 ;  /* 0x000000ffff041224 */ /* 0x010fc600078e001d */
[----:B--2---:R0:W-:Y:S01]  /*46af0*/  STL [R1+0x54], R26 ;  /* 0x0000541a01007387 */ /* 0x0041e20000100800 */
[----:B------:R-:W-:Y:S02]  /*46b00*/  PRMT R16, RZ, 0x7610, R16 ;  /* 0x00007610ff107816 */ /* 0x000fe40000000010 */
[----:B------:R-:W-:Y:S02]  /*46b10*/  PRMT R9, RZ, 0x7610, R9 ;  /* 0x00007610ff097816 */ /* 0x000fe40000000009 */
[----:B------:R-:W-:Y:S01]  /*46b20*/  PRMT R0, RZ, 0x7610, R0 ;  /* 0x00007610ff007816 */ /* 0x000fe20000000000 */
[----:B------:R-:W2:Y:S04]  /*46b30*/  LDL R29, [R1+0x2a1c] ;  /* 0x002a1c00011d7983 */ /* 0x000ea80000100800 */
[----:B---3--:R1:W3:Y:S04]  /*46b40*/  @P1 LDG.E.U8 R7, desc[UR34][R4.64] ;  /* 0x0000002204071981 */ /* 0x0082e8000c1e1100 */
[----:B0-----:R-:W4:Y:S04]  /*46b50*/  LDL R26, [R1+0x2a28] ;  /* 0x002a2800011a7983 */ /* 0x001f280000100800 */
[----:B------:R-:W2:Y:S01]  /*46b60*/  LDL R5, [R1+0x2a34] ;  /* 0x002a340001057983 */ /* 0x000ea20000100800 */
[----:B-1----:R-:W-:-:S05]  /*46b70*/  @P1 IMAD.MOV.U32 R4, RZ, RZ, R28 ;  /* 0x000000ffff041224 */ /* 0x002fca00078e001c */
[----:B--2---:R0:W2:Y:S02]  /*46b80*/  @P1 LDG.E.U8 R16, desc[UR34][R4.64] ;  /* 0x0000002204101981 */ /* 0x0040a4000c1e1100 */
[----:B0-----:R-:W-:Y:S02]  /*46b90*/  @P1 IMAD.MOV.U32 R4, RZ, RZ, R27 ;  /* 0x000000ffff041224 */ /* 0x001fe400078e001b */
[----:B------:R-:W-:-:S05]  /*46ba0*/  @P1 IMAD.MOV.U32 R5, RZ, RZ, R31 ;  /* 0x000000ffff051224 */ /* 0x000fca00078e001f */
[----:B------:R4:W2:Y:S02]  /*46bb0*/  @P1 LDG.E.U8 R9, desc[UR34][R4.64] ;  /* 0x0000002204091981 */ /* 0x0008a4000c1e1100 */
[----:B----4-:R-:W-:Y:S02]  /*46bc0*/  @P1 IMAD.MOV.U32 R4, RZ, RZ, R26 ;  /* 0x000000ffff041224 */ /* 0x010fe400078e001a */
[----:B------:R-:W-:-:S05]  /*46bd0*/  @P1 IMAD.MOV.U32 R5, RZ, RZ, R30 ;  /* 0x000000ffff051224 */ /* 0x000fca00078e001e */
[----:B------:R-:W4:Y:S04]  /*46be0*/  @P1 LDG.E.U8 R0, desc[UR34][R4.64] ;  /* 0x0000002204001981 */ /* 0x000f28000c1e1100 */
[----:B---3--:R0:W-:Y:S04]  /*46bf0*/  STL [R1+0x50], R7 ;  /* 0x0000500701007387 */ /* 0x0081e80000100800 */
[----:B------:R-:W3:Y:S04]  /*46c00*/  LDL R28, [R1+0x2a14] ;  /* 0x002a1400011c7983 */ /* 0x000ee80000100800 */
[----:B0-----:R-:W3:Y:S04]  /*46c10*/  LDL R7, [R1+0x2a20] ;  /* 0x002a200001077983 */ /* 0x001ee80000100800 */
[----:B--2---:R0:W-:Y:S04]  /*46c20*/  STL [R1+0x4c], R16 ;  /* 0x00004c1001007387 */ /* 0x0041e80000100800 */
[----:B------:R-:W2:Y:S04]  /*46c30*/  LDL R27, [R1+0x2a0c] ;  /* 0x002a0c00011b7983 */ /* 0x000ea80000100800 */
[----:B0-----:R-:W2:Y:S04]  /*46c40*/  LDL R16, [R1+0x2a18] ;  /* 0x002a180001107983 */ /* 0x001ea80000100800 */
[----:B------:R0:W-:Y:S04]  /*46c50*/  STL [R1+0x48], R9 ;  /* 0x0000480901007387 */ /* 0x0001e80000100800 */
[----:B------:R-:W2:Y:S04]  /*46c60*/  LDL R26, [R1+0x2a04] ;  /* 0x002a0400011a7983 */ /* 0x000ea80000100800 */
[----:B0-----:R-:W2:Y:S04]  /*46c70*/  LDL R9, [R1+0x2a10] ;  /* 0x002a100001097983 */ /* 0x001ea80000100800 */
[----:B----4-:R0:W-:Y:S01]  /*46c80*/  STL [R1+0x44], R0 ;  /* 0x0000440001007387 */ /* 0x0101e20000100800 */
[----:B------:R-:W-:Y:S01]  /*46c90*/  PRMT R6, RZ, 0x7610, R6 ;  /* 0x00007610ff067816 */ /* 0x000fe20000000006 */
[----:B------:R-:W-:-:S02]  /*46ca0*/  @P1 IMAD.MOV.U32 R5, RZ, RZ, R29 ;  /* 0x000000ffff051224 */ /* 0x000fc400078e001d */
[----:B0-----:R-:W4:Y:S01]  /*46cb0*/  LDL R0, [R1+0x2a08] ;  /* 0x002a080001007983 */ /* 0x001f220000100800 */
[----:B---3--:R-:W-:Y:S01]  /*46cc0*/  @P1 IMAD.MOV.U32 R4, RZ, RZ, R7 ;  /* 0x000000ffff041224 */ /* 0x008fe200078e0007 */
[----:B------:R-:W-:Y:S02]  /*46cd0*/  PRMT R10, RZ, 0x7610, R10 ;  /* 0x00007610ff0a7816 */ /* 0x000fe4000000000a */
[----:B------:R-:W-:Y:S02]  /*46ce0*/  PRMT R8, RZ, 0x7610, R8 ;  /* 0x00007610ff087816 */ /* 0x000fe40000000008 */
[----:B------:R-:W-:Y:S01]  /*46cf0*/  PRMT R11, RZ, 0x7610, R11 ;  /* 0x00007610ff0b7816 */ /* 0x000fe2000000000b */
[----:B------:R-:W3:Y:S04]  /*46d00*/  LDL R7, [R1+0x29fc] ;  /* 0x0029fc0001077983 */ /* 0x000ee80000100800 */
[----:B------:R0:W3:Y:S02]  /*46d10*/  @P1 LDG.E.U8 R6, desc[UR34][R4.64] ;  /* 0x0000002204061981 */ /* 0x0000e4000c1e1100 */
[----:B0-----:R-:W-:-:S02]  /*46d20*/  @P1 IMAD.MOV.U32 R5, RZ, RZ, R28 ;  /* 0x000000ffff051224 */ /* 0x001fc400078e001c */
[----:B--2---:R-:W-:-:S05]  /*46d30*/  @P1 IMAD.MOV.U32 R4, RZ, RZ, R16 ;  /* 0x000000ffff041224 */ /* 0x004fca00078e0010 */
[----:B------:R0:W2:Y:S02]  /*46d40*/  @P1 LDG.E.U8 R10, desc[UR34][R4.64] ;  /* 0x00000022040a1981 */ /* 0x0000a4000c1e1100 */
[----:B0-----:R-:W-:Y:S02]  /*46d50*/  @P1 IMAD.MOV.U32 R5, RZ, RZ, R27 ;  /* 0x000000ffff051224 */ /* 0x001fe400078e001b */
[----:B------:R-:W-:-:S05]  /*46d60*/  @P1 IMAD.MOV.U32 R4, RZ, RZ, R9 ;  /* 0x000000ffff041224 */ /* 0x000fca00078e0009 */
[----:B------:R0:W2:Y:S02]  /*46d70*/  @P1 LDG.E.U8 R8, desc[UR34][R4.64] ;  /* 0x0000002204081981 */ /* 0x0000a4000c1e1100 */
[----:B0-----:R-:W-:Y:S02]  /*46d80*/  @P1 IMAD.MOV.U32 R5, RZ, RZ, R26 ;  /* 0x000000ffff051224 */ /* 0x001fe400078e001a */
[----:B----4-:R-:W-:-:S05]  /*46d90*/  @P1 IMAD.MOV.U32 R4, RZ, RZ, R0 ;  /* 0x000000ffff041224 */ /* 0x010fca00078e0000 */
        /* <DEDUP_REMOVED lines=13> */
[----:B------:R-:W4:Y:S04]  /*46e70*/  LDL R7, [R1+0x29dc] ;  /* 0x0029dc0001077983 */ /* 0x000f280000100800 */
[----:B0-----:R-:W4:Y:S01]  /*46e80*/  LDL R11, [R1+0x29e4] ;  /* 0x0029e400010b7983 */ /* 0x001f220000100800 */
[----:B---3--:R-:W-:-:S03]  /*46e90*/  @P1 IMAD.MOV.U32 R4, RZ, RZ, R6 ;  /* 0x000000ffff041224 */ /* 0x008fc600078e0006 */
[----:B------:R-:W3:Y:S04]  /*46ea0*/  LDL R6, [R1+0x29e0] ;  /* 0x0029e00001067983 */ /* 0x000ee80000100800 */
[----:B------:R0:W3:Y:S02]  /*46eb0*/  @P1 LDG.E.U8 R25, desc[UR34][R4.64] ;  /* 0x0000002204191981 */ /* 0x0000e4000c1e1100 */
[----:B0-----:R-:W-:Y:S02]  /*46ec0*/  @P1 IMAD.MOV.U32 R5, RZ, RZ, R16 ;  /* 0x000000ffff051224 */ /* 0x001fe400078e0010 */
[----:B------:R-:W3:Y:S01]  /*46ed0*/  LDL R16, [R1+0x29d4] ;  /* 0x0029d40001107983 */ /* 0x000ee20000100800 */
[----:B--2---:R-:W-:-:S03]  /*46ee0*/  @P1 IMAD.MOV.U32 R4, RZ, RZ, R10 ;  /* 0x000000ffff041224 */ /* 0x004fc600078e000a */
[----:B------:R-:W2:Y:S01]  /*46ef0*/  LDL R10, [R1+0x29d8] ;  /* 0x0029d800010a7983 */ /* 0x000ea20000100800 */
[----:B------:R-:W-:-:S06]  /*46f00*/  PRMT R24, RZ, 0x7610, R24 ;  /* 0x00007610ff187816 */ /* 0x000fcc0000000018 */
[----:B------:R0:W2:Y:S01]  /*46f10*/  @P1 LDG.E.U8 R24, desc[UR34][R4.64] ;  /* 0x0000002204181981 */ /* 0x0000a2000c1e1100 */
[----:B------:R-:W-:Y:S01]  /*46f20*/  PRMT R23, RZ, 0x7610, R23 ;  /* 0x00007610ff177816 */ /* 0x000fe20000000017 */
[----:B0-----:R-:W-:Y:S02]  /*46f30*/  @P1 IMAD.MOV.U32 R4, RZ, RZ, R8 ;  /* 0x000000ffff041224 */ /* 0x001fe400078e0008 */
[----:B------:R-:W-:Y:S01]  /*46f40*/  @P1 IMAD.MOV.U32 R5, RZ, RZ, R9 ;  /* 0x000000ffff051224 */ /* 0x000fe200078e0009 */
[----:B------:R-:W2:Y:S04]  /*46f50*/  LDL R8, [R1+0x29d0] ;  /* 0x0029d00001087983 */ /* 0x000ea80000100800 */
[----:B------:R-:W2:Y:S04]  /*46f60*/  LDL R9, [R1+0x29cc] ;  /* 0x0029cc0001097983 */ /* 0x000ea80000100800 */
[----:B------:R0:W2:Y:S01]  /*46f70*/  @P1 LDG.E.U8 R23, desc[UR34][R4.64] ;  /* 0x0000002204171981 */ /* 0x0000a2000c1e1100 */
[----:B------:R-:W-:-:S02]  /*46f80*/  PRMT R22, RZ, 0x7610, R22 ;  /* 0x00007610ff167816 */ /* 0x000fc40000000016 */
[----:B------:R-:W-:Y:S01]  /*46f90*/  PRMT R21, RZ, 0x7610, R21 ;  /* 0x00007610ff157816 */ /* 0x000fe20000000015 */
[----:B0-----:R-:W-:Y:S02]  /*46fa0*/  @P1 IMAD.MOV.U32 R4, RZ, RZ, R0 ;  /* 0x000000ffff041224 */ /* 0x001fe400078e0000 */
[----:B----4-:R-:W-:Y:S01]  /*46fb0*/  @P1 IMAD.MOV.U32 R5, RZ, RZ, R11 ;  /* 0x000000ffff051224 */ /* 0x010fe200078e000b */
[----:B------:R-:W4:Y:S04]  /*46fc0*/  LDL R0, [R1+0x29c8] ;  /* 0x0029c80001007983 */ /* 0x000f280000100800 */
[----:B------:R-:W4:Y:S04]  /*46fd0*/  LDL R11, [R1+0x29c4] ;  /* 0x0029c400010b7983 */ /* 0x000f280000100800 */
[----:B------:R3:W4:Y:S02]  /*46fe0*/  @P1 LDG.E.U8 R22, desc[UR34][R4.64] ;  /* 0x0000002204161981 */ /* 0x000724000c1e1100 */
[----:B---3--:R-:W-:-:S02]  /*46ff0*/  @P1 IMAD.MOV.U32 R4, RZ, RZ, R6 ;  /* 0x000000ffff041224 */ /* 0x008fc400078e0006 */
[----:B------:R-:W-:Y:S01]  /*47000*/  @P1 IMAD.MOV.U32 R5, RZ, RZ, R7 ;  /* 0x000000ffff051224 */ /* 0x000fe200078e0007 */
[----:B------:R-:W3:Y:S04]  /*47010*/  LDL R6, [R1+0x29c0] ;  /* 0x0029c00001067983 */ /* 0x000ee80000100800 */
[----:B------:R-:W3:Y:S04]  /*47020*/  LDL R7, [R1+0x29bc] ;  /* 0x0029bc0001077983 */ /* 0x000ee80000100800 */
[----:B------:R0:W3:Y:S02]  /*47030*/  @P1 LDG.E.U8 R21, desc[UR34][R4.64] ;  /* 0x0000002204151981 */ /* 0x0000e4000c1e1100 */
[----:B0-----:R-:W-:-:S02]  /*47040*/  @P1 IMAD.MOV.U32 R5, RZ, RZ, R16 ;  /* 0x000000ffff051224 */ /* 0x001fc400078e0010 */
[----:B------:R-:W3:Y:S01]  /*47050*/  LDL R16, [R1+0x29b4] ;  /* 0x0029b40001107983 */ /* 0x000ee20000100800 */
[----:B--2---:R-:W-:-:S03]  /*47060*/  @P1 IMAD.MOV.U32 R4, RZ, RZ, R10 ;  /* 0x000000ffff041224 */ /* 0x004fc600078e000a */
[----:B------:R-:W2:Y:S01]  /*47070*/  LDL R10, [R1+0x29b8] ;  /* 0x0029b800010a7983 */ /* 0x000ea20000100800 */
[----:B------:R-:W-:Y:S02]  /*47080*/  ISETP.GT.AND P0, PT, R2, 0x3c, PT ;  /* 0x0000003c0200780c */ /* 0x000fe40003f04270 */
[----:B------:R-:W-:-:S06]  /*47090*/  PRMT R20, RZ, 0x7610, R20 ;  /* 0x00007610ff147816 */ /* 0x000fcc0000000014 */
[----:B------:R0:W2:Y:S01]  /*470a0*/  @P1 LDG.E.U8 R20, desc[UR34][R4.64] ;  /* 0x0000002204141981 */ /* 0x0000a2000c1e1100 */
[----:B------:R-:W-:-:S04]  /*470b0*/  PRMT R19, RZ, 0x7610, R19 ;  /* 0x00007610ff137816 */ /* 0x000fc80000000013 */
[----:B0-----:R-:W-:Y:S02]  /*470c0*/  @P0 IMAD.MOV.U32 R4, RZ, RZ, R8 ;  /* 0x000000ffff040224 */ /* 0x001fe400078e0008 */
[----:B------:R-:W-:Y:S01]  /*470d0*/  @P0 IMAD.MOV.U32 R5, RZ, RZ, R9 ;  /* 0x000000ffff050224 */ /* 0x000fe200078e0009 */
[----:B------:R-:W2:Y:S04]  /*470e0*/  LDL R8, [R1+0x29b0] ;  /* 0x0029b00001087983 */ /* 0x000ea80000100800 */
[----:B------:R-:W2:Y:S04]  /*470f0*/  LDL R9, [R1+0x29ac] ;  /* 0x0029ac0001097983 */ /* 0x000ea80000100800 */
[----:B------:R4:W2:Y:S04]  /*47100*/  @P0 LDG.E.U8 R19, desc[UR34][R4.64] ;  /* 0x0000002204130981 */ /* 0x0008a8000c1e1100 */
[----:B------:R-:W-:Y:S01]  /*47110*/  STL [R1+0x30], R25 ;  /* 0x0000301901007387 */ /* 0x000fe20000100800 */
[----:B------:R-:W-:-:S02]  /*47120*/  PRMT R18, RZ, 0x7610, R18 ;  /* 0x00007610ff127816 */ /* 0x000fc40000000012 */
[----:B------:R-:W-:Y:S01]  /*47130*/  PRMT R17, RZ, 0x7610, R17 ;  /* 0x00007610ff117816 */ /* 0x000fe20000000011 */
[----:B----4-:R-:W-:Y:S02]  /*47140*/  @P0 IMAD.MOV.U32 R4, RZ, RZ, R0 ;  /* 0x000000ffff040224 */ /* 0x010fe400078e0000 */
[----:B------:R-:W-:Y:S01]  /*47150*/  @P0 IMAD.MOV.U32 R5, RZ, RZ, R11 ;  /* 0x000000ffff050224 */ /* 0x000fe200078e000b */
[----:B------:R-:W4:Y:S04]  /*47160*/  LDL R0, [R1+0x29a8] ;  /* 0x0029a80001007983 */ /* 0x000f280000100800 */
[----:B------:R-:W4:Y:S04]  /*47170*/  LDL R11, [R1+0x29a4] ;  /* 0x0029a400010b7983 */ /* 0x000f280000100800 */
[----:B------:R3:W4:Y:S01]  /*47180*/  @P0 LDG.E.U8 R18, desc[UR34][R4.64] ;  /* 0x0000002204120981 */ /* 0x000722000c1e1100 */
[----:B------:R-:W-:-:S03]  /*47190*/  PRMT R13, RZ, 0x7610, R13 ;  /* 0x00007610ff0d7816 */ /* 0x000fc6000000000d */
[----:B------:R-:W-:Y:S01]  /*471a0*/  STL [R1+0x2c], R24 ;  /* 0x00002c1801007387 */ /* 0x000fe20000100800 */
[----:B---3--:R-:W-:Y:S02]  /*471b0*/  @P0 IMAD.MOV.U32 R4, RZ, RZ, R6 ;  /* 0x000000ffff040224 */ /* 0x008fe400078e0006 */
[----:B------:R-:W-:Y:S01]  /*471c0*/  @P0 IMAD.MOV.U32 R5, RZ, RZ, R7 ;  /* 0x000000ffff050224 */ /* 0x000fe200078e0007 */
[----:B------:R-:W3:Y:S04]  /*471d0*/  LDL R6, [R1+0x29a0] ;  /* 0x0029a00001067983 */ /* 0x000ee80000100800 */
[----:B------:R-:W3:Y:S04]  /*471e0*/  LDL R7, [R1+0x299c] ;  /* 0x00299c0001077983 */ /* 0x000ee80000100800 */
[----:B------:R0:W3:Y:S02]  /*471f0*/  @P0 LDG.E.U8 R17, desc[UR34][R4.64] ;  /* 0x0000002204110981 */ /* 0x0000e4000c1e1100 */
[----:B0-----:R-:W-:-:S02]  /*47200*/  @P0 IMAD.MOV.U32 R5, RZ, RZ, R16 ;  /* 0x000000ffff050224 */ /* 0x001fc400078e0010 */
[----:B--2---:R-:W-:-:S05]  /*47210*/  @P0 IMAD.MOV.U32 R4, RZ, RZ, R10 ;  /* 0x000000ffff040224 */ /* 0x004fca00078e000a */
[----:B------:R0:W2:Y:S01]  /*47220*/  @P0 LDG.E.U8 R13, desc[UR34][R4.64] ;  /* 0x00000022040d0981 */ /* 0x0000a2000c1e1100 */
[----:B------:R-:W-:Y:S02]  /*47230*/  PRMT R12, RZ, 0x7610, R12 ;  /* 0x00007610ff0c7816 */ /* 0x000fe4000000000c */
[----:B------:R-:W-:Y:S01]  /*47240*/  PRMT R15, RZ, 0x7610, R15 ;  /* 0x00007610ff0f7816 */ /* 0x000fe2000000000f */
[----:B0-----:R-:W-:Y:S02]  /*47250*/  @P0 IMAD.MOV.U32 R4, RZ, RZ, R8 ;  /* 0x000000ffff040224 */ /* 0x001fe400078e0008 */
[----:B------:R-:W-:-:S05]  /*47260*/  @P0 IMAD.MOV.U32 R5, RZ, RZ, R9 ;  /* 0x000000ffff050224 */ /* 0x000fca00078e0009 */
[----:B------:R4:W2:Y:S02]  /*47270*/  @P0 LDG.E.U8 R12, desc[UR34][R4.64] ;  /* 0x00000022040c0981 */ /* 0x0008a4000c1e1100 */
[----:B----4-:R-:W-:Y:S02]  /*47280*/  @P0 IMAD.MOV.U32 R4, RZ, RZ, R0 ;  /* 0x000000ffff040224 */ /* 0x010fe400078e0000 */
[----:B------:R-:W-:-:S05]  /*47290*/  @P0 IMAD.MOV.U32 R5, RZ, RZ, R11 ;  /* 0x000000ffff050224 */ /* 0x000fca00078e000b */
[----:B------:R3:W4:Y:S01]  /*472a0*/  @P0 LDG.E.U8 R15, desc[UR34][R4.64] ;  /* 0x00000022040f0981 */ /* 0x000722000c1e1100 */
[----:B------:R-:W-:-:S03]  /*472b0*/  PRMT R14, RZ, 0x7610, R14 ;  /* 0x00007610ff0e7816 */ /* 0x000fc6000000000e */
[----:B------:R-:W-:Y:S04]  /*472c0*/  STL [R1+0x28], R23 ;  /* 0x0000281701007387 */ /* 0x000fe80000100800 */
[----:B------:R-:W4:Y:S04]  /*472d0*/  LDL R10, [R1+0x2998] ;  /* 0x00299800010a7983 */ /* 0x000f280000100800 */
[----:B------:R-:W-:Y:S01]  /*472e0*/  STL [R1+0x24], R22 ;  /* 0x0000241601007387 */ /* 0x000fe20000100800 */
[----:B---3--:R-:W-:Y:S02]  /*472f0*/  @P0 IMAD.MOV.U32 R4, RZ, RZ, R6 ;  /* 0x000000ffff040224 */ /* 0x008fe400078e0006 */
[----:B------:R-:W-:-:S05]  /*47300*/  @P0 IMAD.MOV.U32 R5, RZ, RZ, R7 ;  /* 0x000000ffff050224 */ /* 0x000fca00078e0007 */
[----:B------:R0:W3:Y:S04]  /*47310*/  @P0 LDG.E.U8 R14, desc[UR34][R4.64] ;  /* 0x00000022040e0981 */ /* 0x0000e8000c1e1100 */
[----:B--2---:R1:W-:Y:S04]  /*47320*/  STL [R1+0xc], R13 ;  /* 0x00000c0d01007387 */ /* 0x0043e80000100800 */
[----:B------:R-:W2:Y:S04]  /*47330*/  LDL R9, [R1+0x298c] ;  /* 0x00298c0001097983 */ /* 0x000ea80000100800 */
[----:B------:R-:W2:Y:S04]  /*47340*/  LDL R8, [R1+0x2990] ;  /* 0x0029900001087983 */ /* 0x000ea80000100800 */
[----:B-1----:R-:W2:Y:S04]  /*47350*/  LDL R13, [R1+0x2994] ;  /* 0x00299400010d7983 */ /* 0x002ea80000100800 */
[----:B------:R-:W-:Y:S04]  /*47360*/  STL [R1+0x20], R21 ;  /* 0x0000201501007387 */ /* 0x000fe80000100800 */
[----:B------:R1:W-:Y:S04]  /*47370*/  STL [R1+0x8], R12 ;  /* 0x0000080c01007387 */ /* 0x0003e80000100800 */
[----:B------:R-:W2:Y:S04]  /*47380*/  LDL R11, [R1+0x2988] ;  /* 0x00298800010b7983 */ /* 0x000ea80000100800 */
[----:B-1----:R-:W2:Y:S04]  /*47390*/  LDL R12, [R1+0x2984] ;  /* 0x00298400010c7983 */ /* 0x002ea80000100800 */
[----:B------:R-:W-:Y:S04]  /*473a0*/  STL [R1+0x1c], R20 ;  /* 0x00001c1401007387 */ /* 0x000fe80000100800 */
[----:B------:R-:W2:Y:S04]  /*473b0*/  LDL R0, [R1+0x2980] ;  /* 0x0029800001007983 */ /* 0x000ea80000100800 */
[----:B------:R-:W2:Y:S04]  /*473c0*/  LDL R7, [R1+0x297c] ;  /* 0x00297c0001077983 */ /* 0x000ea80000100800 */
[----:B------:R-:W-:Y:S04]  /*473d0*/  STL [R1+0x18], R19 ;  /* 0x0000181301007387 */ /* 0x000fe80000100800 */
[----:B----4-:R1:W-:Y:S04]  /*473e0*/  STL [R1+0x4], R15 ;  /* 0x0000040f01007387 */ /* 0x0103e80000100800 */
[----:B------:R-:W4:Y:S04]  /*473f0*/  LDL R6, [R1+0x2978] ;  /* 0x0029780001067983 */ /* 0x000f280000100800 */
[----:B-1----:R-:W4:Y:S01]  /*47400*/  LDL R15, [R1+0x2974] ;  /* 0x00297400010f7983 */ /* 0x002f220000100800 */
[----:B------:R-:W-:-:S03]  /*47410*/  PRMT R60, RZ, 0x7610, R60 ;  /* 0x00007610ff3c7816 */ /* 0x000fc6000000003c */
[----:B------:R-:W-:Y:S01]  /*47420*/  STL [R1+0x14], R18 ;  /* 0x0000141201007387 */ /* 0x000fe20000100800 */
[----:B0-----:R-:W-:-:S03]  /*47430*/  @P0 IMAD.MOV.U32 R4, RZ, RZ, R10 ;  /* 0x000000ffff040224 */ /* 0x001fc600078e000a */
[----:B---3--:R0:W-:Y:S04]  /*47440*/  STL [R1], R14 ;  /* 0x0000000e01007387 */ /* 0x0081e80000100800 */
[----:B0-----:R-:W3:Y:S01]  /*47450*/  LDL R14, [R1+0x296c] ;  /* 0x00296c00010e7983 */ /* 0x001ee20000100800 */
[----:B--2---:R-:W-:-:S03]  /*47460*/  @P0 IMAD.MOV.U32 R5, RZ, RZ, R13 ;  /* 0x000000ffff050224 */ /* 0x004fc600078e000d */
[----:B------:R-:W2:Y:S04]  /*47470*/  LDL R13, [R1+0x2970] ;  /* 0x00297000010d7983 */ /* 0x000ea80000100800 */
[----:B------:R0:W2:Y:S01]  /*47480*/  @P0 LDG.E.U8 R60, desc[UR34][R4.64] ;  /* 0x00000022043c0981 */ /* 0x0000a2000c1e1100 */
[----:B------:R-:W-:Y:S02]  /*47490*/  PRMT R58, RZ, 0x7610, R58 ;  /* 0x00007610ff3a7816 */ /* 0x000fe4000000003a */
[----:B------:R-:W-:Y:S01]  /*474a0*/  PRMT R56, RZ, 0x7610, R56 ;  /* 0x00007610ff387816 */ /* 0x000fe20000000038 */
[----:B0-----:R-:W-:Y:S02]  /*474b0*/  @P0 IMAD.MOV.U32 R4, RZ, RZ, R8 ;  /* 0x000000ffff040224 */ /* 0x001fe400078e0008 */
[----:B------:R-:W-:-:S05]  /*474c0*/  @P0 IMAD.MOV.U32 R5, RZ, RZ, R9 ;  /* 0x000000ffff050224 */ /* 0x000fca00078e0009 */
[----:B------:R0:W2:Y:S01]  /*474d0*/  @P0 LDG.E.U8 R58, desc[UR34][R4.64] ;  /* 0x00000022043a0981 */ /* 0x0000a2000c1e1100 */
[----:B------:R-:W-:Y:S01]  /*474e0*/  PRMT R54, RZ, 0x7610, R54 ;  /* 0x00007610ff367816 */ /* 0x000fe20000000036 */
[----:B0-----:R-:W-:Y:S02]  /*474f0*/  @P0 IMAD.MOV.U32 R4, RZ, RZ, R11 ;  /* 0x000000ffff040224 */ /* 0x001fe400078e000b */
[----:B------:R-:W-:-:S05]  /*47500*/  @P0 IMAD.MOV.U32 R5, RZ, RZ, R12 ;  /* 0x000000ffff050224 */ /* 0x000fca00078e000c */
[----:B------:R0:W2:Y:S01]  /*47510*/  @P0 LDG.E.U8 R56, desc[UR34][R4.64] ;  /* 0x0000002204380981 */ /* 0x0000a2000c1e1100 */
        /* <DEDUP_REMOVED lines=8> */
[----:B------:R0:W-:Y:S01]  /*475a0*/  STL [R1+0x10], R17 ;  /* 0x0000101101007387 */ /* 0x0001e20000100800 */
[----:B---3--:R-:W-:Y:S02]  /*475b0*/  @P0 IMAD.MOV.U32 R5, RZ, RZ, R14 ;  /* 0x000000ffff050224 */ /* 0x008fe400078e000e */
[----:B--2---:R-:W-:Y:S01]  /*475c0*/  @P0 IMAD.MOV.U32 R4, RZ, RZ, R13 ;  /* 0x000000ffff040224 */ /* 0x004fe200078e000d */
[----:B------:R-:W-:Y:S04]  /*475d0*/  STL [R1+0x5180], R60 ;  /* 0x0051803c01007387 */ /* 0x000fe80000100800 */
[----:B------:R-:W2:Y:S04]  /*475e0*/  LDL R9, [R1+0x2964] ;  /* 0x0029640001097983 */ /* 0x000ea80000100800 */
[----:B------:R-:W3:Y:S04]  /*475f0*/  LDL R8, [R1+0x2968] ;  /* 0x0029680001087983 */ /* 0x000ee80000100800 */
[----:B------:R-:W3:Y:S04]  /*47600*/  LDL R10, [R1+0x2960] ;  /* 0x00296000010a7983 */ /* 0x000ee80000100800 */
[----:B------:R2:W3:Y:S04]  /*47610*/  @P0 LDG.E.U8 R50, desc[UR34][R4.64] ;  /* 0x0000002204320981 */ /* 0x0004e8000c1e1100 */
[----:B------:R-:W-:Y:S04]  /*47620*/  STL [R1+0x5184], R58 ;  /* 0x0051843a01007387 */ /* 0x000fe80000100800 */
[----:B------:R-:W3:Y:S04]  /*47630*/  LDL R11, [R1+0x295c] ;  /* 0x00295c00010b7983 */ /* 0x000ee80000100800 */
[----:B------:R-:W-:Y:S04]  /*47640*/  STL [R1+0x5188], R56 ;  /* 0x0051883801007387 */ /* 0x000fe80000100800 */
[----:B------:R-:W3:Y:S04]  /*47650*/  LDL R12, [R1+0x2954] ;  /* 0x00295400010c7983 */ /* 0x000ee80000100800 */
[----:B------:R-:W3:Y:S04]  /*47660*/  LDL R7, [R1+0x2958] ;  /* 0x0029580001077983 */ /* 0x000ee80000100800 */
[----:B------:R-:W3:Y:S04]  /*47670*/  LDL R0, [R1+0x2950] ;  /* 0x0029500001007983 */ /* 0x000ee80000100800 */
[----:B------:R-:W-:Y:S04]  /*47680*/  STL [R1+0x518c], R54 ;  /* 0x00518c3601007387 */ /* 0x000fe80000100800 */
[----:B------:R-:W3:Y:S01]  /*47690*/  LDL R6, [R1+0x294c] ;  /* 0x00294c0001067983 */ /* 0x000ee20000100800 */
[----:B------:R-:W-:-:S03]  /*476a0*/  PRMT R48, RZ, 0x7610, R48 ;  /* 0x00007610ff307816 */ /* 0x000fc60000000030 */
[----:B----4-:R-:W-:Y:S04]  /*476b0*/  STL [R1+0x5190], R52 ;  /* 0x0051903401007387 */ /* 0x010fe80000100800 */
[----:B------:R-:W4:Y:S04]  /*476c0*/  LDL R15, [R1+0x2944] ;  /* 0x00294400010f7983 */ /* 0x000f280000100800 */
[----:B------:R-:W4:Y:S01]  /*476d0*/  LDL R14, [R1+0x2948] ;  /* 0x00294800010e7983 */ /* 0x000f220000100800 */
[----:B--2---:R-:W-:Y:S02]  /*476e0*/  @P0 IMAD.MOV.U32 R5, RZ, RZ, R9 ;  /* 0x000000ffff050224 */ /* 0x004fe400078e0009 */
[----:B---3--:R-:W-:Y:S01]  /*476f0*/  @P0 IMAD.MOV.U32 R4, RZ, RZ, R8 ;  /* 0x000000ffff040224 */ /* 0x008fe200078e0008 */
[----:B------:R-:W-:Y:S04]  /*47700*/  STL [R1+0x5194], R50 ;  /* 0x0051943201007387 */ /* 0x000fe80000100800 */
[----:B------:R-:W2:Y:S04]  /*47710*/  LDL R9, [R1+0x293c] ;  /* 0x00293c0001097983 */ /* 0x000ea80000100800 */
[----:B------:R-:W3:Y:S04]  /*47720*/  LDL R8, [R1+0x2940] ;  /* 0x0029400001087983 */ /* 0x000ee80000100800 */
[----:B------:R1:W3:Y:S01]  /*47730*/  @P0 LDG.E.U8 R48, desc[UR34][R4.64] ;  /* 0x0000002204300981 */ /* 0x0002e2000c1e1100 */
[----:B------:R-:W-:-:S02]  /*47740*/  PRMT R46, RZ, 0x7610, R46 ;  /* 0x00007610ff2e7816 */ /* 0x000fc4000000002e */
[----:B------:R-:W-:Y:S02]  /*47750*/  ISETP.GT.AND P1, PT, R2, 0x3d, PT ;  /* 0x0000003d0200780c */ /* 0x000fe40003f24270 */
[----:B------:R-:W-:Y:S01]  /*47760*/  PRMT R44, RZ, 0x7610, R44 ;  /* 0x00007610ff2c7816 */ /* 0x000fe2000000002c */
[----:B-1----:R-:W-:Y:S02]  /*47770*/  @P0 IMAD.MOV.U32 R4, RZ, RZ, R10 ;  /* 0x000000ffff040224 */ /* 0x002fe400078e000a */
[----:B------:R-:W-:-:S05]  /*47780*/  @P0 IMAD.MOV.U32 R5, RZ, RZ, R11 ;  /* 0x000000ffff050224 */ /* 0x000fca00078e000b */
[----:B------:R1:W3:Y:S01]  /*47790*/  @P0 LDG.E.U8 R46, desc[UR34][R4.64] ;  /* 0x00000022042e0981 */ /* 0x0002e2000c1e1100 */
[----:B------:R-:W-:Y:S01]  /*477a0*/  PRMT R42, RZ, 0x7610, R42 ;  /* 0x00007610ff2a7816 */ /* 0x000fe2000000002a */
[----:B-1----:R-:W-:Y:S02]  /*477b0*/  @P0 IMAD.MOV.U32 R5, RZ, RZ, R12 ;  /* 0x000000ffff050224 */ /* 0x002fe400078e000c */
[----:B------:R-:W-:-:S05]  /*477c0*/  @P0 IMAD.MOV.U32 R4, RZ, RZ, R7 ;  /* 0x000000ffff040224 */ /* 0x000fca00078e0007 */
[----:B------:R1:W3:Y:S01]  /*477d0*/  @P0 LDG.E.U8 R44, desc[UR34][R4.64] ;  /* 0x00000022042c0981 */ /* 0x0002e2000c1e1100 */
[----:B------:R-:W-:Y:S01]  /*477e0*/  PRMT R40, RZ, 0x7610, R40 ;  /* 0x00007610ff287816 */ /* 0x000fe20000000028 */
[----:B-1----:R-:W-:Y:S02]  /*477f0*/  @P1 IMAD.MOV.U32 R4, RZ, RZ, R0 ;  /* 0x000000ffff041224 */ /* 0x002fe400078e0000 */
[----:B------:R-:W-:-:S05]  /*47800*/  @P1 IMAD.MOV.U32 R5, RZ, RZ, R6 ;  /* 0x000000ffff051224 */ /* 0x000fca00078e0006 */
[----:B------:R4:W3:Y:S02]  /*47810*/  @P1 LDG.E.U8 R42, desc[UR34][R4.64] ;  /* 0x00000022042a1981 */ /* 0x0008e4000c1e1100 */
[----:B----4-:R-:W-:Y:S02]  /*47820*/  @P1 IMAD.MOV.U32 R5, RZ, RZ, R15 ;  /* 0x000000ffff051224 */ /* 0x010fe400078e000f */
[----:B------:R-:W-:-:S05]  /*47830*/  @P1 IMAD.MOV.U32 R4, RZ, RZ, R14 ;  /* 0x000000ffff041224 */ /* 0x000fca00078e000e */
[----:B------:R2:W4:Y:S01]  /*47840*/  @P1 LDG.E.U8 R40, desc[UR34][R4.64] ;  /* 0x0000002204281981 */ /* 0x000522000c1e1100 */
[----:B------:R-:W-:Y:S01]  /*47850*/  PRMT R38, RZ, 0x7610, R38 ;  /* 0x00007610ff267816 */ /* 0x000fe20000000026 */
[----:B--2---:R-:W-:Y:S02]  /*47860*/  @P1 IMAD.MOV.U32 R5, RZ, RZ, R9 ;  /* 0x000000ffff051224 */ /* 0x004fe400078e0009 */
[----:B---3--:R-:W-:Y:S01]  /*47870*/  @P1 IMAD.MOV.U32 R4, RZ, RZ, R8 ;  /* 0x000000ffff041224 */ /* 0x008fe200078e0008 */
[----:B------:R-:W-:Y:S04]  /*47880*/  STL [R1+0x5198], R48 ;  /* 0x0051983001007387 */ /* 0x000fe80000100800 */
[----:B0-----:R-:W2:Y:S04]  /*47890*/  LDL R17, [R1+0x2938] ;  /* 0x0029380001117983 */ /* 0x001ea80000100800 */
[----:B------:R-:W3:Y:S04]  /*478a0*/  LDL R18, [R1+0x2934] ;  /* 0x0029340001127983 */ /* 0x000ee80000100800 */
[----:B------:R-:W3:Y:S04]  /*478b0*/  LDL R11, [R1+0x292c] ;  /* 0x00292c00010b7983 */ /* 0x000ee80000100800 */
[----:B------:R2:W3:Y:S04]  /*478c0*/  @P1 LDG.E.U8 R38, desc[UR34][R4.64] ;  /* 0x0000002204261981 */ /* 0x0004e8000c1e1100 */
[----:B------:R-:W3:Y:S04]  /*478d0*/  LDL R10, [R1+0x2930] ;  /* 0x00293000010a7983 */ /* 0x000ee80000100800 */
[----:B------:R-:W-:Y:S04]  /*478e0*/  STL [R1+0x519c], R46 ;  /* 0x00519c2e01007387 */ /* 0x000fe80000100800 */
[----:B------:R-:W3:Y:S04]  /*478f0*/  LDL R16, [R1+0x2924] ;  /* 0x0029240001107983 */ /* 0x000ee80000100800 */
[----:B------:R-:W3:Y:S04]  /*47900*/  LDL R13, [R1+0x2928] ;  /* 0x00292800010d7983 */ /* 0x000ee80000100800 */
[----:B------:R-:W3:Y:S04]  /*47910*/  LDL R12, [R1+0x291c] ;  /* 0x00291c00010c7983 */ /* 0x000ee80000100800 */
[----:B------:R-:W3:Y:S04]  /*47920*/  LDL R0, [R1+0x2920] ;  /* 0x0029200001007983 */ /* 0x000ee80000100800 */
[----:B------:R-:W3:Y:S04]  /*47930*/  LDL R7, [R1+0x2914] ;  /* 0x0029140001077983 */ /* 0x000ee80000100800 */
[----:B------:R-:W3:Y:S04]  /*47940*/  LDL R6, [R1+0x2918] ;  /* 0x0029180001067983 */ /* 0x000ee80000100800 */
[----:B------:R-:W-:Y:S04]  /*47950*/  STL [R1+0x5174], R42 ;  /* 0x0051742a01007387 */ /* 0x000fe80000100800 */
[----:B------:R-:W3:Y:S04]  /*47960*/  LDL R14, [R1+0x2910] ;  /* 0x00291000010e7983 */ /* 0x000ee80000100800 */
[----:B----4-:R-:W-:Y:S04]  /*47970*/  STL [R1+0x5178], R40 ;  /* 0x0051782801007387 */ /* 0x010fe80000100800 */
[----:B------:R-:W4:Y:S04]  /*47980*/  LDL R15, [R1+0x290c] ;  /* 0x00290c00010f7983 */ /* 0x000f280000100800 */
[----:B------:R-:W4:Y:S04]  /*47990*/  LDL R9, [R1+0x2904] ;  /* 0x0029040001097983 */ /* 0x000f280000100800 */
[----:B------:R-:W4:Y:S01]  /*479a0*/  LDL R8, [R1+0x2908] ;  /* 0x0029080001087983 */ /* 0x000f220000100800 */
[----:B--2---:R-:W-:-:S03]  /*479b0*/  @P1 IMAD.MOV.U32 R4, RZ, RZ, R17 ;  /* 0x000000ffff041224 */ /* 0x004fc600078e0011 */
[----:B---3--:R-:W-:Y:S04]  /*479c0*/  STL [R1+0x517c], R38 ;  /* 0x00517c2601007387 */ /* 0x008fe80000100800 */
[----:B------:R-:W2:Y:S04]  /*479d0*/  LDL R20, [R1+0x28fc] ;  /* 0x0028fc0001147983 */ /* 0x000ea80000100800 */
[----:B------:R-:W3:Y:S01]  /*479e0*/  LDL R17, [R1+0x2900] ;  /* 0x0029000001117983 */ /* 0x000ee20000100800 */
[----:B------:R-:W-:Y:S01]  /*479f0*/  PRMT R36, RZ, 0x7610, R36 ;  /* 0x00007610ff247816 */ /* 0x000fe20000000024 */
[----:B------:R-:W-:Y:S01]  /*47a00*/  @P1 IMAD.MOV.U32 R5, RZ, RZ, R18 ;  /* 0x000000ffff051224 */ /* 0x000fe200078e0012 */
[----:B------:R-:W-:-:S02]  /*47a10*/  PRMT R34, RZ, 0x7610, R34 ;  /* 0x00007610ff227816 */ /* 0x000fc40000000022 */
[----:B------:R-:W-:Y:S02]  /*47a20*/  PRMT R32, RZ, 0x7610, R32 ;  /* 0x00007610ff207816 */ /* 0x000fe40000000020 */
[----:B------:R-:W-:Y:S01]  /*47a30*/  PRMT R3, RZ, 0x7610, R3 ;  /* 0x00007610ff037816 */ /* 0x000fe20000000003 */
[----:B------:R-:W3:Y:S04]  /*47a40*/  LDL R19, [R1+0x28dc] ;  /* 0x0028dc0001137983 */ /* 0x000ee80000100800 */
[----:B------:R0:W3:Y:S04]  /*47a50*/  @P1 LDG.E.U8 R36, desc[UR34][R4.64] ;  /* 0x0000002204241981 */ /* 0x0000e8000c1e1100 */
[----:B------:R-:W3:Y:S01]  /*47a60*/  LDL R18, [R1+0x28e0] ;  /* 0x0028e00001127983 */ /* 0x000ee20000100800 */
[----:B------:R-:W-:-:S03]  /*47a70*/  ISETP.GT.AND P0, PT, R2, 0x3e, PT ;  /* 0x0000003e0200780c */ /* 0x000fc60003f04270 */
[----:B------:R-:W3:Y:S04]  /*47a80*/  LDL R23, [R1+0x28bc] ;  /* 0x0028bc0001177983 */ /* 0x000ee80000100800 */
[----:B------:R-:W3:Y:S04]  /*47a90*/  LDL R22, [R1+0x28c0] ;  /* 0x0028c00001167983 */ /* 0x000ee80000100800 */
[----:B------:R-:W3:Y:S04]  /*47aa0*/  LDL R25, [R1+0x28ac] ;  /* 0x0028ac0001197983 */ /* 0x000ee80000100800 */
[----:B------:R-:W3:Y:S04]  /*47ab0*/  LDL R24, [R1+0x28b0] ;  /* 0x0028b00001187983 */ /* 0x000ee80000100800 */
[----:B------:R-:W3:Y:S01]  /*47ac0*/  LDL R21, [R1+0x28a4] ;  /* 0x0028a40001157983 */ /* 0x000ee20000100800 */
[----:B0-----:R-:W-:-:S02]  /*47ad0*/  @P1 IMAD.MOV.U32 R4, RZ, RZ, R10 ;  /* 0x000000ffff041224 */ /* 0x001fc400078e000a */
[----:B------:R-:W-:Y:S01]  /*47ae0*/  @P1 IMAD.MOV.U32 R5, RZ, RZ, R11 ;  /* 0x000000ffff051224 */ /* 0x000fe200078e000b */
[----:B------:R-:W3:Y:S04]  /*47af0*/  LDL R10, [R1+0x28f8] ;  /* 0x0028f800010a7983 */ /* 0x000ee80000100800 */
[----:B------:R-:W3:Y:S04]  /*47b00*/  LDL R11, [R1+0x28f4] ;  /* 0x0028f400010b7983 */ /* 0x000ee80000100800 */
[----:B------:R0:W3:Y:S02]  /*47b10*/  @P1 LDG.E.U8 R34, desc[UR34][R4.64] ;  /* 0x0000002204221981 */ /* 0x0000e4000c1e1100 */
        /* <DEDUP_REMOVED lines=10> */
[----:B0-----:R-:W-:-:S02]  /*47bc0*/  PRMT R4, RZ, 0x7610, R4 ;  /* 0x00007610ff047816 */ /* 0x001fc40000000004 */
[----:B------:R-:W-:-:S04]  /*47bd0*/  PRMT R5, RZ, 0x7610, R5 ;  /* 0x00007610ff057816 */ /* 0x000fc80000000005 */
[----:B------:R0:W3:Y:S02]  /*47be0*/  @P1 LDG.E.U8 R4, desc[UR34][R6.64] ;  /* 0x0000002206041981 */ /* 0x0000e4000c1e1100 */
[----:B0-----:R-:W-:Y:S02]  /*47bf0*/  @P1 IMAD.MOV.U32 R6, RZ, RZ, R14 ;  /* 0x000000ffff061224 */ /* 0x001fe400078e000e */
[----:B----4-:R-:W-:Y:S01]  /*47c00*/  @P1 IMAD.MOV.U32 R7, RZ, RZ, R15 ;  /* 0x000000ffff071224 */ /* 0x010fe200078e000f */
[----:B------:R-:W4:Y:S04]  /*47c10*/  LDL R14, [R1+0x28d8] ;  /* 0x0028d800010e7983 */ /* 0x000f280000100800 */
[----:B------:R-:W4:Y:S04]  /*47c20*/  LDL R15, [R1+0x28d4] ;  /* 0x0028d400010f7983 */ /* 0x000f280000100800 */
[----:B------:R0:W4:Y:S02]  /*47c30*/  @P1 LDG.E.U8 R5, desc[UR34][R6.64] ;  /* 0x0000002206051981 */ /* 0x000124000c1e1100 */
[----:B0-----:R-:W-:-:S06]  /*47c40*/  PRMT R6, RZ, 0x7610, R6 ;  /* 0x00007610ff067816 */ /* 0x001fcc0000000006 */
[----:B------:R2:W4:Y:S02]  /*47c50*/  @P1 LDG.E.U8 R6, desc[UR34][R8.64] ;  /* 0x0000002208061981 */ /* 0x000524000c1e1100 */
[----:B--2---:R-:W-:Y:S02]  /*47c60*/  @P1 IMAD.MOV.U32 R9, RZ, RZ, R20 ;  /* 0x000000ffff091224 */ /* 0x004fe400078e0014 */
[----:B---3--:R-:W-:Y:S01]  /*47c70*/  @P1 IMAD.MOV.U32 R8, RZ, RZ, R17 ;  /* 0x000000ffff081224 */ /* 0x008fe200078e0011 */
[----:B------:R-:W2:Y:S04]  /*47c80*/  LDL R20, [R1+0x28cc] ;  /* 0x0028cc0001147983 */ /* 0x000ea80000100800 */
[----:B------:R-:W3:Y:S01]  /*47c90*/  LDL R17, [R1+0x28d0] ;  /* 0x0028d00001117983 */ /* 0x000ee20000100800 */
[----:B------:R-:W-:-:S06]  /*47ca0*/  PRMT R7, RZ, 0x7610, R7 ;  /* 0x00007610ff077816 */ /* 0x000fcc0000000007 */
[----:B------:R0:W3:Y:S02]  /*47cb0*/  @P1 LDG.E.U8 R7, desc[UR34][R8.64] ;  /* 0x0000002208071981 */ /* 0x0000e4000c1e1100 */
[----:B0-----:R-:W-:Y:S02]  /*47cc0*/  PRMT R8, RZ, 0x7610, R8 ;  /* 0x00007610ff087816 */ /* 0x001fe40000000008 */
[----:B------:R-:W-:-:S04]  /*47cd0*/  PRMT R9, RZ, 0x7610, R9 ;  /* 0x00007610ff097816 */ /* 0x000fc80000000009 */
[----:B------:R0:W3:Y:S02]  /*47ce0*/  @P1 LDG.E.U8 R8, desc[UR34][R10.64] ;  /* 0x000000220a081981 */ /* 0x0000e4000c1e1100 */
[----:B0-----:R-:W-:Y:S02]  /*47cf0*/  @P1 IMAD.MOV.U32 R11, RZ, RZ, R16 ;  /* 0x000000ffff0b1224 */ /* 0x001fe400078e0010 */
[----:B------:R-:W3:Y:S01]  /*47d00*/  LDL R16, [R1+0x28c4] ;  /* 0x0028c40001107983 */ /* 0x000ee20000100800 */
[----:B------:R-:W-:-:S03]  /*47d10*/  @P1 IMAD.MOV.U32 R10, RZ, RZ, R0 ;  /* 0x000000ffff0a1224 */ /* 0x000fc600078e0000 */
[----:B------:R-:W3:Y:S04]  /*47d20*/  LDL R0, [R1+0x28c8] ;  /* 0x0028c80001007983 */ /* 0x000ee80000100800 */
[----:B------:R0:W3:Y:S02]  /*47d30*/  @P1 LDG.E.U8 R9, desc[UR34][R10.64] ;  /* 0x000000220a091981 */ /* 0x0000e4000c1e1100 */
[----:B0-----:R-:W-:Y:S02]  /*47d40*/  PRMT R10, RZ, 0x7610, R10 ;  /* 0x00007610ff0a7816 */ /* 0x001fe4000000000a */
[----:B------:R-:W-:-:S04]  /*47d50*/  PRMT R11, RZ, 0x7610, R11 ;  /* 0x00007610ff0b7816 */ /* 0x000fc8000000000b */
[----:B------:R0:W3:Y:S02]  /*47d60*/  @P1 LDG.E.U8 R10, desc[UR34][R12.64] ;  /* 0x000000220c0a1981 */ /* 0x0000e4000c1e1100 */
[----:B0-----:R-:W-:Y:S02]  /*47d70*/  @P1 IMAD.MOV.U32 R12, RZ, RZ, R18 ;  /* 0x000000ffff0c1224 */ /* 0x001fe400078e0012 */
[----:B------:R-:W-:Y:S01]  /*47d80*/  @P1 IMAD.MOV.U32 R13, RZ, RZ, R19 ;  /* 0x000000ffff0d1224 */ /* 0x000fe200078e0013 */
[----:B------:R-:W3:Y:S04]  /*47d90*/  LDL R18, [R1+0x28b8] ;  /* 0x0028b80001127983 */ /* 0x000ee80000100800 */
[----:B------:R-:W3:Y:S04]  /*47da0*/  LDL R19, [R1+0x28b4] ;  /* 0x0028b40001137983 */ /* 0x000ee80000100800 */
[----:B------:R0:W3:Y:S02]  /*47db0*/  @P1 LDG.E.U8 R11, desc[UR34][R12.64] ;  /* 0x000000220c0b1981 */ /* 0x0000e4000c1e1100 */
[----:B0-----:R-:W-:-:S02]  /*47dc0*/  PRMT R12, RZ, 0x7610, R12 ;  /* 0x00007610ff0c7816 */ /* 0x001fc4000000000c */
[----:B------:R-:W-:-:S04]  /*47dd0*/  PRMT R13, RZ, 0x7610, R13 ;  /* 0x00007610ff0d7816 */ /* 0x000fc8000000000d */
[----:B----4-:R2:W4:Y:S02]  /*47de0*/  @P1 LDG.E.U8 R12, desc[UR34][R14.64] ;  /* 0x000000220e0c1981 */ /* 0x010524000c1e1100 */
[----:B--2---:R-:W-:Y:S02]  /*47df0*/  @P0 IMAD.MOV.U32 R15, RZ, RZ, R20 ;  /* 0x000000ffff0f0224 */ /* 0x004fe400078e0014 */
[----:B---3--:R-:W-:Y:S01]  /*47e00*/  @P0 IMAD.MOV.U32 R14, RZ, RZ, R17 ;  /* 0x000000ffff0e0224 */ /* 0x008fe200078e0011 */
[----:B------:R-:W2:Y:S04]  /*47e10*/  LDL R20, [R1+0x28a8] ;  /* 0x0028a80001147983 */ /* 0x000ea80000100800 */
[----:B------:R-:W3:Y:S01]  /*47e20*/  @P0 LDG.E.U8 R13, desc[UR34][R14.64] ;  /* 0x000000220e0d0981 */ /* 0x000ee2000c1e1100 */
[----:B------:R-:W-:-:S02]  /*47e30*/  @P0 IMAD.MOV.U32 R17, RZ, RZ, R16 ;  /* 0x000000ffff110224 */ /* 0x000fc400078e0010 */
[----:B------:R-:W-:Y:S01]  /*47e40*/  @P0 IMAD.MOV.U32 R16, RZ, RZ, R0 ;  /* 0x000000ffff100224 */ /* 0x000fe200078e0000 */
[----:B---3--:R0:W-:Y:S04]  /*47e50*/  STL [R1+0x5170], R13 ;  /* 0x0051700d01007387 */ /* 0x0081e80000100800 */
[----:B------:R-:W3:Y:S01]  /*47e60*/  LDL R0, [R1+0x28a0] ;  /* 0x0028a00001007983 */ /* 0x000ee20000100800 */
[----:B------:R-:W-:Y:S02]  /*47e70*/  PRMT R14, RZ, 0x7610, R14 ;  /* 0x00007610ff0e7816 */ /* 0x000fe4000000000e */
[----:B------:R-:W-:Y:S01]  /*47e80*/  PRMT R15, RZ, 0x7610, R15 ;  /* 0x00007610ff0f7816 */ /* 0x000fe2000000000f */
[----:B------:R-:W4:Y:S04]  /*47e90*/  LDL R29, [R1+0x288c] ;  /* 0x00288c00011d7983 */ /* 0x000f280000100800 */
[----:B------:R-:W4:Y:S04]  /*47ea0*/  LDL R28, [R1+0x2890] ;  /* 0x00289000011c7983 */ /* 0x000f280000100800 */
[----:B------:R1:W4:Y:S04]  /*47eb0*/  @P0 LDG.E.U8 R14, desc[UR34][R16.64] ;  /* 0x00000022100e0981 */ /* 0x000328000c1e1100 */
[----:B------:R-:W4:Y:S04]  /*47ec0*/  LDL R27, [R1+0x2874] ;  /* 0x00287400011b7983 */ /* 0x000f280000100800 */
[----:B0-----:R-:W4:Y:S04]  /*47ed0*/  LDL R13, [R1+0x289c] ;  /* 0x00289c00010d7983 */ /* 0x001f280000100800 */
[----:B------:R-:W4:Y:S04]  /*47ee0*/  LDL R26, [R1+0x2878] ;  /* 0x00287800011a7983 */ /* 0x000f280000100800 */
[----:B------:R-:W4:Y:S04]  /*47ef0*/  LDL R38, [R1+0x2870] ;  /* 0x0028700001267983 */ /* 0x000f280000100800 */
[----:B------:R-:W4:Y:S04]  /*47f00*/  LDL R40, [R1+0x286c] ;  /* 0x00286c0001287983 */ /* 0x000f280000100800 */
[----:B------:R-:W4:Y:S04]  /*47f10*/  LDL R31, [R1+0x2854] ;  /* 0x00285400011f7983 */ /* 0x000f280000100800 */
[----:B------:R-:W4:Y:S04]  /*47f20*/  LDL R30, [R1+0x2858] ;  /* 0x00285800011e7983 */ /* 0x000f280000100800 */
[----:B------:R-:W4:Y:S04]  /*47f30*/  LDL R46, [R1+0x284c] ;  /* 0x00284c00012e7983 */ /* 0x000f280000100800 */
[----:B------:R-:W4:Y:S01]  /*47f40*/  LDL R42, [R1+0x2844] ;  /* 0x00284400012a7983 */ /* 0x000f220000100800 */
[----:B-1----:R-:W-:-:S02]  /*47f50*/  @P0 IMAD.MOV.U32 R16, RZ, RZ, R22 ;  /* 0x000000ffff100224 */ /* 0x002fc400078e0016 */
[----:B------:R-:W-:Y:S01]  /*47f60*/  @P0 IMAD.MOV.U32 R17, RZ, RZ, R23 ;  /* 0x000000ffff110224 */ /* 0x000fe200078e0017 */
[----:B------:R-:W4:Y:S04]  /*47f70*/  LDL R22, [R1+0x2898] ;  /* 0x0028980001167983 */ /* 0x000f280000100800 */
[----:B------:R-:W4:Y:S04]  /*47f80*/  LDL R23, [R1+0x2894] ;  /* 0x0028940001177983 */ /* 0x000f280000100800 */
[----:B------:R0:W4:Y:S01]  /*47f90*/  @P0 LDG.E.U8 R15, desc[UR34][R16.64] ;  /* 0x00000022100f0981 */ /* 0x000122000c1e1100 */
[----:B------:R-:W-:-:S02]  /*47fa0*/  ISETP.GT.AND P1, PT, R2, 0x3f, PT ;  /* 0x0000003f0200780c */ /* 0x000fc40003f24270 */
[----:B------:R-:W-:Y:S01]  /*47fb0*/  PRMT R33, RZ, 0x7610, R33 ;  /* 0x00007610ff217816 */ /* 0x000fe20000000021 */
[----:B------:R-:W4:Y:S01]  /*47fc0*/  LDL R48, [R1+0x2834] ;  /* 0x0028340001307983 */ /* 0x000f220000100800 */
[----:B0-----:R-:W-:Y:S02]  /*47fd0*/  PRMT R16, RZ, 0x7610, R16 ;  /* 0x00007610ff107816 */ /* 0x001fe40000000010 */
[----:B------:R-:W-:-:S04]  /*47fe0*/  PRMT R17, RZ, 0x7610, R17 ;  /* 0x00007610ff117816 */ /* 0x000fc80000000011 */
[----:B------:R0:W4:Y:S02]  /*47ff0*/  @P0 LDG.E.U8 R16, desc[UR34][R18.64] ;  /* 0x0000002212100981 */ /* 0x000124000c1e1100 */
[----:B0-----:R-:W-:Y:S02]  /*48000*/  @P0 IMAD.MOV.U32 R18, RZ, RZ, R24 ;  /* 0x000000ffff120224 */ /* 0x001fe400078e0018 */
[----:B------:R-:W-:Y:S01]  /*48010*/  @P0 IMAD.MOV.U32 R19, RZ, RZ, R25 ;  /* 0x000000ffff130224 */ /* 0x000fe200078e0019 */
[----:B------:R-:W4:Y:S04]  /*48020*/  LDL R24, [R1+0x2888] ;  /* 0x0028880001187983 */ /* 0x000f280000100800 */
[----:B------:R-:W4:Y:S04]  /*48030*/  LDL R25, [R1+0x2884] ;  /* 0x0028840001197983 */ /* 0x000f280000100800 */
[----:B------:R0:W4:Y:S02]  /*48040*/  @P0 LDG.E.U8 R17, desc[UR34][R18.64] ;  /* 0x0000002212110981 */ /* 0x000124000c1e1100 */
[----:B0-----:R-:W-:-:S06]  /*48050*/  PRMT R18, RZ, 0x7610, R18 ;  /* 0x00007610ff127816 */ /* 0x001fcc0000000012 */
[----:B--2---:R3:W2:Y:S02]  /*48060*/  @P0 LDG.E.U8 R18, desc[UR34][R20.64] ;  /* 0x0000002214120981 */ /* 0x0046a4000c1e1100 */
[----:B---3--:R-:W-:Y:S02]  /*48070*/  @P0 IMAD.MOV.U32 R20, RZ, RZ, R0 ;  /* 0x000000ffff140224 */ /* 0x008fe400078e0000 */
[----:B------:R-:W3:Y:S01]  /*48080*/  LDL R0, [R1+0x2880] ;  /* 0x0028800001007983 */ /* 0x000ee20000100800 */
[----:B----4-:R-:W-:-:S03]  /*48090*/  @P0 IMAD.MOV.U32 R21, RZ, RZ, R13 ;  /* 0x000000ffff150224 */ /* 0x010fc600078e000d */
[----:B------:R-:W4:Y:S01]  /*480a0*/  LDL R13, [R1+0x287c] ;  /* 0x00287c00010d7983 */ /* 0x000f220000100800 */
[----:B------:R-:W-:-:S06]  /*480b0*/  PRMT R19, RZ, 0x7610, R19 ;  /* 0x00007610ff137816 */ /* 0x000fcc0000000013 */
[----:B------:R0:W2:Y:S02]  /*480c0*/  @P0 LDG.E.U8 R19, desc[UR34][R20.64] ;  /* 0x0000002214130981 */ /* 0x0000a4000c1e1100 */
[----:B0-----:R-:W-:Y:S02]  /*480d0*/  PRMT R20, RZ, 0x7610, R20 ;  /* 0x00007610ff147816 */ /* 0x001fe40000000014 */
[----:B------:R-:W-:-:S04]  /*480e0*/  PRMT R21, RZ, 0x7610, R21 ;  /* 0x00007610ff157816 */ /* 0x000fc80000000015 */
[----:B------:R0:W2:Y:S02]  /*480f0*/  @P0 LDG.E.U8 R20, desc[UR34][R22.64] ;  /* 0x0000002216140981 */ /* 0x0000a4000c1e1100 */
[----:B0-----:R-:W-:Y:S02]  /*48100*/  @P0 IMAD.MOV.U32 R22, RZ, RZ, R28 ;  /* 0x000000ffff160224 */ /* 0x001fe400078e001c */
[----:B------:R-:W-:Y:S01]  /*48110*/  @P0 IMAD.MOV.U32 R23, RZ, RZ, R29 ;  /* 0x000000ffff170224 */ /* 0x000fe200078e001d */
[----:B------:R-:W2:Y:S04]  /*48120*/  LDL R28, [R1+0x2868] ;  /* 0x00286800011c7983 */ /* 0x000ea80000100800 */
[----:B------:R-:W2:Y:S04]  /*48130*/  LDL R29, [R1+0x2864] ;  /* 0x00286400011d7983 */ /* 0x000ea80000100800 */
[----:B------:R0:W2:Y:S02]  /*48140*/  @P0 LDG.E.U8 R21, desc[UR34][R22.64] ;  /* 0x0000002216150981 */ /* 0x0000a4000c1e1100 */
[----:B0-----:R-:W-:-:S02]  /*48150*/  PRMT R22, RZ, 0x7610, R22 ;  /* 0x00007610ff167816 */ /* 0x001fc40000000016 */
[----:B------:R-:W-:-:S04]  /*48160*/  PRMT R23, RZ, 0x7610, R23 ;  /* 0x00007610ff177816 */ /* 0x000fc80000000017 */
[----:B------:R3:W2:Y:S02]  /*48170*/  @P0 LDG.E.U8 R22, desc[UR34][R24.64] ;  /* 0x0000002218160981 */ /* 0x0006a4000c1e1100 */
[----:B---3--:R-:W-:Y:S02]  /*48180*/  @P0 IMAD.MOV.U32 R24, RZ, RZ, R0 ;  /* 0x000000ffff180224 */ /* 0x008fe400078e0000 */
[----:B------:R-:W3:Y:S01]  /*48190*/  LDL R0, [R1+0x2860] ;  /* 0x0028600001007983 */ /* 0x000ee20000100800 */
[----:B----4-:R-:W-:-:S03]  /*481a0*/  @P0 IMAD.MOV.U32 R25, RZ, RZ, R13 ;  /* 0x000000ffff190224 */ /* 0x010fc600078e000d */
[----:B------:R-:W4:Y:S04]  /*481b0*/  LDL R13, [R1+0x285c] ;  /* 0x00285c00010d7983 */ /* 0x000f280000100800 */
[----:B------:R0:W4:Y:S02]  /*481c0*/  @P0 LDG.E.U8 R23, desc[UR34][R24.64] ;  /* 0x0000002218170981 */ /* 0x000124000c1e1100 */
[----:B0-----:R-:W-:-:S06]  /*481d0*/  PRMT R24, RZ, 0x7610, R24 ;  /* 0x00007610ff187816 */ /* 0x001fcc0000000018 */
[----:B------:R0:W4:Y:S02]  /*481e0*/  @P0 LDG.E.U8 R24, desc[UR34][R26.64] ;  /* 0x000000221a180981 */ /* 0x000124000c1e1100 */
[----:B0-----:R-:W-:Y:S02]  /*481f0*/  @P0 IMAD.MOV.U32 R26, RZ, RZ, R38 ;  /* 0x000000ffff1a0224 */ /* 0x001fe400078e0026 */
[----:B------:R-:W4:Y:S01]  /*48200*/  LDL R38, [R1+0x2850] ;  /* 0x0028500001267983 */ /* 0x000f220000100800 */
[----:B------:R-:W-:-:S03]  /*48210*/  @P0 IMAD.MOV.U32 R27, RZ, RZ, R40 ;  /* 0x000000ffff1b0224 */ /* 0x000fc600078e0028 */
[----:B------:R-:W4:Y:S01]  /*48220*/  LDL R40, [R1+0x2848] ;  /* 0x0028480001287983 */ /* 0x000f220000100800 */
[----:B------:R-:W-:-:S06]  /*48230*/  PRMT R25, RZ, 0x7610, R25 ;  /* 0x00007610ff197816 */ /* 0x000fcc0000000019 */
[----:B------:R0:W4:Y:S02]  /*48240*/  @P0 LDG.E.U8 R25, desc[UR34][R26.64] ;  /* 0x000000221a190981 */ /* 0x000124000c1e1100 */
[----:B0-----:R-:W-:Y:S02]  /*48250*/  PRMT R26, RZ, 0x7610, R26 ;  /* 0x00007610ff1a7816 */ /* 0x001fe4000000001a */
[----:B------:R-:W-:-:S04]  /*48260*/  PRMT R27, RZ, 0x7610, R27 ;  /* 0x00007610ff1b7816 */ /* 0x000fc8000000001b */
[----:B--2---:R3:W2:Y:S02]  /*48270*/  @P0 LDG.E.U8 R26, desc[UR34][R28.64] ;  /* 0x000000221c1a0981 */ /* 0x0046a4000c1e1100 */
[----:B---3--:R-:W-:Y:S02]  /*48280*/  @P0 IMAD.MOV.U32 R28, RZ, RZ, R0 ;  /* 0x000000ffff1c0224 */ /* 0x008fe400078e0000 */
[----:B------:R-:W3:Y:S01]  /*48290*/  LDL R0, [R1+0x2840] ;  /* 0x0028400001007983 */ /* 0x000ee20000100800 */
[----:B----4-:R-:W-:-:S03]  /*482a0*/  @P0 IMAD.MOV.U32 R29, RZ, RZ, R13 ;  /* 0x000000ffff1d0224 */ /* 0x010fc600078e000d */
[----:B------:R-:W4:Y:S04]  /*482b0*/  LDL R13, [R1+0x283c] ;  /* 0x00283c00010d7983 */ /* 0x000f280000100800 */
[----:B------:R0:W2:Y:S02]  /*482c0*/  @P0 LDG.E.U8 R27, desc[UR34][R28.64] ;  /* 0x000000221c1b0981 */ /* 0x0000a4000c1e1100 */
[----:B0-----:R-:W-:Y:S02]  /*482d0*/  PRMT R28, RZ, 0x7610, R28 ;  /* 0x00007610ff1c7816 */ /* 0x001fe4000000001c */
[----:B------:R-:W-:-:S04]  /*482e0*/  PRMT R29, RZ, 0x7610, R29 ;  /* 0x00007610ff1d7816 */ /* 0x000fc8000000001d */
[----:B------:R0:W2:Y:S02]  /*482f0*/  @P0 LDG.E.U8 R28, desc[UR34][R30.64] ;  /* 0x000000221e1c0981 */ /* 0x0000a4000c1e1100 */
[----:B0-----:R-:W-:Y:S02]  /*48300*/  @P1 IMAD.MOV.U32 R30, RZ, RZ, R38 ;  /* 0x000000ffff1e1224 */ /* 0x001fe400078e0026 */
[----:B------:R-:W-:Y:S01]  /*48310*/  @P1 IMAD.MOV.U32 R31, RZ, RZ, R46 ;  /* 0x000000ffff1f1224 */ /* 0x000fe200078e002e */
[----:B------:R-:W2:Y:S04]  /*48320*/  LDL R38, [R1+0x2838] ;  /* 0x0028380001267983 */ /* 0x000ea80000100800 */
[----:B------:R0:W2:Y:S02]  /*48330*/  @P1 LDG.E.U8 R29, desc[UR34][R30.64] ;  /* 0x000000221e1d1981 */ /* 0x0000a4000c1e1100 */
[----:B0-----:R-:W-:-:S02]  /*48340*/  @P1 IMAD.MOV.U32 R30, RZ, RZ, R40 ;  /* 0x000000ffff1e1224 */ /* 0x001fc400078e0028 */
[----:B------:R-:W-:-:S05]  /*48350*/  @P1 IMAD.MOV.U32 R31, RZ, RZ, R42 ;  /* 0x000000ffff1f1224 */ /* 0x000fca00078e002a */
[----:B------:R3:W2:Y:S01]  /*48360*/  @P1 LDG.E.U8 R33, desc[UR34][R30.64] ;  /* 0x000000221e211981 */ /* 0x0006a2000c1e1100 */
[----:B------:R-:W-:Y:S02]  /*48370*/  PRMT R35, RZ, 0x7610, R35 ;  /* 0x00007610ff237816 */ /* 0x000fe40000000023 */
[----:B------:R-:W-:Y:S01]  /*48380*/  PRMT R37, RZ, 0x7610, R37 ;  /* 0x00007610ff257816 */ /* 0x000fe20000000025 */
[----:B---3--:R-:W-:Y:S02]  /*48390*/  @P1 IMAD.MOV.U32 R30, RZ, RZ, R0 ;  /* 0x000000ffff1e1224 */ /* 0x008fe400078e0000 */
[----:B----4-:R-:W-:-:S05]  /*483a0*/  @P1 IMAD.MOV.U32 R31, RZ, RZ, R13 ;  /* 0x000000ffff1f1224 */ /* 0x010fca00078e000d */
[----:B------:R0:W3:Y:S02]  /*483b0*/  @P1 LDG.E.U8 R35, desc[UR34][R30.64] ;  /* 0x000000221e231981 */ /* 0x0000e4000c1e1100 */
[----:B0-----:R-:W-:Y:S02]  /*483c0*/  @P1 IMAD.MOV.U32 R31, RZ, RZ, R48 ;  /* 0x000000ffff1f1224 */ /* 0x001fe400078e0030 */
[----:B--2---:R-:W-:Y:S01]  /*483d0*/  @P1 IMAD.MOV.U32 R30, RZ, RZ, R38 ;  /* 0x000000ffff1e1224 */ /* 0x004fe200078e0026 */
[----:B------:R0:W-:Y:S04]  /*483e0*/  STL [R1+0x50fc], R29 ;  /* 0x0050fc1d01007387 */ /* 0x0001e80000100800 */
[----:B------:R-:W2:Y:S04]  /*483f0*/  LDL R46, [R1+0x282c] ;  /* 0x00282c00012e7983 */ /* 0x000ea80000100800 */
[----:B------:R2:W4:Y:S04]  /*48400*/  @P1 LDG.E.U8 R37, desc[UR34][R30.64] ;  /* 0x000000221e251981 */ /* 0x000528000c1e1100 */
[----:B0-----:R-:W4:Y:S04]  /*48410*/  LDL R29, [R1+0x2830] ;  /* 0x00283000011d7983 */ /* 0x001f280000100800 */
[----:B------:R-:W-:Y:S04]  /*48420*/  STL [R1+0x5100], R33 ;  /* 0x0051002101007387 */ /* 0x000fe80000100800 */
[----:B------:R-:W4:Y:S04]  /*48430*/  LDL R42, [R1+0x2824] ;  /* 0x00282400012a7983 */ /* 0x000f280000100800 */
[----:B------:R-:W4:Y:S04]  /*48440*/  LDL R40, [R1+0x2828] ;  /* 0x0028280001287983 */ /* 0x000f280000100800 */
[----:B------:R-:W4:Y:S04]  /*48450*/  LDL R13, [R1+0x281c] ;  /* 0x00281c00010d7983 */ /* 0x000f280000100800 */
[----:B------:R-:W4:Y:S01]  /*48460*/  LDL R0, [R1+0x2820] ;  /* 0x0028200001007983 */ /* 0x000f220000100800 */
[----:B------:R-:W-:-:S02]  /*48470*/  PRMT R39, RZ, 0x7610, R39 ;  /* 0x00007610ff277816 */ /* 0x000fc40000000027 */
[----:B------:R-:W-:Y:S01]  /*48480*/  PRMT R41, RZ, 0x7610, R41 ;  /* 0x00007610ff297816 */ /* 0x000fe20000000029 */
[----:B---3--:R0:W-:Y:S04]  /*48490*/  STL [R1+0x5104], R35 ;  /* 0x0051042301007387 */ /* 0x0081e80000100800 */
[----:B------:R-:W3:Y:S04]  /*484a0*/  LDL R38, [R1+0x2814] ;  /* 0x0028140001267983 */ /* 0x000ee80000100800 */
[----:B0-----:R-:W3:Y:S01]  /*484b0*/  LDL R35, [R1+0x2818] ;  /* 0x0028180001237983 */ /* 0x001ee20000100800 */
[----:B--2---:R-:W-:-:S03]  /*484c0*/  @P1 IMAD.MOV.U32 R31, RZ, RZ, R46 ;  /* 0x000000ffff1f1224 */ /* 0x004fc600078e002e */
[----:B----4-:R-:W-:Y:S04]  /*484d0*/  STL [R1+0x5108], R37 ;  /* 0x0051082501007387 */ /* 0x010fe80000100800 */
[----:B------:R-:W2:Y:S01]  /*484e0*/  LDL R33, [R1+0x280c] ;  /* 0x00280c0001217983 */ /* 0x000ea20000100800 */
[----:B------:R-:W-:-:S03]  /*484f0*/  @P1 IMAD.MOV.U32 R30, RZ, RZ, R29 ;  /* 0x000000ffff1e1224 */ /* 0x000fc600078e001d */
[----:B------:R-:W4:Y:S04]  /*48500*/  LDL R29, [R1+0x2810] ;  /* 0x00281000011d7983 */ /* 0x000f280000100800 */
[----:B------:R0:W4:Y:S02]  /*48510*/  @P1 LDG.E.U8 R39, desc[UR34][R30.64] ;  /* 0x000000221e271981 */ /* 0x000124000c1e1100 */
[----:B0-----:R-:W-:Y:S02]  /*48520*/  @P1 IMAD.MOV.U32 R30, RZ, RZ, R40 ;  /* 0x000000ffff1e1224 */ /* 0x001fe400078e0028 */
[----:B------:R-:W-:-:S05]  /*48530*/  @P1 IMAD.MOV.U32 R31, RZ, RZ, R42 ;  /* 0x000000ffff1f1224 */ /* 0x000fca00078e002a */
[----:B------:R0:W4:Y:S01]  /*48540*/  @P1 LDG.E.U8 R41, desc[UR34][R30.64] ;  /* 0x000000221e291981 */ /* 0x000122000c1e1100 */
[----:B------:R-:W-:Y:S02]  /*48550*/  PRMT R43, RZ, 0x7610, R43 ;  /* 0x00007610ff2b7816 */ /* 0x000fe4000000002b */
[----:B------:R-:W-:Y:S01]  /*48560*/  PRMT R45, RZ, 0x7610, R45 ;  /* 0x00007610ff2d7816 */ /* 0x000fe2000000002d */
[----:B0-----:R-:W-:Y:S02]  /*48570*/  @P1 IMAD.MOV.U32 R30, RZ, RZ, R0 ;  /* 0x000000ffff1e1224 */ /* 0x001fe400078e0000 */
[----:B------:R-:W-:-:S05]  /*48580*/  @P1 IMAD.MOV.U32 R31, RZ, RZ, R13 ;  /* 0x000000ffff1f1224 */ /* 0x000fca00078e000d */
[----:B------:R3:W4:Y:S01]  /*48590*/  @P1 LDG.E.U8 R43, desc[UR34][R30.64] ;  /* 0x000000221e2b1981 */ /* 0x000722000c1e1100 */
[----:B------:R-:W-:Y:S01]  /*485a0*/  PRMT R47, RZ, 0x7610, R47 ;  /* 0x00007610ff2f7816 */ /* 0x000fe2000000002f */
[----:B---3--:R-:W-:Y:S02]  /*485b0*/  @P1 IMAD.MOV.U32 R31, RZ, RZ, R38 ;  /* 0x000000ffff1f1224 */ /* 0x008fe400078e0026 */
[----:B------:R-:W-:-:S05]  /*485c0*/  @P1 IMAD.MOV.U32 R30, RZ, RZ, R35 ;  /* 0x000000ffff1e1224 */ /* 0x000fca00078e0023 */
[----:B------:R2:W3:Y:S02]  /*485d0*/  @P1 LDG.E.U8 R45, desc[UR34][R30.64] ;  /* 0x000000221e2d1981 */ /* 0x0004e4000c1e1100 */
[----:B--2---:R-:W-:Y:S02]  /*485e0*/  @P1 IMAD.MOV.U32 R31, RZ, RZ, R33 ;  /* 0x000000ffff1f1224 */ /* 0x004fe400078e0021 */
[----:B----4-:R-:W-:Y:S01]  /*485f0*/  @P1 IMAD.MOV.U32 R30, RZ, RZ, R29 ;  /* 0x000000ffff1e1224 */ /* 0x010fe200078e001d */
[----:B------:R-:W-:Y:S04]  /*48600*/  STL [R1+0x510c], R39 ;  /* 0x00510c2701007387 */ /* 0x000fe80000100800 */
[----:B------:R-:W2:Y:S04]  /*48610*/  @P1 LDG.E.U8 R47, desc[UR34][R30.64] ;  /* 0x000000221e2f1981 */ /* 0x000ea8000c1e1100 */
[----:B------:R-:W-:Y:S04]  /*48620*/  STL [R1+0x5110], R41 ;  /* 0x0051102901007387 */ /* 0x000fe80000100800 */
[----:B------:R-:W4:Y:S04]  /*48630*/  LDL R0, [R1+0x2808] ;  /* 0x0028080001007983 */ /* 0x000f280000100800 */
[----:B------:R-:W4:Y:S04]  /*48640*/  LDL R13, [R1+0x2804] ;  /* 0x00280400010d7983 */ /* 0x000f280000100800 */
[----:B------:R0:W-:Y:S04]  /*48650*/  STL [R1+0x5114], R43 ;  /* 0x0051142b01007387 */ /* 0x0001e80000100800 */
[----:B------:R-:W4:Y:S04]  /*48660*/  LDL R42, [R1+0x2800] ;  /* 0x00280000012a7983 */ /* 0x000f280000100800 */
[----:B------:R-:W4:Y:S04]  /*48670*/  LDL R40, [R1+0x27f8] ;  /* 0x0027f80001287983 */ /* 0x000f280000100800 */
[----:B0-----:R-:W4:Y:S04]  /*48680*/  LDL R43, [R1+0x27fc] ;  /* 0x0027fc00012b7983 */ /* 0x001f280000100800 */
[----:B---3--:R-:W-:Y:S04]  /*48690*/  STL [R1+0x5118], R45 ;  /* 0x0051182d01007387 */ /* 0x008fe80000100800 */
[----:B------:R-:W3:Y:S04]  /*486a0*/  LDL R41, [R1+0x27f4] ;  /* 0x0027f40001297983 */ /* 0x000ee80000100800 */
[----:B------:R-:W3:Y:S04]  /*486b0*/  LDL R39, [R1+0x27ec] ;  /* 0x0027ec0001277983 */ /* 0x000ee80000100800 */
[----:B------:R-:W3:Y:S04]  /*486c0*/  LDL R38, [R1+0x27f0] ;  /* 0x0027f00001267983 */ /* 0x000ee80000100800 */
[----:B------:R-:W3:Y:S04]  /*486d0*/  LDL R37, [R1+0x27e4] ;  /* 0x0027e40001257983 */ /* 0x000ee80000100800 */
[----:B------:R-:W3:Y:S04]  /*486e0*/  LDL R35, [R1+0x27e8] ;  /* 0x0027e80001237983 */ /* 0x000ee80000100800 */
[----:B--2---:R-:W-:Y:S04]  /*486f0*/  STL [R1+0x511c], R47 ;  /* 0x00511c2f01007387 */ /* 0x004fe80000100800 */
[----:B------:R-:W2:Y:S04]  /*48700*/  LDL R33, [R1+0x27dc] ;  /* 0x0027dc0001217983 */ /* 0x000ea80000100800 */
[----:B------:R-:W2:Y:S01]  /*48710*/  LDL R29, [R1+0x27d4] ;  /* 0x0027d400011d7983 */ /* 0x000ea20000100800 */
[----:B----4-:R-:W-:-:S03]  /*48720*/  @P1 IMAD.MOV.U32 R30, RZ, RZ, R0 ;  /* 0x000000ffff1e1224 */ /* 0x010fc600078e0000 */
[----:B------:R-:W4:Y:S01]  /*48730*/  LDL R0, [R1+0x27e0] ;  /* 0x0027e00001007983 */ /* 0x000f220000100800 */
[----:B------:R-:W-:-:S03]  /*48740*/  @P1 IMAD.MOV.U32 R31, RZ, RZ, R13 ;  /* 0x000000ffff1f1224 */ /* 0x000fc600078e000d */
[----:B------:R-:W2:Y:S01]  /*48750*/  LDL R13, [R1+0x27d8] ;  /* 0x0027d800010d7983 */ /* 0x000ea20000100800 */
[----:B------:R-:W-:Y:S02]  /*48760*/  PRMT R49, RZ, 0x7610, R49 ;  /* 0x00007610ff317816 */ /* 0x000fe40000000031 */
[----:B------:R-:W-:-:S04]  /*48770*/  PRMT R51, RZ, 0x7610, R51 ;  /* 0x00007610ff337816 */ /* 0x000fc80000000033 */
[----:B------:R0:W2:Y:S01]  /*48780*/  @P1 LDG.E.U8 R49, desc[UR34][R30.64] ;  /* 0x000000221e311981 */ /* 0x0000a2000c1e1100 */
[----:B------:R-:W-:Y:S01]  /*48790*/  PRMT R53, RZ, 0x7610, R53 ;  /* 0x00007610ff357816 */ /* 0x000fe20000000035 */
[----:B0-----:R-:W-:Y:S02]  /*487a0*/  @P1 IMAD.MOV.U32 R30, RZ, RZ, R42 ;  /* 0x000000ffff1e1224 */ /* 0x001fe400078e002a */
[----:B------:R-:W-:-:S05]  /*487b0*/  @P1 IMAD.MOV.U32 R31, RZ, RZ, R43 ;  /* 0x000000ffff1f1224 */ /* 0x000fca00078e002b */
[----:B------:R0:W2:Y:S01]  /*487c0*/  @P1 LDG.E.U8 R51, desc[UR34][R30.64] ;  /* 0x000000221e331981 */ /* 0x0000a2000c1e1100 */
[----:B------:R-:W-:Y:S01]  /*487d0*/  PRMT R55, RZ, 0x7610, R55 ;  /* 0x00007610ff377816 */ /* 0x000fe20000000037 */
[----:B0-----:R-:W-:Y:S01]  /*487e0*/  @P1 IMAD.MOV.U32 R30, RZ, RZ, R40 ;  /* 0x000000ffff1e1224 */ /* 0x001fe200078e0028 */
[----:B------:R-:W-:Y:S02]  /*487f0*/  PRMT R57, RZ, 0x7610, R57 ;  /* 0x00007610ff397816 */ /* 0x000fe40000000039 */
[----:B------:R-:W-:Y:S02]  /*48800*/  PRMT R59, RZ, 0x7610, R59 ;  /* 0x00007610ff3b7816 */ /* 0x000fe4000000003b */
[----:B------:R-:W-:Y:S01]  /*48810*/  PRMT R61, RZ, 0x7610, R61 ;  /* 0x00007610ff3d7816 */ /* 0x000fe2000000003d */
[----:B---3--:R-:W-:-:S05]  /*48820*/  @P1 IMAD.MOV.U32 R31, RZ, RZ, R41 ;  /* 0x000000ffff1f1224 */ /* 0x008fca00078e0029 */
[----:B------:R0:W3:Y:S02]  /*48830*/  @P1 LDG.E.U8 R53, desc[UR34][R30.64] ;  /* 0x000000221e351981 */ /* 0x0000e4000c1e1100 */
[----:B0-----:R-:W-:Y:S02]  /*48840*/  @P1 IMAD.MOV.U32 R30, RZ, RZ, R38 ;  /* 0x000000ffff1e1224 */ /* 0x001fe400078e0026 */
[----:B------:R-:W-:-:S05]  /*48850*/  @P1 IMAD.MOV.U32 R31, RZ, RZ, R39 ;  /* 0x000000ffff1f1224 */ /* 0x000fca00078e0027 */
[----:B------:R0:W3:Y:S02]  /*48860*/  @P1 LDG.E.U8 R55, desc[UR34][R30.64] ;  /* 0x000000221e371981 */ /* 0x0000e4000c1e1100 */
[----:B0-----:R-:W-:Y:S02]  /*48870*/  @P1 IMAD.MOV.U32 R30, RZ, RZ, R35 ;  /* 0x000000ffff1e1224 */ /* 0x001fe400078e0023 */
[----:B------:R-:W-:-:S05]  /*48880*/  @P1 IMAD.MOV.U32 R31, RZ, RZ, R37 ;  /* 0x000000ffff1f1224 */ /* 0x000fca00078e0025 */
[----:B------:R4:W3:Y:S02]  /*48890*/  @P1 LDG.E.U8 R57, desc[UR34][R30.64] ;  /* 0x000000221e391981 */ /* 0x0008e4000c1e1100 */
[----:B----4-:R-:W-:Y:S02]  /*488a0*/  @P1 IMAD.MOV.U32 R30, RZ, RZ, R0 ;  /* 0x000000ffff1e1224 */ /* 0x010fe400078e0000 */
[----:B--2---:R-:W-:-:S05]  /*488b0*/  @P1 IMAD.MOV.U32 R31, RZ, RZ, R33 ;  /* 0x000000ffff1f1224 */ /* 0x004fca00078e0021 */
[----:B------:R0:W2:Y:S02]  /*488c0*/  @P1 LDG.E.U8 R59, desc[UR34][R30.64] ;  /* 0x000000221e3b1981 */ /* 0x0000a4000c1e1100 */
[----:B0-----:R-:W-:Y:S02]  /*488d0*/  @P1 IMAD.MOV.U32 R30, RZ, RZ, R13 ;  /* 0x000000ffff1e1224 */ /* 0x001fe400078e000d */
[----:B------:R-:W-:-:S05]  /*488e0*/  @P1 IMAD.MOV.U32 R31, RZ, RZ, R29 ;  /* 0x000000ffff1f1224 */ /* 0x000fca00078e001d */
[----:B------:R-:W4:Y:S01]  /*488f0*/  @P1 LDG.E.U8 R61, desc[UR34][R30.64] ;  /* 0x000000221e3d1981 */ /* 0x000f22000c1e1100 */
[----:B------:R-:W0:Y:S03]  /*48900*/  S2R R0, SR_TID.X ;  /* 0x0000000000007919 */ /* 0x000e260000002100 */
[----:B------:R-:W-:Y:S04]  /*48910*/  STL [R1+0x5120], R49 ;  /* 0x0051203101007387 */ /* 0x000fe80000100800 */
[----:B------:R-:W-:Y:S01]  /*48920*/  STL [R1+0x5124], R51 ;  /* 0x0051243301007387 */ /* 0x000fe20000100800 */
[----:B------:R-:W-:Y:S01]  /*48930*/  BAR.SYNC.DEFER_BLOCKING 0x0 ;  /* 0x0000000000007b1d */ /* 0x000fe20000010000 */
[----:B0-----:R-:W-:-:S04]  /*48940*/  LOP3.LUT R60, R0, 0x1f, RZ, 0xc0, !PT ;  /* 0x0000001f003c7812 */ /* 0x001fc800078ec0ff */
[----:B------:R-:W-:-:S04]  /*48950*/  LOP3.LUT R13, R60, 0x20, RZ, 0xfc, !PT ;  /* 0x000000203c0d7812 */ /* 0x000fc800078efcff */
[CC--:B------:R-:W-:Y:S02]  /*48960*/  ISETP.GE.AND P2, PT, R13.reuse, R2.reuse, PT ;  /* 0x000000020d00720c */ /* 0x0c0fe40003f46270 */
[----:B------:R-:W-:Y:S01]  /*48970*/  ISETP.GE.AND P1, PT, R13, R2, PT ;  /* 0x000000020d00720c */ /* 0x000fe20003f26270 */
[----:B---3--:R-:W-:Y:S04]  /*48980*/  STL [R1+0x5128], R53 ;  /* 0x0051283501007387 */ /* 0x008fe80000100800 */
[----:B------:R-:W-:Y:S04]  /*48990*/  STL [R1+0x512c], R55 ;  /* 0x00512c3701007387 */ /* 0x000fe80000100800 */
[----:B------:R-:W-:Y:S04]  /*489a0*/  STL [R1+0x5130], R57 ;  /* 0x0051303901007387 */ /* 0x000fe80000100800 */
[----:B--2---:R-:W-:Y:S04]  /*489b0*/  STL [R1+0x5134], R59 ;  /* 0x0051343b01007387 */ /* 0x004fe80000100800 */
[----:B----4-:R-:W-:Y:S04]  /*489c0*/  STL [R1+0x5140], R61 ;  /* 0x0051403d01007387 */ /* 0x010fe80000100800 */
[----:B------:R-:W-:Y:S04]  /*489d0*/  STL [R1+0x513c], R30 ;  /* 0x00513c1e01007387 */ /* 0x000fe80000100800 */
[----:B------:R0:W-:Y:S04]  /*489e0*/  STL [R1+0x5138], R31 ;  /* 0x0051381f01007387 */ /* 0x0001e80000100800 */
[----:B0-----:R-:W2:Y:S04]  /*489f0*/  LDL.LU R31, [R1+0xf48] ;  /* 0x000f4800011f7983 */ /* 0x001ea80000300800 */
[----:B------:R-:W3:Y:S04]  /*48a00*/  LDL.LU R30, [R1+0xf44] ;  /* 0x000f4400011e7983 */ /* 0x000ee80000300800 */
[----:B------:R-:W4:Y:S04]  /*48a10*/  LDL.LU R61, [R1+0xf40] ;  /* 0x000f4000013d7983 */ /* 0x000f280000300800 */
        /* <DEDUP_REMOVED lines=26> */
[----:B------:R-:W4:Y:S01]  /*48bc0*/  LDL.LU R60, [R1+0xe14] ;  /* 0x000e1400013c7983 */ /* 0x000f220000300800 */
[----:B------:R-:W-:-:S04]  /*48bd0*/  LOP3.LUT R0, R0, 0x1f, RZ, 0xc0, !PT ;  /* 0x0000001f00007812 */ /* 0x000fc800078ec0ff */
[----:B------:R-:W-:Y:S02]  /*48be0*/  ISETP.GE.AND P0, PT, R0, R2, PT ;  /* 0x000000020000720c */ /* 0x000fe40003f06270 */
[----:B------:R-:W4:Y:S04]  /*48bf0*/  LDL.LU R2, [R1+0xe10] ;  /* 0x000e100001027983 */ /* 0x000f280000300800 */
[----:B--2---:R0:W-:Y:S04]  /*48c00*/  STS.U8 [R0+UR4], R31 ;  /* 0x0000001f00007988 */ /* 0x0041e80008000004 */
[----:B---3--:R1:W-:Y:S04]  /*48c10*/  STS.U8 [R0+UR4+0x20], R30 ;  /* 0x0000201e00007988 */ /* 0x0083e80008000004 */
[----:B----4-:R2:W-:Y:S04]  /*48c20*/  STS.U8 [R0+UR4+0x40], R61 ;  /* 0x0000403d00007988 */ /* 0x0105e80008000004 */
[----:B------:R3:W-:Y:S04]  /*48c30*/  STS.U8 [R0+UR4+0x60], R59 ;  /* 0x0000603b00007988 */ /* 0x0007e80008000004 */
[----:B------:R4:W-:Y:S04]  /*48c40*/  STS.U8 [R0+UR4+0x80], R57 ;  /* 0x0000803900007988 */ /* 0x0009e80008000004 */
[----:B------:R2:W-:Y:S04]  /*48c50*/  STS.U8 [R0+UR4+0xa0], R55 ;  /* 0x0000a03700007988 */ /* 0x0005e80008000004 */
[----:B0-----:R-:W4:Y:S04]  /*48c60*/  LDL.LU R31, [R1+0xe0c] ;  /* 0x000e0c00011f7983 */ /* 0x001f280000300800 */
[----:B-1----:R-:W4:Y:S04]  /*48c70*/  LDL.LU R30, [R1+0xd48] ;  /* 0x000d4800011e7983 */ /* 0x002f280000300800 */
[----:B--2---:R-:W2:Y:S04]  /*48c80*/  LDL.LU R61, [R1+0xd44] ;  /* 0x000d4400013d7983 */ /* 0x004ea80000300800 */
[----:B---3--:R-:W3:Y:S04]  /*48c90*/  LDL.LU R59, [R1+0xd40] ;  /* 0x000d4000013b7983 */ /* 0x008ee80000300800 */
[----:B----4-:R-:W4:Y:S04]  /*48ca0*/  LDL.LU R57, [R1+0xd3c] ;  /* 0x000d3c0001397983 */ /* 0x010f280000300800 */
[----:B------:R0:W-:Y:S04]  /*48cb0*/  STS.U8 [R0+UR4+0xc0], R53 ;  /* 0x0000c03500007988 */ /* 0x0001e80008000004 */
[----:B------:R-:W4:Y:S04]  /*48cc0*/  LDL.LU R55, [R1+0xd38] ;  /* 0x000d380001377983 */ /* 0x000f280000300800 */
[----:B------:R1:W-:Y:S04]  /*48cd0*/  STS.U8 [R0+UR4+0xe0], R51 ;  /* 0x0000e03300007988 */ /* 0x0003e80008000004 */
[----:B------:R0:W-:Y:S04]  /*48ce0*/  STS.U8 [R0+UR4+0x100], R49 ;  /* 0x0001003100007988 */ /* 0x0001e80008000004 */
[----:B------:R0:W-:Y:S04]  /*48cf0*/  STS.U8 [R0+UR4+0x120], R47 ;  /* 0x0001202f00007988 */ /* 0x0001e80008000004 */
[----:B------:R1:W-:Y:S04]  /*48d00*/  STS.U8 [R0+UR4+0x140], R45 ;  /* 0x0001402d00007988 */ /* 0x0003e80008000004 */
[----:B------:R1:W-:Y:S04]  /*48d10*/  STS.U8 [R0+UR4+0x160], R43 ;  /* 0x0001602b00007988 */ /* 0x0003e80008000004 */
[----:B0-----:R-:W4:Y:S04]  /*48d20*/  LDL.LU R53, [R1+0xd34] ;  /* 0x000d340001357983 */ /* 0x001f280000300800 */
[----:B-1----:R-:W4:Y:S04]  /*48d30*/  LDL.LU R51, [R1+0xd30] ;  /* 0x000d300001337983 */ /* 0x002f280000300800 */
[----:B------:R-:W4:Y:S04]  /*48d40*/  LDL.LU R49, [R1+0xd2c] ;  /* 0x000d2c0001317983 */ /* 0x000f280000300800 */
[----:B------:R-:W4:Y:S04]  /*48d50*/  LDL.LU R47, [R1+0xd28] ;  /* 0x000d2800012f7983 */ /* 0x000f280000300800 */
[----:B------:R-:W4:Y:S04]  /*48d60*/  LDL.LU R45, [R1+0xd24] ;  /* 0x000d2400012d7983 */ /* 0x000f280000300800 */
        /* <DEDUP_REMOVED lines=36> */
[----:B------:R-:W4:Y:S04]  /*48fb0*/  LDL.LU R60, [R1+0xc18] ;  /* 0x000c1800013c7983 */ /* 0x000f280000300800 */
[----:B------:R0:W-:Y:S04]  /*48fc0*/  STS.U8 [R0+UR4+0x9e0], R2 ;  /* 0x0009e00200007988 */ /* 0x0001e80008000004 */
[----:B0-----:R-:W4:Y:S04]  /*48fd0*/  LDL.LU R2, [R1+0xc14] ;  /* 0x000c140001027983 */ /* 0x001f280000300800 */
[----:B------:R0:W-:Y:S04]  /*48fe0*/  STS.U8 [R0+UR4+0x9c0], R31 ;  /* 0x0009c01f00007988 */ /* 0x0001e80008000004 */
[----:B------:R1:W-:Y:S04]  /*48ff0*/  STS.U8 [R0+UR4+0x1040], R30 ;  /* 0x0010401e00007988 */ /* 0x0003e80008000004 */
[----:B--2---:R2:W-:Y:S04]  /*49000*/  STS.U8 [R0+UR4+0x1060], R61 ;  /* 0x0010603d00007988 */ /* 0x0045e80008000004 */
[----:B---3--:R3:W-:Y:S04]  /*49010*/  STS.U8 [R0+UR4+0x1000], R59 ;  /* 0x0010003b00007988 */ /* 0x0087e80008000004 */
[----:B----4-:R4:W-:Y:S04]  /*49020*/  STS.U8 [R0+UR4+0x1020], R57 ;  /* 0x0010203900007988 */ /* 0x0109e80008000004 */
        /* <DEDUP_REMOVED lines=303> */
[----:B------:R-:W-:Y:S04]  /*4a320*/  STS.U8 [R0+UR4+0x5940], R2 ;  /* 0x0059400200007988 */ /* 0x000fe80008000004 */
[----:B------:R-:W-:Y:S04]  /*4a330*/  STS.U8 [R0+UR4+0x5920], R31 ;  /* 0x0059201f00007988 */ /* 0x000fe80008000004 */
[----:B------:R-:W-:Y:S04]  /*4a340*/  STS.U8 [R0+UR4+0x5900], R30 ;  /* 0x0059001e00007988 */ /* 0x000fe80008000004 */
[----:B--2---:R-:W-:Y:S04]  /*4a350*/  STS.U8 [R0+UR4+0x59e0], R61 ;  /* 0x0059e03d00007988 */ /* 0x004fe80008000004 */
[----:B---3--:R-:W-:Y:S04]  /*4a360*/  STS.U8 [R0+UR4+0x59c0], R59 ;  /* 0x0059c03b00007988 */ /* 0x008fe80008000004 */
[----:B----4-:R-:W-:Y:S04]  /*4a370*/  STS.U8 [R0+UR4+0x59a0], R57 ;  /* 0x0059a03900007988 */ /* 0x010fe80008000004 */
[----:B------:R-:W-:Y:S04]  /*4a380*/  STS.U8 [R0+UR4+0x5980], R55 ;  /* 0x0059803700007988 */ /* 0x000fe80008000004 */
        /* <DEDUP_REMOVED lines=16> */
[----:B------:R0:W-:Y:S04]  /*4a490*/  STS.U8 [R0+UR4+0x6820], R46 ;  /* 0x0068202e00007988 */ /* 0x0001e80008000004 */
[----:B------:R1:W-:Y:S04]  /*4a4a0*/  STS.U8 [R0+UR4+0x6800], R48 ;  /* 0x0068003000007988 */ /* 0x0003e80008000004 */
[----:B0-----:R-:W2:Y:S04]  /*4a4b0*/  LDL.LU R46, [R1+0x1f8] ;  /* 0x0001f800012e7983 */ /* 0x001ea80000300800 */
[----:B------:R0:W-:Y:S04]  /*4a4c0*/  STS.U8 [R0+UR4+0x6860], R50 ;  /* 0x0068603200007988 */ /* 0x0001e80008000004 */
[----:B-1----:R-:W3:Y:S04]  /*4a4d0*/  LDL.LU R48, [R1+0x1f4] ;  /* 0x0001f40001307983 */ /* 0x002ee80000300800 */
[----:B------:R1:W-:Y:S04]  /*4a4e0*/  STS.U8 [R0+UR4+0x6840], R52 ;  /* 0x0068403400007988 */ /* 0x0003e80008000004 */
[----:B------:R4:W-:Y:S04]  /*4a4f0*/  STS.U8 [R0+UR4+0x68a0], R54 ;  /* 0x0068a03600007988 */ /* 0x0009e80008000004 */
[----:B------:R0:W-:Y:S04]  /*4a500*/  STS.U8 [R0+UR4+0x6880], R56 ;  /* 0x0068803800007988 */ /* 0x0001e80008000004 */
[----:B------:R1:W-:Y:S04]  /*4a510*/  STS.U8 [R0+UR4+0x68e0], R58 ;  /* 0x0068e03a00007988 */ /* 0x0003e80008000004 */
[----:B------:R4:W-:Y:S04]  /*4a520*/  STS.U8 [R0+UR4+0x68c0], R60 ;  /* 0x0068c03c00007988 */ /* 0x0009e80008000004 */
[----:B0-----:R-:W3:Y:S04]  /*4a530*/  LDL.LU R50, [R1+0x1f0] ;  /* 0x0001f00001327983 */ /* 0x001ee80000300800 */
[----:B-1----:R-:W3:Y:S04]  /*4a540*/  LDL.LU R52, [R1+0x1ec] ;  /* 0x0001ec0001347983 */ /* 0x002ee80000300800 */
[----:B----4-:R-:W4:Y:S04]  /*4a550*/  LDL.LU R54, [R1+0x1e8] ;  /* 0x0001e80001367983 */ /* 0x010f280000300800 */
        /* <DEDUP_REMOVED lines=25> */
[----:B------:R-:W4:Y:S04]  /*4a6f0*/  LDL.LU R42, [R1] ;  /* 0x00000000012a7983 */ /* 0x000f280000300800 */
[----:B--2---:R0:W-:Y:S04]  /*4a700*/  STS.U8 [R0+UR4+0x6920], R46 ;  /* 0x0069202e00007988 */ /* 0x0041e80008000004 */
[----:B---3--:R1:W-:Y:S04]  /*4a710*/  STS.U8 [R0+UR4+0x6900], R48 ;  /* 0x0069003000007988 */ /* 0x0083e80008000004 */
[----:B0-----:R-:W2:Y:S04]  /*4a720*/  LDL.LU R46, [R1+0x519c] ;  /* 0x00519c00012e7983 */ /* 0x001ea80000300800 */
[----:B-1----:R-:W3:Y:S04]  /*4a730*/  LDL.LU R48, [R1+0x5198] ;  /* 0x0051980001307983 */ /* 0x002ee80000300800 */
[----:B------:R0:W-:Y:S04]  /*4a740*/  STS.U8 [R0+UR4+0x6960], R50 ;  /* 0x0069603200007988 */ /* 0x0001e80008000004 */
[----:B------:R1:W-:Y:S04]  /*4a750*/  STS.U8 [R0+UR4+0x6940], R52 ;  /* 0x0069403400007988 */ /* 0x0003e80008000004 */
[----:B----4-:R4:W-:Y:S04]  /*4a760*/  STS.U8 [R0+UR4+0x69a0], R54 ;  /* 0x0069a03600007988 */ /* 0x0109e80008000004 */
[----:B------:R0:W-:Y:S04]  /*4a770*/  STS.U8 [R0+UR4+0x6980], R56 ;  /* 0x0069803800007988 */ /* 0x0001e80008000004 */
[----:B------:R1:W-:Y:S04]  /*4a780*/  STS.U8 [R0+UR4+0x69e0], R58 ;  /* 0x0069e03a00007988 */ /* 0x0003e80008000004 */
[----:B------:R4:W-:Y:S04]  /*4a790*/  STS.U8 [R0+UR4+0x69c0], R60 ;  /* 0x0069c03c00007988 */ /* 0x0009e80008000004 */
[----:B0-----:R-:W2:Y:S04]  /*4a7a0*/  LDL.LU R50, [R1+0x5194] ;  /* 0x0051940001327983 */ /* 0x001ea80000300800 */
[----:B-1----:R-:W2:Y:S04]  /*4a7b0*/  LDL.LU R52, [R1+0x5190] ;  /* 0x0051900001347983 */ /* 0x002ea80000300800 */
[----:B----4-:R-:W4:Y:S04]  /*4a7c0*/  LDL.LU R54, [R1+0x518c] ;  /* 0x00518c0001367983 */ /* 0x010f280000300800 */
[----:B------:R-:W2:Y:S04]  /*4a7d0*/  LDL.LU R56, [R1+0x5188] ;  /* 0x0051880001387983 */ /* 0x000ea80000300800 */
[----:B------:R-:W2:Y:S04]  /*4a7e0*/  LDL.LU R58, [R1+0x5184] ;  /* 0x00518400013a7983 */ /* 0x000ea80000300800 */
[----:B------:R-:W2:Y:S04]  /*4a7f0*/  LDL.LU R60, [R1+0x5180] ;  /* 0x00518000013c7983 */ /* 0x000ea80000300800 */
[----:B------:R0:W-:Y:S04]  /*4a800*/  STS.U8 [R0+UR4+0x7040], R2 ;  /* 0x0070400200007988 */ /* 0x0001e80008000004 */
[----:B------:R1:W-:Y:S04]  /*4a810*/  STS.U8 [R0+UR4+0x7060], R31 ;  /* 0x0070601f00007988 */ /* 0x0003e80008000004 */
[----:B------:R0:W-:Y:S04]  /*4a820*/  STS.U8 [R0+UR4+0x7000], R30 ;  /* 0x0070001e00007988 */ /* 0x0001e80008000004 */
[----:B------:R0:W-:Y:S04]  /*4a830*/  STS.U8 [R0+UR4+0x7020], R61 ;  /* 0x0070203d00007988 */ /* 0x0001e80008000004 */
[----:B------:R1:W-:Y:S04]  /*4a840*/  STS.U8 [R0+UR4+0x70c0], R59 ;  /* 0x0070c03b00007988 */ /* 0x0003e80008000004 */
[----:B------:R1:W-:Y:S04]  /*4a850*/  STS.U8 [R0+UR4+0x70e0], R57 ;  /* 0x0070e03900007988 */ /* 0x0003e80008000004 */
[----:B0-----:R-:W3:Y:S04]  /*4a860*/  LDL.LU R2, [R1+0xf08] ;  /* 0x000f080001027983 */ /* 0x001ee80000300800 */
[----:B-1----:R-:W3:Y:S04]  /*4a870*/  LDL.LU R31, [R1+0xf04] ;  /* 0x000f0400011f7983 */ /* 0x002ee80000300800 */
[----:B------:R-:W3:Y:S04]  /*4a880*/  LDL.LU R30, [R1+0xf00] ;  /* 0x000f0000011e7983 */ /* 0x000ee80000300800 */
[----:B------:R-:W3:Y:S04]  /*4a890*/  LDL.LU R61, [R1+0xefc] ;  /* 0x000efc00013d7983 */ /* 0x000ee80000300800 */
[----:B------:R-:W3:Y:S04]  /*4a8a0*/  LDL.LU R59, [R1+0xef8] ;  /* 0x000ef800013b7983 */ /* 0x000ee80000300800 */
[----:B------:R0:W-:Y:S04]  /*4a8b0*/  STS.U8 [R0+UR4+0x7080], R55 ;  /* 0x0070803700007988 */ /* 0x0001e80008000004 */
[----:B------:R-:W3:Y:S04]  /*4a8c0*/  LDL.LU R57, [R1+0xef4] ;  /* 0x000ef40001397983 */ /* 0x000ee80000300800 */
        /* <DEDUP_REMOVED lines=33> */
[----:B--2---:R-:W-:Y:S04]  /*4aae0*/  STS.U8 [R0+UR4+0x7880], R60 ;  /* 0x0078803c00007988 */ /* 0x004fe80008000004 */
[----:B------:R0:W-:Y:S02]  /*4aaf0*/  STL [R1+0x5144], R60 ;  /* 0x0051443c01007387 */ /* 0x0001e40000100800 */
[----:B0-----:R-:W0:Y:S02]  /*4ab00*/  S2R R60, SR_TID.X ;  /* 0x00000000003c7919 */ /* 0x001e240000002100 */
[----:B------:R-:W-:Y:S04]  /*4ab10*/  STS.U8 [R0+UR4+0x7960], R58 ;  /* 0x0079603a00007988 */ /* 0x000fe80008000004 */
[----:B------:R-:W-:Y:S04]  /*4ab20*/  STL [R1+0x5148], R58 ;  /* 0x0051483a01007387 */ /* 0x000fe80000100800 */
[----:B------:R-:W-:Y:S04]  /*4ab30*/  STS.U8 [R0+UR4+0x7940], R56 ;  /* 0x0079403800007988 */ /* 0x000fe80008000004 */
[----:B------:R-:W-:Y:S04]  /*4ab40*/  STL [R1+0x514c], R56 ;  /* 0x00514c3801007387 */ /* 0x000fe80000100800 */
[----:B----4-:R-:W-:Y:S04]  /*4ab50*/  STS.U8 [R0+UR4+0x7920], R54 ;  /* 0x0079203600007988 */ /* 0x010fe80008000004 */
[----:B------:R-:W-:Y:S04]  /*4ab60*/  STL [R1+0x5150], R54 ;  /* 0x0051503601007387 */ /* 0x000fe80000100800 */
[----:B------:R-:W-:Y:S04]  /*4ab70*/  STS.U8 [R0+UR4+0x7900], R52 ;  /* 0x0079003400007988 */ /* 0x000fe80008000004 */
[----:B------:R-:W-:Y:S04]  /*4ab80*/  STL [R1+0x5154], R52 ;  /* 0x0051543401007387 */ /* 0x000fe80000100800 */
[----:B------:R-:W-:Y:S04]  /*4ab90*/  STS.U8 [R0+UR4+0x79e0], R50 ;  /* 0x0079e03200007988 */ /* 0x000fe80008000004 */
[----:B------:R-:W-:Y:S04]  /*4aba0*/  STL [R1+0x5158], R50 ;  /* 0x0051583201007387 */ /* 0x000fe80000100800 */
[----:B---3--:R-:W-:Y:S04]  /*4abb0*/  STS.U8 [R0+UR4+0x79c0], R48 ;  /* 0x0079c03000007988 */ /* 0x008fe80008000004 */
[----:B------:R-:W-:Y:S04]  /*4abc0*/  STL [R1+0x515c], R48 ;  /* 0x00515c3001007387 */ /* 0x000fe80000100800 */
[----:B------:R-:W-:Y:S04]  /*4abd0*/  STS.U8 [R0+UR4+0x79a0], R46 ;  /* 0x0079a02e00007988 */ /* 0x000fe80008000004 */
[----:B------:R-:W-:Y:S04]  /*4abe0*/  STL [R1+0x5160], R46 ;  /* 0x0051602e01007387 */ /* 0x000fe80000100800 */
[----:B------:R-:W-:Y:S04]  /*4abf0*/  STS.U8 [R0+UR4+0x7980], R44 ;  /* 0x0079802c00007988 */ /* 0x000fe80008000004 */
[----:B------:R1:W-:Y:S04]  /*4ac00*/  STL [R1+0x5164], R44 ;  /* 0x0051642c01007387 */ /* 0x0003e80000100800 */
[----:B-1----:R-:W2:Y:S04]  /*4ac10*/  LDL.LU R44, [R1+0xdec] ;  /* 0x000dec00012c7983 */ /* 0x002ea80000300800 */
[----:B------:R-:W3:Y:S04]  /*4ac20*/  LDL.LU R46, [R1+0xde8] ;  /* 0x000de800012e7983 */ /* 0x000ee80000300800 */
[----:B------:R-:W4:Y:S04]  /*4ac30*/  LDL.LU R48, [R1+0xde4] ;  /* 0x000de40001307983 */ /* 0x000f280000300800 */
[----:B------:R-:W4:Y:S04]  /*4ac40*/  LDL.LU R50, [R1+0xde0] ;  /* 0x000de00001327983 */ /* 0x000f280000300800 */
[----:B------:R-:W4:Y:S04]  /*4ac50*/  LDL.LU R52, [R1+0xddc] ;  /* 0x000ddc0001347983 */ /* 0x000f280000300800 */
[----:B------:R-:W4:Y:S01]  /*4ac60*/  LDL.LU R56, [R1+0xdd8] ;  /* 0x000dd80001387983 */ /* 0x000f220000300800 */
[----:B0-----:R-:W-:-:S03]  /*4ac70*/  LOP3.LUT R60, R60, 0x1f, RZ, 0xc0, !PT ;  /* 0x0000001f3c3c7812 */ /* 0x001fc600078ec0ff */
[----:B------:R-:W4:Y:S01]  /*4ac80*/  LDL.LU R58, [R1+0xdd4] ;  /* 0x000dd400013a7983 */ /* 0x000f220000300800 */
[----:B------:R-:W-:-:S03]  /*4ac90*/  LOP3.LUT R54, R60, 0x8, RZ, 0x3c, !PT ;  /* 0x000000083c367812 */ /* 0x000fc600078e3cff */
[----:B------:R-:W4:Y:S04]  /*4aca0*/  LDL.LU R60, [R1+0xdd0] ;  /* 0x000dd000013c7983 */ /* 0x000f280000300800 */
[----:B------:R0:W-:Y:S04]  /*4acb0*/  STS.U8 [R54+UR4+0x200], R2 ;  /* 0x0002000236007988 */ /* 0x0001e80008000004 */
        /* <DEDUP_REMOVED lines=45> */
[----:B--2---:R0:W-:Y:S04]  /*4af90*/  STS.U8 [R54+UR4+0xac0], R44 ;  /* 0x000ac02c36007988 */ /* 0x0041e80008000004 */
        /* <DEDUP_REMOVED lines=14> */
[----:B0-----:R-:W4:Y:S04]  /*4b080*/  LDL.LU R58, [R1+0xbd8] ;  /* 0x000bd800013a7983 */ /* 0x001f280000300800 */
[----:B-1----:R-:W4:Y:S04]  /*4b090*/  LDL.LU R60, [R1+0xbd4] ;  /* 0x000bd400013c7983 */ /* 0x002f280000300800 */
[----:B------:R0:W-:Y:S04]  /*4b0a0*/  STS.U8 [R54+UR4+0x1240], R31 ;  /* 0x0012401f36007988 */ /* 0x0001e80008000004 */
[----:B------:R1:W-:Y:S04]  /*4b0b0*/  STS.U8 [R54+UR4+0x1260], R30 ;  /* 0x0012601e36007988 */ /* 0x0003e80008000004 */
[----:B------:R0:W-:Y:S04]  /*4b0c0*/  STS.U8 [R54+UR4+0x1200], R61 ;  /* 0x0012003d36007988 */ /* 0x0001e80008000004 */
[----:B------:R1:W-:Y:S04]  /*4b0d0*/  STS.U8 [R54+UR4+0x1220], R59 ;  /* 0x0012203b36007988 */ /* 0x0003e80008000004 */
[----:B------:R-:W4:Y:S04]  /*4b0e0*/  LDL.LU R2, [R1+0xbd0] ;  /* 0x000bd00001027983 */ /* 0x000f280000300800 */
[----:B0-----:R-:W4:Y:S04]  /*4b0f0*/  LDL.LU R31, [R1+0xbcc] ;  /* 0x000bcc00011f7983 */ /* 0x001f280000300800 */
[----:B------:R0:W-:Y:S04]  /*4b100*/  STS.U8 [R54+UR4+0x12c0], R57 ;  /* 0x0012c03936007988 */ /* 0x0001e80008000004 */
[----:B-1----:R-:W4:Y:S04]  /*4b110*/  LDL.LU R30, [R1+0xb08] ;  /* 0x000b0800011e7983 */ /* 0x002f280000300800 */
[----:B------:R-:W4:Y:S04]  /*4b120*/  LDL.LU R61, [R1+0xb04] ;  /* 0x000b0400013d7983 */ /* 0x000f280000300800 */
[----:B------:R-:W4:Y:S04]  /*4b130*/  LDL.LU R59, [R1+0xb00] ;  /* 0x000b0000013b7983 */ /* 0x000f280000300800 */
[----:B------:R1:W-:Y:S04]  /*4b140*/  STS.U8 [R54+UR4+0x12e0], R55 ;  /* 0x0012e03736007988 */ /* 0x0003e80008000004 */
[----:B------:R1:W-:Y:S04]  /*4b150*/  STS.U8 [R54+UR4+0x1280], R53 ;  /* 0x0012803536007988 */ /* 0x0003e80008000004 */
[----:B------:R1:W-:Y:S04]  /*4b160*/  STS.U8 [R54+UR4+0x12a0], R51 ;  /* 0x0012a03336007988 */ /* 0x0003e80008000004 */
[----:B0-----:R-:W4:Y:S04]  /*4b170*/  LDL.LU R57, [R1+0xafc] ;  /* 0x000afc0001397983 */ /* 0x001f280000300800 */
[----:B------:R0:W-:Y:S04]  /*4b180*/  STS.U8 [R54+UR4+0x1340], R49 ;  /* 0x0013403136007988 */ /* 0x0001e80008000004 */
[----:B------:R0:W-:Y:S04]  /*4b190*/  STS.U8 [R54+UR4+0x1360], R47 ;  /* 0x0013602f36007988 */ /* 0x0001e80008000004 */
[----:B-1----:R-:W4:Y:S04]  /*4b1a0*/  LDL.LU R55, [R1+0xaf8] ;  /* 0x000af80001377983 */ /* 0x002f280000300800 */
[----:B------:R-:W4:Y:S04]  /*4b1b0*/  LDL.LU R53, [R1+0xaf4] ;  /* 0x000af40001357983 */ /* 0x000f280000300800 */
[----:B------:R-:W4:Y:S04]  /*4b1c0*/  LDL.LU R51, [R1+0xaf0] ;  /* 0x000af00001337983 */ /* 0x000f280000300800 */
[----:B------:R1:W-:Y:S04]  /*4b1d0*/  STS.U8 [R54+UR4+0x1300], R45 ;  /* 0x0013002d36007988 */ /* 0x0003e80008000004 */
[----:B------:R1:W-:Y:S04]  /*4b1e0*/  STS.U8 [R54+UR4+0x1320], R43 ;  /* 0x0013202b36007988 */ /* 0x0003e80008000004 */
[----:B0-----:R-:W4:Y:S04]  /*4b1f0*/  LDL.LU R49, [R1+0xaec] ;  /* 0x000aec0001317983 */ /* 0x001f280000300800 */
[----:B------:R-:W4:Y:S04]  /*4b200*/  LDL.LU R47, [R1+0xae8] ;  /* 0x000ae800012f7983 */ /* 0x000f280000300800 */
[----:B------:R0:W-:Y:S04]  /*4b210*/  STS.U8 [R54+UR4+0x13c0], R41 ;  /* 0x0013c02936007988 */ /* 0x0001e80008000004 */
[----:B------:R0:W-:Y:S04]  /*4b220*/  STS.U8 [R54+UR4+0x13e0], R39 ;  /* 0x0013e02736007988 */ /* 0x0001e80008000004 */
[----:B------:R0:W-:Y:S04]  /*4b230*/  STS.U8 [R54+UR4+0x1380], R37 ;  /* 0x0013802536007988 */ /* 0x0001e80008000004 */
[----:B-1----:R-:W4:Y:S04]  /*4b240*/  LDL.LU R45, [R1+0xae4] ;  /* 0x000ae400012d7983 */ /* 0x002f280000300800 */
[----:B------:R-:W4:Y:S04]  /*4b250*/  LDL.LU R43, [R1+0xae0] ;  /* 0x000ae000012b7983 */ /* 0x000f280000300800 */
[----:B------:R1:W-:Y:S04]  /*4b260*/  STS.U8 [R54+UR4+0x13a0], R35 ;  /* 0x0013a02336007988 */ /* 0x0003e80008000004 */
[----:B0-----:R-:W4:Y:S04]  /*4b270*/  LDL.LU R41, [R1+0xadc] ;  /* 0x000adc0001297983 */ /* 0x001f280000300800 */
[----:B------:R-:W4:Y:S04]  /*4b280*/  LDL.LU R39, [R1+0xad8] ;  /* 0x000ad80001277983 */ /* 0x000f280000300800 */
[----:B------:R-:W4:Y:S04]  /*4b290*/  LDL.LU R37, [R1+0xad4] ;  /* 0x000ad40001257983 */ /* 0x000f280000300800 */
[----:B------:R0:W-:Y:S04]  /*4b2a0*/  STS.U8 [R54+UR4+0x1a60], R33 ;  /* 0x001a602136007988 */ /* 0x0001e80008000004 */
[----:B------:R0:W-:Y:S04]  /*4b2b0*/  STS.U8 [R54+UR4+0x1a40], R29 ;  /* 0x001a401d36007988 */ /* 0x0001e80008000004 */
[----:B------:R0:W-:Y:S04]  /*4b2c0*/  STS.U8 [R54+UR4+0x1a20], R13 ;  /* 0x001a200d36007988 */ /* 0x0001e80008000004 */
[----:B-1----:R-:W4:Y:S04]  /*4b2d0*/  LDL.LU R35, [R1+0xad0] ;  /* 0x000ad00001237983 */ /* 0x002f280000300800 */
[----:B------:R1:W-:Y:S04]  /*4b2e0*/  STS.U8 [R54+UR4+0x1a00], R38 ;  /* 0x001a002636007988 */ /* 0x0003e80008000004 */
[----:B------:R1:W-:Y:S04]  /*4b2f0*/  STS.U8 [R54+UR4+0x1ae0], R40 ;  /* 0x001ae02836007988 */ /* 0x0003e80008000004 */
[----:B0-----:R-:W4:Y:S04]  /*4b300*/  LDL.LU R33, [R1+0xacc] ;  /* 0x000acc0001217983 */ /* 0x001f280000300800 */
[----:B------:R-:W4:Y:S04]  /*4b310*/  LDL.LU R29, [R1+0xa08] ;  /* 0x000a0800011d7983 */ /* 0x000f280000300800 */
[----:B------:R-:W4:Y:S04]  /*4b320*/  LDL.LU R13, [R1+0xa04] ;  /* 0x000a0400010d7983 */ /* 0x000f280000300800 */
[----:B------:R0:W-:Y:S04]  /*4b330*/  STS.U8 [R54+UR4+0x1ac0], R42 ;  /* 0x001ac02a36007988 */ /* 0x0001e80008000004 */
[----:B-1----:R-:W4:Y:S04]  /*4b340*/  LDL.LU R38, [R1+0xa00] ;  /* 0x000a000001267983 */ /* 0x002f280000300800 */
[----:B------:R-:W4:Y:S04]  /*4b350*/  LDL.LU R40, [R1+0x9fc] ;  /* 0x0009fc0001287983 */ /* 0x000f280000300800 */
        /* <DEDUP_REMOVED lines=38> */
[----:B0-----:R-:W4:Y:S04]  /*4b5c0*/  LDL.LU R49, [R1+0x8f0] ;  /* 0x0008f00001317983 */ /* 0x001f280000300800 */
[----:B------:R-:W4:Y:S04]  /*4b5d0*/  LDL.LU R47, [R1+0x8ec] ;  /* 0x0008ec00012f7983 */ /* 0x000f280000300800 */
[----:B------:R0:W-:Y:S04]  /*4b5e0*/  STS.U8 [R54+UR4+0x2340], R43 ;  /* 0x0023402b36007988 */ /* 0x0001e80008000004 */
[----:B------:R0:W-:Y:S04]  /*4b5f0*/  STS.U8 [R54+UR4+0x2360], R41 ;  /* 0x0023602936007988 */ /* 0x0001e80008000004 */
[----:B------:R0:W-:Y:S04]  /*4b600*/  STS.U8 [R54+UR4+0x2380], R39 ;  /* 0x0023802736007988 */ /* 0x0001e80008000004 */
[----:B------:R0:W-:Y:S04]  /*4b610*/  STS.U8 [R54+UR4+0x23a0], R37 ;  /* 0x0023a02536007988 */ /* 0x0001e80008000004 */
[----:B-1----:R-:W4:Y:S04]  /*4b620*/  LDL.LU R45, [R1+0x8e8] ;  /* 0x0008e800012d7983 */ /* 0x002f280000300800 */
[----:B0-----:R-:W4:Y:S04]  /*4b630*/  LDL.LU R43, [R1+0x8e4] ;  /* 0x0008e400012b7983 */ /* 0x001f280000300800 */
[----:B------:R0:W-:Y:S04]  /*4b640*/  STS.U8 [R54+UR4+0x23c0], R35 ;  /* 0x0023c02336007988 */ /* 0x0001e80008000004 */
[----:B------:R-:W4:Y:S04]  /*4b650*/  LDL.LU R41, [R1+0x8e0] ;  /* 0x0008e00001297983 */ /* 0x000f280000300800 */
        /* <DEDUP_REMOVED lines=14> */
[----:B-1----:R-:W4:Y:S04]  /*4b740*/  LDL.LU R42, [R1+0x7fc] ;  /* 0x0007fc00012a7983 */ /* 0x002f280000300800 */
        /* <DEDUP_REMOVED lines=216> */
[----:B------:R2:W-:Y:S04]  /*4c4d0*/  STS.U8 [R54+UR4+0x6a20], R42 ;  /* 0x006a202a36007988 */ /* 0x0005e80008000004 */
[----:B0-----:R-:W3:Y:S04]  /*4c4e0*/  LDL.LU R38, [R1+0x1d4] ;  /* 0x0001d40001267983 */ /* 0x001ee80000300800 */
[----:B-1----:R-:W4:Y:S04]  /*4c4f0*/  LDL.LU R40, [R1+0x1d0] ;  /* 0x0001d00001287983 */ /* 0x002f280000300800 */
[----:B--2---:R-:W2:Y:S04]  /*4c500*/  LDL.LU R42, [R1+0x1cc] ;  /* 0x0001cc00012a7983 */ /* 0x004ea80000300800 */
[----:B------:R-:W2:Y:S04]  /*4c510*/  LDL.LU R44, [R1+0x1c8] ;  /* 0x0001c800012c7983 */ /* 0x000ea80000300800 */
        /* <DEDUP_REMOVED lines=27> */
[----:B---3--:R0:W-:Y:S04]  /*4c6d0*/  STS.U8 [R54+UR4+0x6a00], R38 ;  /* 0x006a002636007988 */ /* 0x0081e80008000004 */
[----:B----4-:R1:W-:Y:S04]  /*4c6e0*/  STS.U8 [R54+UR4+0x6a60], R40 ;  /* 0x006a602836007988 */ /* 0x0103e80008000004 */
[----:B--2---:R2:W-:Y:S04]  /*4c6f0*/  STS.U8 [R54+UR4+0x6a40], R42 ;  /* 0x006a402a36007988 */ /* 0x0045e80008000004 */
[----:B0-----:R-:W3:Y:S04]  /*4c700*/  LDL.LU R38, [R1+0x517c] ;  /* 0x00517c0001267983 */ /* 0x001ee80000300800 */
[----:B-1----:R-:W4:Y:S04]  /*4c710*/  LDL.LU R40, [R1+0x5178] ;  /* 0x0051780001287983 */ /* 0x002f280000300800 */
[----:B--2---:R-:W2:Y:S04]  /*4c720*/  LDL.LU R42, [R1+0x5174] ;  /* 0x00517400012a7983 */ /* 0x004ea80000300800 */
        /* <DEDUP_REMOVED lines=50> */
[----:B------:R-:W3:Y:S01]  /*4ca50*/  LDL.LU R13, [R1+0xdb0] ;  /* 0x000db000010d7983 */ /* 0x000ee20000300800 */
[----:B------:R-:W-:-:S03]  /*4ca60*/  LOP3.LUT R44, R0, 0x10, RZ, 0x3c, !PT ;  /* 0x00000010002c7812 */ /* 0x000fc600078e3cff */
[----:B--2---:R-:W-:Y:S04]  /*4ca70*/  STS.U8 [R54+UR4+0x7a60], R42 ;  /* 0x007a602a36007988 */ /* 0x004fe80008000004 */
[----:B----4-:R-:W-:Y:S04]  /*4ca80*/  STS.U8 [R54+UR4+0x7a40], R40 ;  /* 0x007a402836007988 */ /* 0x010fe80008000004 */
[----:B---3--:R-:W-:Y:S04]  /*4ca90*/  STS.U8 [R54+UR4+0x7a20], R38 ;  /* 0x007a202636007988 */ /* 0x008fe80008000004 */
[----:B------:R-:W-:Y:S04]  /*4caa0*/  STS.U8 [R54+UR4+0x7a00], R36 ;  /* 0x007a002436007988 */ /* 0x000fe80008000004 */
[----:B------:R-:W-:Y:S04]  /*4cab0*/  STS.U8 [R54+UR4+0x7ae0], R34 ;  /* 0x007ae02236007988 */ /* 0x000fe80008000004 */
[----:B------:R-:W-:Y:S04]  /*4cac0*/  STS.U8 [R54+UR4+0x7ac0], R32 ;  /* 0x007ac02036007988 */ /* 0x000fe80008000004 */
[----:B------:R0:W-:Y:S04]  /*4cad0*/  STS.U8 [R54+UR4+0x7aa0], R3 ;  /* 0x007aa00336007988 */ /* 0x0001e80008000004 */
[----:B------:R-:W-:Y:S04]  /*4cae0*/  STL [R1+0x5168], R42 ;  /* 0x0051682a01007387 */ /* 0x000fe80000100800 */
[----:B------:R-:W-:Y:S04]  /*4caf0*/  STS.U8 [R54+UR4+0x7a80], R4 ;  /* 0x007a800436007988 */ /* 0x000fe80008000004 */
[----:B------:R1:W-:Y:S04]  /*4cb00*/  STL [R1+0x516c], R40 ;  /* 0x00516c2801007387 */ /* 0x0003e80000100800 */
[----:B------:R-:W-:Y:S04]  /*4cb10*/  STS.U8 [R54+UR4+0x7b60], R5 ;  /* 0x007b600536007988 */ /* 0x000fe80008000004 */
[----:B------:R-:W-:Y:S04]  /*4cb20*/  STS.U8 [R54+UR4+0x7b40], R6 ;  /* 0x007b400636007988 */ /* 0x000fe80008000004 */
[----:B------:R-:W-:Y:S04]  /*4cb30*/  STS.U8 [R54+UR4+0x7b20], R7 ;  /* 0x007b200736007988 */ /* 0x000fe80008000004 */
[----:B------:R-:W-:Y:S04]  /*4cb40*/  STS.U8 [R54+UR4+0x7b00], R8 ;  /* 0x007b000836007988 */ /* 0x000fe80008000004 */
[----:B0-----:R-:W2:Y:S04]  /*4cb50*/  LDL.LU R3, [R1+0xdac] ;  /* 0x000dac0001037983 */ /* 0x001ea80000300800 */
[----:B-1----:R-:W3:Y:S04]  /*4cb60*/  LDL.LU R40, [R1+0xda8] ;  /* 0x000da80001287983 */ /* 0x002ee80000300800 */
[----:B------:R-:W4:Y:S04]  /*4cb70*/  LDL.LU R42, [R1+0xda4] ;  /* 0x000da400012a7983 */ /* 0x000f280000300800 */
[----:B------:R-:W-:Y:S04]  /*4cb80*/  STS.U8 [R54+UR4+0x7be0], R9 ;  /* 0x007be00936007988 */ /* 0x000fe80008000004 */
[----:B------:R-:W4:Y:S04]  /*4cb90*/  LDL.LU R46, [R1+0xda0] ;  /* 0x000da000012e7983 */ /* 0x000f280000300800 */
[----:B------:R-:W-:Y:S04]  /*4cba0*/  STS.U8 [R54+UR4+0x7bc0], R10 ;  /* 0x007bc00a36007988 */ /* 0x000fe80008000004 */
[----:B------:R-:W4:Y:S04]  /*4cbb0*/  LDL.LU R48, [R1+0xd9c] ;  /* 0x000d9c0001307983 */ /* 0x000f280000300800 */
[----:B------:R-:W-:Y:S04]  /*4cbc0*/  STS.U8 [R54+UR4+0x7ba0], R11 ;  /* 0x007ba00b36007988 */ /* 0x000fe80008000004 */
        /* <DEDUP_REMOVED lines=55> */
[----:B0-----:R-:W4:Y:S04]  /*4cf40*/  LDL.LU R3, [R1+0xbb0] ;  /* 0x000bb00001037983 */ /* 0x001f280000300800 */
[----:B-1----:R-:W4:Y:S04]  /*4cf50*/  LDL.LU R40, [R1+0xbac] ;  /* 0x000bac0001287983 */ /* 0x002f280000300800 */
[----:B--2---:R-:W2:Y:S04]  /*4cf60*/  LDL.LU R42, [R1+0xba8] ;  /* 0x000ba800012a7983 */ /* 0x004ea80000300800 */
[----:B------:R0:W-:Y:S04]  /*4cf70*/  STS.U8 [R44+UR4+0xda0], R50 ;  /* 0x000da0322c007988 */ /* 0x0001e80008000004 */
[----:B---3--:R-:W3:Y:S04]  /*4cf80*/  LDL.LU R46, [R1+0xba4] ;  /* 0x000ba400012e7983 */ /* 0x008ee80000300800 */
[----:B----4-:R-:W4:Y:S04]  /*4cf90*/  LDL.LU R48, [R1+0xba0] ;  /* 0x000ba00001307983 */ /* 0x010f280000300800 */
[----:B------:R1:W-:Y:S04]  /*4cfa0*/  STS.U8 [R44+UR4+0xd80], R52 ;  /* 0x000d80342c007988 */ /* 0x0003e80008000004 */
[----:B------:R1:W-:Y:S04]  /*4cfb0*/  STS.U8 [R44+UR4+0xde0], R54 ;  /* 0x000de0362c007988 */ /* 0x0003e80008000004 */
[----:B------:R1:W-:Y:S04]  /*4cfc0*/  STS.U8 [R44+UR4+0xdc0], R56 ;  /* 0x000dc0382c007988 */ /* 0x0003e80008000004 */
[----:B0-----:R-:W4:Y:S04]  /*4cfd0*/  LDL.LU R50, [R1+0xb9c] ;  /* 0x000b9c0001327983 */ /* 0x001f280000300800 */
[----:B-1----:R-:W4:Y:S04]  /*4cfe0*/  LDL.LU R52, [R1+0xb98] ;  /* 0x000b980001347983 */ /* 0x002f280000300800 */
[----:B------:R0:W-:Y:S04]  /*4cff0*/  STS.U8 [R44+UR4+0x1440], R58 ;  /* 0x0014403a2c007988 */ /* 0x0001e80008000004 */
[----:B------:R1:W-:Y:S04]  /*4d000*/  STS.U8 [R44+UR4+0x1460], R60 ;  /* 0x0014603c2c007988 */ /* 0x0003e80008000004 */
[----:B------:R-:W4:Y:S04]  /*4d010*/  LDL.LU R54, [R1+0xb94] ;  /* 0x000b940001367983 */ /* 0x000f280000300800 */
[----:B------:R-:W4:Y:S04]  /*4d020*/  LDL.LU R56, [R1+0xb90] ;  /* 0x000b900001387983 */ /* 0x000f280000300800 */
        /* <DEDUP_REMOVED lines=40> */
[----:B0-----:R-:W4:Y:S04]  /*4d2b0*/  LDL.LU R29, [R1+0x9bc] ;  /* 0x0009bc00011d7983 */ /* 0x001f280000300800 */
[----:B-1----:R-:W4:Y:S04]  /*4d2c0*/  LDL.LU R13, [R1+0x9b8] ;  /* 0x0009b800010d7983 */ /* 0x002f280000300800 */
[----:B------:R0:W-:Y:S04]  /*4d2d0*/  STS.U8 [R44+UR4+0x1ca0], R3 ;  /* 0x001ca0032c007988 */ /* 0x0001e80008000004 */
[----:B------:R1:W-:Y:S04]  /*4d2e0*/  STS.U8 [R44+UR4+0x1c80], R40 ;  /* 0x001c80282c007988 */ /* 0x0003e80008000004 */
[----:B--2---:R2:W-:Y:S04]  /*4d2f0*/  STS.U8 [R44+UR4+0x1d60], R42 ;  /* 0x001d602a2c007988 */ /* 0x0045e80008000004 */
[----:B---3--:R3:W-:Y:S04]  /*4d300*/  STS.U8 [R44+UR4+0x1d40], R46 ;  /* 0x001d402e2c007988 */ /* 0x0087e80008000004 */
[----:B----4-:R4:W-:Y:S04]  /*4d310*/  STS.U8 [R44+UR4+0x1d20], R48 ;  /* 0x001d20302c007988 */ /* 0x0109e80008000004 */
        /* <DEDUP_REMOVED lines=274> */
[----:B0-----:R-:W2:Y:S04]  /*4e440*/  LDL.LU R13, [R1+0x194] ;  /* 0x00019400010d7983 */ /* 0x001ea80000300800 */
[----:B------:R-:W3:Y:S04]  /*4e450*/  LDL.LU R3, [R1+0x190] ;  /* 0x0001900001037983 */ /* 0x000ee80000300800 */
[----:B------:R-:W4:Y:S04]  /*4e460*/  LDL.LU R40, [R1+0x18c] ;  /* 0x00018c0001287983 */ /* 0x000f280000300800 */
        /* <DEDUP_REMOVED lines=28> */
[----:B--2---:R0:W-:Y:S04]  /*4e630*/  STS.U8 [R44+UR4+0x6c00], R13 ;  /* 0x006c000d2c007988 */ /* 0x0041e80008000004 */
[----:B0-----:R-:W2:Y:S04]  /*4e640*/  LDL.LU R13, [R1+0x5170] ;  /* 0x00517000010d7983 */ /* 0x001ea80000300800 */
[----:B---3--:R-:W-:Y:S04]  /*4e650*/  STS.U8 [R44+UR4+0x6c60], R3 ;  /* 0x006c60032c007988 */ /* 0x008fe80008000004 */
[----:B----4-:R-:W-:Y:S04]  /*4e660*/  STS.U8 [R44+UR4+0x6c40], R40 ;  /* 0x006c40282c007988 */ /* 0x010fe80008000004 */
        /* <DEDUP_REMOVED lines=11> */
[----:B0-----:R-:W2:Y:S04]  /*4e720*/  LDL.LU R54, [R1+0xe88] ;  /* 0x000e880001367983 */ /* 0x001ea80000300800 */
[----:B-1----:R-:W2:Y:S04]  /*4e730*/  LDL.LU R56, [R1+0xe84] ;  /* 0x000e840001387983 */ /* 0x002ea80000300800 */
[----:B---3--:R-:W3:Y:S04]  /*4e740*/  LDL.LU R58, [R1+0xe80] ;  /* 0x000e8000013a7983 */ /* 0x008ee80000300800 */
[----:B----4-:R-:W4:Y:S04]  /*4e750*/  LDL.LU R60, [R1+0xe7c] ;  /* 0x000e7c00013c7983 */ /* 0x010f280000300800 */
[----:B------:R-:W3:Y:S04]  /*4e760*/  LDL.LU R2, [R1+0xe78] ;  /* 0x000e780001027983 */ /* 0x000ee80000300800 */
[----:B------:R0:W-:Y:S04]  /*4e770*/  STS.U8 [R44+UR4+0x6dc0], R30 ;  /* 0x006dc01e2c007988 */ /* 0x0001e80008000004 */
[----:B------:R-:W3:Y:S04]  /*4e780*/  LDL.LU R31, [R1+0xe74] ;  /* 0x000e7400011f7983 */ /* 0x000ee80000300800 */
[----:B------:R1:W-:Y:S04]  /*4e790*/  STS.U8 [R44+UR4+0x7440], R61 ;  /* 0x0074403d2c007988 */ /* 0x0003e80008000004 */
[----:B------:R0:W-:Y:S04]  /*4e7a0*/  STS.U8 [R44+UR4+0x7460], R59 ;  /* 0x0074603b2c007988 */ /* 0x0001e80008000004 */
[----:B------:R1:W-:Y:S04]  /*4e7b0*/  STS.U8 [R44+UR4+0x7400], R57 ;  /* 0x007400392c007988 */ /* 0x0003e80008000004 */
[----:B------:R1:W-:Y:S04]  /*4e7c0*/  STS.U8 [R44+UR4+0x7420], R55 ;  /* 0x007420372c007988 */ /* 0x0003e80008000004 */
[----:B0-----:R-:W4:Y:S04]  /*4e7d0*/  LDL.LU R30, [R1+0xe70] ;  /* 0x000e7000011e7983 */ /* 0x001f280000300800 */
[----:B-1----:R-:W4:Y:S04]  /*4e7e0*/  LDL.LU R61, [R1+0xe6c] ;  /* 0x000e6c00013d7983 */ /* 0x002f280000300800 */
[----:B------:R-:W4:Y:S04]  /*4e7f0*/  LDL.LU R59, [R1+0xe68] ;  /* 0x000e6800013b7983 */ /* 0x000f280000300800 */
[----:B------:R0:W-:Y:S04]  /*4e800*/  STS.U8 [R44+UR4+0x74c0], R53 ;  /* 0x0074c0352c007988 */ /* 0x0001e80008000004 */
[----:B------:R-:W4:Y:S04]  /*4e810*/  LDL.LU R57, [R1+0xe64] ;  /* 0x000e640001397983 */ /* 0x000f280000300800 */
[----:B------:R-:W4:Y:S04]  /*4e820*/  LDL.LU R55, [R1+0xe60] ;  /* 0x000e600001377983 */ /* 0x000f280000300800 */
[----:B------:R1:W-:Y:S04]  /*4e830*/  STS.U8 [R44+UR4+0x74e0], R51 ;  /* 0x0074e0332c007988 */ /* 0x0003e80008000004 */
[----:B------:R0:W-:Y:S04]  /*4e840*/  STS.U8 [R44+UR4+0x7480], R49 ;  /* 0x007480312c007988 */ /* 0x0001e80008000004 */
[----:B------:R1:W-:Y:S04]  /*4e850*/  STS.U8 [R44+UR4+0x74a0], R47 ;  /* 0x0074a02f2c007988 */ /* 0x0003e80008000004 */
[----:B------:R1:W-:Y:S04]  /*4e860*/  STS.U8 [R44+UR4+0x7540], R45 ;  /* 0x0075402d2c007988 */ /* 0x0003e80008000004 */
[----:B0-----:R-:W4:Y:S04]  /*4e870*/  LDL.LU R53, [R1+0xe5c] ;  /* 0x000e5c0001357983 */ /* 0x001f280000300800 */
[----:B-1----:R-:W4:Y:S04]  /*4e880*/  LDL.LU R51, [R1+0xe58] ;  /* 0x000e580001337983 */ /* 0x002f280000300800 */
[----:B------:R0:W-:Y:S04]  /*4e890*/  STS.U8 [R44+UR4+0x7560], R43 ;  /* 0x0075602b2c007988 */ /* 0x0001e80008000004 */
[----:B------:R-:W4:Y:S04]  /*4e8a0*/  LDL.LU R49, [R1+0xe54] ;  /* 0x000e540001317983 */ /* 0x000f280000300800 */
[----:B------:R-:W4:Y:S04]  /*4e8b0*/  LDL.LU R47, [R1+0xe50] ;  /* 0x000e5000012f7983 */ /* 0x000f280000300800 */
[----:B------:R-:W4:Y:S04]  /*4e8c0*/  LDL.LU R45, [R1+0xe4c] ;  /* 0x000e4c00012d7983 */ /* 0x000f280000300800 */
[----:B------:R1:W-:Y:S04]  /*4e8d0*/  STS.U8 [R44+UR4+0x7500], R41 ;  /* 0x007500292c007988 */ /* 0x0003e80008000004 */
[----:B------:R0:W-:Y:S04]  /*4e8e0*/  STS.U8 [R44+UR4+0x7520], R39 ;  /* 0x007520272c007988 */ /* 0x0001e80008000004 */
[----:B------:R1:W-:Y:S04]  /*4e8f0*/  STS.U8 [R44+UR4+0x75c0], R37 ;  /* 0x0075c0252c007988 */ /* 0x0003e80008000004 */
[----:B------:R1:W-:Y:S04]  /*4e900*/  STS.U8 [R44+UR4+0x75e0], R35 ;  /* 0x0075e0232c007988 */ /* 0x0003e80008000004 */
[----:B0-----:R-:W4:Y:S04]  /*4e910*/  LDL.LU R43, [R1+0xd88] ;  /* 0x000d8800012b7983 */ /* 0x001f280000300800 */
[----:B------:R0:W-:Y:S04]  /*4e920*/  STS.U8 [R44+UR4+0x7580], R33 ;  /* 0x007580212c007988 */ /* 0x0001e80008000004 */
[----:B-1----:R-:W4:Y:S04]  /*4e930*/  LDL.LU R41, [R1+0xd84] ;  /* 0x000d840001297983 */ /* 0x002f280000300800 */
[----:B------:R-:W4:Y:S04]  /*4e940*/  LDL.LU R39, [R1+0xd80] ;  /* 0x000d800001277983 */ /* 0x000f280000300800 */
[----:B------:R-:W4:Y:S04]  /*4e950*/  LDL.LU R37, [R1+0xd7c] ;  /* 0x000d7c0001257983 */ /* 0x000f280000300800 */
[----:B------:R-:W4:Y:S04]  /*4e960*/  LDL.LU R35, [R1+0xd78] ;  /* 0x000d780001237983 */ /* 0x000f280000300800 */
[----:B------:R1:W-:Y:S04]  /*4e970*/  STS.U8 [R44+UR4+0x75a0], R29 ;  /* 0x0075a01d2c007988 */ /* 0x0003e80008000004 */
[----:B0-----:R-:W4:Y:S04]  /*4e980*/  LDL.LU R33, [R1+0xd74] ;  /* 0x000d740001217983 */ /* 0x001f280000300800 */
[----:B-1----:R-:W4:Y:S04]  /*4e990*/  LDL.LU R29, [R1+0xd70] ;  /* 0x000d7000011d7983 */ /* 0x002f280000300800 */
[----:B------:R-:W4:Y:S04]  /*4e9a0*/  LDL.LU R3, [R1+0xd6c] ;  /* 0x000d6c0001037983 */ /* 0x000f280000300800 */
[----:B------:R-:W4:Y:S01]  /*4e9b0*/  LDL.LU R40, [R1+0xd68] ;  /* 0x000d680001287983 */ /* 0x000f220000300800 */
[----:B------:R-:W-:-:S03]  /*4e9c0*/  LOP3.LUT R0, R0, 0x18, RZ, 0x3c, !PT ;  /* 0x0000001800007812 */ /* 0x000fc600078e3cff */
[----:B------:R-:W4:Y:S04]  /*4e9d0*/  LDL.LU R42, [R1+0xd64] ;  /* 0x000d6400012a7983 */ /* 0x000f280000300800 */
[----:B--2---:R-:W-:Y:S04]  /*4e9e0*/  STS.U8 [R44+UR4+0x7c60], R13 ;  /* 0x007c600d2c007988 */ /* 0x004fe80008000004 */
        /* <DEDUP_REMOVED lines=17> */
[----:B0-----:R-:W4:Y:S04]  /*4eb00*/  LDL.LU R44, [R1+0xd60] ;  /* 0x000d6000012c7983 */ /* 0x001f280000300800 */
[----:B------:R-:W4:Y:S04]  /*4eb10*/  LDL.LU R46, [R1+0xd5c] ;  /* 0x000d5c00012e7983 */ /* 0x000f280000300800 */
[----:B------:R-:W4:Y:S04]  /*4eb20*/  LDL.LU R48, [R1+0xd58] ;  /* 0x000d580001307983 */ /* 0x000f280000300800 */
[----:B------:R-:W4:Y:S04]  /*4eb30*/  LDL.LU R50, [R1+0xd54] ;  /* 0x000d540001327983 */ /* 0x000f280000300800 */
[----:B------:R-:W4:Y:S04]  /*4eb40*/  LDL.LU R52, [R1+0xd50] ;  /* 0x000d500001347983 */ /* 0x000f280000300800 */
[----:B-1----:R-:W4:Y:S04]  /*4eb50*/  LDL.LU R54, [R1+0xd4c] ;  /* 0x000d4c0001367983 */ /* 0x002f280000300800 */
[----:B---3--:R0:W-:Y:S04]  /*4eb60*/  STS.U8 [R0+UR4+0x640], R58 ;  /* 0x0006403a00007988 */ /* 0x0081e80008000004 */
[----:B--2---:R-:W2:Y:S04]  /*4eb70*/  LDL.LU R56, [R1+0xc88] ;  /* 0x000c880001387983 */ /* 0x004ea80000300800 */
[----:B----4-:R1:W-:Y:S04]  /*4eb80*/  STS.U8 [R0+UR4+0x660], R60 ;  /* 0x0006603c00007988 */ /* 0x0103e80008000004 */
        /* <DEDUP_REMOVED lines=8> */
[----:B------:R-:W4:Y:S04]  /*4ec10*/  LDL.LU R30, [R1+0xc74] ;  /* 0x000c7400011e7983 */ /* 0x000f280000300800 */
        /* <DEDUP_REMOVED lines=28> */
[----:B0-----:R-:W4:Y:S04]  /*4ede0*/  LDL.LU R35, [R1+0xb7c] ;  /* 0x000b7c0001237983 */ /* 0x001f280000300800 */
[----:B-1----:R-:W4:Y:S04]  /*4edf0*/  LDL.LU R33, [R1+0xb78] ;  /* 0x000b780001217983 */ /* 0x002f280000300800 */
[----:B------:R-:W4:Y:S04]  /*4ee00*/  LDL.LU R29, [R1+0xb74] ;  /* 0x000b7400011d7983 */ /* 0x000f280000300800 */
[----:B------:R0:W-:Y:S04]  /*4ee10*/  STS.U8 [R0+UR4+0xec0], R3 ;  /* 0x000ec00300007988 */ /* 0x0001e80008000004 */
        /* <DEDUP_REMOVED lines=17> */
[----:B------:R-:W2:Y:S04]  /*4ef30*/  LDL.LU R54, [R1+0xb50] ;  /* 0x000b500001367983 */ /* 0x000ea80000300800 */
[----:B------:R1:W-:Y:S04]  /*4ef40*/  STS.U8 [R0+UR4+0x1660], R58 ;  /* 0x0016603a00007988 */ /* 0x0003e80008000004 */
[----:B------:R0:W-:Y:S04]  /*4ef50*/  STS.U8 [R0+UR4+0x1600], R60 ;  /* 0x0016003c00007988 */ /* 0x0001e80008000004 */
[----:B---3--:R3:W-:Y:S04]  /*4ef60*/  STS.U8 [R0+UR4+0x1620], R2 ;  /* 0x0016200200007988 */ /* 0x0087e80008000004 */
[----:B----4-:R4:W-:Y:S04]  /*4ef70*/  STS.U8 [R0+UR4+0x16c0], R31 ;  /* 0x0016c01f00007988 */ /* 0x0109e80008000004 */
[----:B------:R3:W-:Y:S04]  /*4ef80*/  STS.U8 [R0+UR4+0x16e0], R30 ;  /* 0x0016e01e00007988 */ /* 0x0007e80008000004 */
[----:B0-----:R-:W2:Y:S04]  /*4ef90*/  LDL.LU R56, [R1+0xb4c] ;  /* 0x000b4c0001387983 */ /* 0x001ea80000300800 */
[----:B-1----:R-:W2:Y:S04]  /*4efa0*/  LDL.LU R58, [R1+0xa88] ;  /* 0x000a8800013a7983 */ /* 0x002ea80000300800 */
[----:B------:R-:W2:Y:S04]  /*4efb0*/  LDL.LU R60, [R1+0xa84] ;  /* 0x000a8400013c7983 */ /* 0x000ea80000300800 */
        /* <DEDUP_REMOVED lines=33> */
[----:B0-----:R-:W4:Y:S04]  /*4f1d0*/  LDL.LU R33, [R1+0x97c] ;  /* 0x00097c0001217983 */ /* 0x001f280000300800 */
        /* <DEDUP_REMOVED lines=12> */
[----:B--2---:R2:W-:Y:S04]  /*4f2a0*/  STS.U8 [R0+UR4+0x1fa0], R54 ;  /* 0x001fa03600007988 */ /* 0x0045e80008000004 */
[----:B0-----:R-:W4:Y:S04]  /*4f2b0*/  LDL.LU R44, [R1+0x968] ;  /* 0x00096800012c7983 */ /* 0x001f280000300800 */
[----:B-1----:R-:W4:Y:S04]  /*4f2c0*/  LDL.LU R46, [R1+0x964] ;  /* 0x00096400012e7983 */ /* 0x002f280000300800 */
[----:B------:R-:W4:Y:S04]  /*4f2d0*/  LDL.LU R48, [R1+0x960] ;  /* 0x0009600001307983 */ /* 0x000f280000300800 */
[----:B------:R-:W4:Y:S04]  /*4f2e0*/  LDL.LU R50, [R1+0x95c] ;  /* 0x00095c0001327983 */ /* 0x000f280000300800 */
[----:B------:R-:W4:Y:S04]  /*4f2f0*/  LDL.LU R52, [R1+0x958] ;  /* 0x0009580001347983 */ /* 0x000f280000300800 */
[----:B------:R0:W-:Y:S04]  /*4f300*/  STS.U8 [R0+UR4+0x1f80], R56 ;  /* 0x001f803800007988 */ /* 0x0001e80008000004 */
[----:B--2---:R-:W2:Y:S04]  /*4f310*/  LDL.LU R54, [R1+0x954] ;  /* 0x0009540001367983 */ /* 0x004ea80000300800 */
        /* <DEDUP_REMOVED lines=229> */
[----:B------:R-:W-:Y:S04]  /*50170*/  STS.U8 [R0+UR4+0x5e20], R3 ;  /* 0x005e200300007988 */ /* 0x000fe80008000004 */
        /* <DEDUP_REMOVED lines=16> */
[----:B------:R1:W-:Y:S04]  /*50280*/  STS.U8 [R0+UR4+0x5fe0], R58 ;  /* 0x005fe03a00007988 */ /* 0x0003e80008000004 */
[----:B------:R0:W-:Y:S04]  /*50290*/  STS.U8 [R0+UR4+0x5fc0], R60 ;  /* 0x005fc03c00007988 */ /* 0x0001e80008000004 */
[----:B--2---:R-:W2:Y:S04]  /*502a0*/  LDL.LU R54, [R1+0x138] ;  /* 0x0001380001367983 */ /* 0x004ea80000300800 */
[----:B---3--:R-:W-:Y:S04]  /*502b0*/  STS.U8 [R0+UR4+0x5fa0], R2 ;  /* 0x005fa00200007988 */ /* 0x008fe80008000004 */
[----:B----4-:R-:W-:Y:S04]  /*502c0*/  STS.U8 [R0+UR4+0x5f80], R31 ;  /* 0x005f801f00007988 */ /* 0x010fe80008000004 */
[----:B------:R-:W-:Y:S04]  /*502d0*/  STS.U8 [R0+UR4+0x6600], R30 ;  /* 0x0066001e00007988 */ /* 0x000fe80008000004 */
[----:B0-----:R-:W3:Y:S04]  /*502e0*/  LDL.LU R56, [R1+0x134] ;  /* 0x0001340001387983 */ /* 0x001ee80000300800 */
[----:B-1----:R-:W4:Y:S04]  /*502f0*/  LDL.LU R58, [R1+0x130] ;  /* 0x00013000013a7983 */ /* 0x002f280000300800 */
[----:B------:R-:W4:Y:S04]  /*50300*/  LDL.LU R60, [R1+0x12c] ;  /* 0x00012c00013c7983 */ /* 0x000f280000300800 */
[----:B------:R0:W-:Y:S04]  /*50310*/  STS.U8 [R0+UR4+0x6620], R61 ;  /* 0x0066203d00007988 */ /* 0x0001e80008000004 */
[----:B------:R1:W-:Y:S04]  /*50320*/  STS.U8 [R0+UR4+0x6640], R59 ;  /* 0x0066403b00007988 */ /* 0x0003e80008000004 */
[----:B------:R0:W-:Y:S04]  /*50330*/  STS.U8 [R0+UR4+0x6660], R57 ;  /* 0x0066603900007988 */ /* 0x0001e80008000004 */
[----:B------:R1:W-:Y:S04]  /*50340*/  STS.U8 [R0+UR4+0x6680], R55 ;  /* 0x0066803700007988 */ /* 0x0003e80008000004 */
[----:B------:R1:W-:Y:S04]  /*50350*/  STS.U8 [R0+UR4+0x66a0], R53 ;  /* 0x0066a03500007988 */ /* 0x0003e80008000004 */
[----:B0-----:R-:W4:Y:S04]  /*50360*/  LDL.LU R61, [R1+0x128] ;  /* 0x00012800013d7983 */ /* 0x001f280000300800 */
[----:B------:R-:W4:Y:S04]  /*50370*/  LDL.LU R30, [R1+0x124] ;  /* 0x00012400011e7983 */ /* 0x000f280000300800 */
[----:B------:R-:W4:Y:S04]  /*50380*/  LDL.LU R31, [R1+0x120] ;  /* 0x00012000011f7983 */ /* 0x000f280000300800 */
[----:B-1----:R-:W4:Y:S04]  /*50390*/  LDL.LU R59, [R1+0x11c] ;  /* 0x00011c00013b7983 */ /* 0x002f280000300800 */
        /* <DEDUP_REMOVED lines=24> */
[----:B0-----:R-:W4:Y:S04]  /*50520*/  LDL.LU R29, [R1+0x24] ;  /* 0x00002400011d7983 */ /* 0x001f280000300800 */
        /* <DEDUP_REMOVED lines=15> */
[----:B--2---:R-:W2:Y:S04]  /*50620*/  LDL.LU R52, [R1+0x5154] ;  /* 0x0051540001347983 */ /* 0x004ea80000300800 */
[----:B------:R0:W-:Y:S04]  /*50630*/  STS.U8 [R0+UR4+0x6f20], R54 ;  /* 0x006f203600007988 */ /* 0x0001e80008000004 */
[----:B---3--:R1:W-:Y:S04]  /*50640*/  STS.U8 [R0+UR4+0x6f00], R56 ;  /* 0x006f003800007988 */ /* 0x0083e80008000004 */
[----:B----4-:R3:W-:Y:S04]  /*50650*/  STS.U8 [R0+UR4+0x6f60], R58 ;  /* 0x006f603a00007988 */ /* 0x0107e80008000004 */
[----:B------:R4:W-:Y:S04]  /*50660*/  STS.U8 [R0+UR4+0x6f40], R60 ;  /* 0x006f403c00007988 */ /* 0x0009e80008000004 */
[----:B0-----:R-:W2:Y:S04]  /*50670*/  LDL.LU R54, [R1+0x5150] ;  /* 0x0051500001367983 */ /* 0x001ea80000300800 */
[----:B-1----:R-:W2:Y:S04]  /*50680*/  LDL.LU R56, [R1+0x514c] ;  /* 0x00514c0001387983 */ /* 0x002ea80000300800 */
[----:B---3--:R-:W3:Y:S04]  /*50690*/  LDL.LU R58, [R1+0x5148] ;  /* 0x00514800013a7983 */ /* 0x008ee80000300800 */
[----:B----4-:R-:W4:Y:S04]  /*506a0*/  LDL.LU R60, [R1+0x5144] ;  /* 0x00514400013c7983 */ /* 0x010f280000300800 */
        /* <DEDUP_REMOVED lines=8> */
[----:B------:R-:W2:Y:S04]  /*50730*/  LDL.LU R31, [R1+0x5138] ;  /* 0x00513800011f7983 */ /* 0x000ea80000300800 */
        /* <DEDUP_REMOVED lines=25> */
[----:B------:R0:W-:Y:S04]  /*508d0*/  STS.U8 [R0+UR4+0x77e0], R29 ;  /* 0x0077e01d00007988 */ /* 0x0001e80008000004 */
[----:B0-----:R-:W2:Y:S04]  /*508e0*/  LDL.LU R29, [R1+0x50fc] ;  /* 0x0050fc00011d7983 */ /* 0x001ea80000300800 */
[----:B------:R0:W-:Y:S04]  /*508f0*/  STS.U8 [R0+UR4+0x7780], R3 ;  /* 0x0077800300007988 */ /* 0x0001e80008000004 */
[----:B------:R1:W-:Y:S04]  /*50900*/  STS.U8 [R0+UR4+0x77a0], R2 ;  /* 0x0077a00200007988 */ /* 0x0003e80008000004 */
[----:B0-----:R-:W3:Y:S04]  /*50910*/  LDL R3, [R1+0x4b88] ;  /* 0x004b880001037983 */ /* 0x001ee80000100800 */
[----:B-1----:R-:W3:Y:S04]  /*50920*/  LDL R2, [R1+0x4b8c] ;  /* 0x004b8c0001027983 */ /* 0x002ee80000100800 */
        /* <DEDUP_REMOVED lines=16> */
[----:B0-----:R-:W2:Y:S02]  /*50a30*/  LDL.LU R0, [R1+0x50f8] ;  /* 0x0050f80001007983 */ /* 0x001ea40000300800 */
[----:B--2---:R-:W-:-:S05]  /*50a40*/  PRMT R0, RZ, 0x7610, R0 ;  /* 0x00007610ff007816 */ /* 0x004fca0000000000 */
[----:B------:R0:W-:Y:S04]  /*50a50*/  STL.S16 [R1+0x114], R0 ;  /* 0x0001140001007387 */ /* 0x0001e80000100600 */
[----:B0-----:R-:W2:Y:S02]  /*50a60*/  LDL.LU R0, [R1+0x50f4] ;  /* 0x0050f40001007983 */ /* 0x001ea40000300800 */
[----:B--2---:R-:W-:-:S05]  /*50a70*/  PRMT R0, RZ, 0x7610, R0 ;  /* 0x00007610ff007816 */ /* 0x004fca0000000000 */
[----:B------:R0:W-:Y:S04]  /*50a80*/  STL.S16 [R1+0x110], R0 ;  /* 0x0001100001007387 */ /* 0x0001e80000100600 */
[----:B0-----:R-:W2:Y:S04]  /*50a90*/  LDL.LU R0, [R1+0x50f0] ;  /* 0x0050f00001007983 */ /* 0x001ea80000300800 */
[----:B------:R0:W-:Y:S04]  /*50aa0*/  STL [R1+0x6bec], R22 ;  /* 0x006bec1601007387 */ /* 0x0001e80000100800 */
[----:B0-----:R-:W2:Y:S01]  /*50ab0*/  LDL R22, [R1+0x114] ;  /* 0x0001140001167983 */ /* 0x001ea20000100800 */
[----:B------:R-:W-:Y:S06]  /*50ac0*/  BAR.SYNC.DEFER_BLOCKING 0x0 ;  /* 0x0000000000007b1d */ /* 0x000fec0000010000 */
[----:B------:R0:W-:Y:S04]  /*50ad0*/  STL [R1+0x6be8], R21 ;  /* 0x006be81501007387 */ /* 0x0001e80000100800 */
[----:B0-----:R-:W2:Y:S04]  /*50ae0*/  LDL R21, [R1+0x110] ;  /* 0x0001100001157983 */ /* 0x001ea80000100800 */
        /* <DEDUP_REMOVED lines=10> */
[----:B----4-:R-:W-:Y:S04]  /*50b90*/  STL [R1+0x6bbc], R60 ;  /* 0x006bbc3c01007387 */ /* 0x010fe80000100800 */
[----:B------:R-:W-:Y:S04]  /*50ba0*/  STL [R1+0x6bb8], R59 ;  /* 0x006bb83b01007387 */ /* 0x000fe80000100800 */
[----:B---3--:R-:W-:Y:S04]  /*50bb0*/  STL [R1+0x6bb4], R58 ;  /* 0x006bb43a01007387 */ /* 0x008fe80000100800 */
        /* <DEDUP_REMOVED lines=26> */
[----:B--2---:R-:W-:Y:S04]  /*50d60*/  STL [R1+0x6b48], R0 ;  /* 0x006b480001007387 */ /* 0x004fe80000100800 */
[----:B------:R-:W2:Y:S04]  /*50d70*/  @!P2 LDG.E.U8 R22, desc[UR34][R2.64] ;  /* 0x000000220216a981 */ /* 0x000ea8000c1e1100 */
[----:B--2---:R0:W-:Y:S04]  /*50d80*/  @!P2 STL [R1+0x114], R22 ;  /* 0x000114160100a387 */ /* 0x0041e80000100800 */
[----:B0-----:R-:W2:Y:S04]  /*50d90*/  LDL.LU R22, [R1+0x6bec] ;  /* 0x006bec0001167983 */ /* 0x001ea80000300800 */
[----:B------:R-:W3:Y:S04]  /*50da0*/  LDL R2, [R1+0x4b24] ;  /* 0x004b240001027983 */ /* 0x000ee80000100800 */
[----:B------:R-:W3:Y:S01]  /*50db0*/  LDL R3, [R1+0x4b3c] ;  /* 0x004b3c0001037983 */ /* 0x000ee20000100800 */
[----:B------:R-:W-:-:S02]  /*50dc0*/  PRMT R20, RZ, 0x7610, R20 ;  /* 0x00007610ff147816 */ /* 0x000fc40000000014 */
[----:B---3--:R-:W-:-:S04]  /*50dd0*/  @!P0 LOP3.LUT R3, R3, R2, RZ, 0x3c, !PT ;  /* 0x0000000203038212 */ /* 0x008fc800078e3cff */
[----:B------:R-:W-:-:S04]  /*50de0*/  @!P0 LOP3.LUT R2, R3, R2, RZ, 0x3c, !PT ;  /* 0x0000000203028212 */ /* 0x000fc800078e3cff */
[----:B------:R-:W-:-:S05]  /*50df0*/  @!P0 LOP3.LUT R3, R3, R2, RZ, 0x3c, !PT ;  /* 0x0000000203038212 */ /* 0x000fca00078e3cff */
[----:B------:R-:W3:Y:S04]  /*50e00*/  @!P0 LDG.E.U8 R21, desc[UR34][R2.64] ;  /* 0x0000002202158981 */ /* 0x000ee8000c1e1100 */
[----:B---3--:R0:W-:Y:S04]  /*50e10*/  @!P0 STL [R1+0x110], R21 ;  /* 0x0001101501008387 */ /* 0x0081e80000100800 */
[----:B0-----:R-:W3:Y:S04]  /*50e20*/  LDL.LU R21, [R1+0x6be8] ;  /* 0x006be80001157983 */ /* 0x001ee80000300800 */
[----:B------:R-:W4:Y:S04]  /*50e30*/  LDL R2, [R1+0x4b28] ;  /* 0x004b280001027983 */ /* 0x000f280000100800 */
[----:B------:R-:W4:Y:S01]  /*50e40*/  LDL R3, [R1+0x4b44] ;  /* 0x004b440001037983 */ /* 0x000f220000100800 */
[----:B------:R-:W-:-:S02]  /*50e50*/  PRMT R19, RZ, 0x7610, R19 ;  /* 0x00007610ff137816 */ /* 0x000fc40000000013 */
[----:B----4-:R-:W-:-:S04]  /*50e60*/  @!P1 LOP3.LUT R3, R3, R2, RZ, 0x3c, !PT ;  /* 0x0000000203039212 */ /* 0x010fc800078e3cff */
[----:B------:R-:W-:-:S04]  /*50e70*/  @!P1 LOP3.LUT R2, R3, R2, RZ, 0x3c, !PT ;  /* 0x0000000203029212 */ /* 0x000fc800078e3cff */
[----:B------:R-:W-:-:S05]  /*50e80*/  @!P1 LOP3.LUT R3, R3, R2, RZ, 0x3c, !PT ;  /* 0x0000000203039212 */ /* 0x000fca00078e3cff */
[----:B------:R-:W4:Y:S04]  /*50e90*/  @!P1 LDG.E.U8 R20, desc[UR34][R2.64] ;  /* 0x0000002202149981 */ /* 0x000f28000c1e1100 */
[----:B----4-:R0:W-:Y:S04]  /*50ea0*/  STL [R1+0x10c], R20 ;  /* 0x00010c1401007387 */ /* 0x0101e80000100800 */
[----:B0-----:R-:W4:Y:S04]  /*50eb0*/  LDL.LU R20, [R1+0x6be4] ;  /* 0x006be40001147983 */ /* 0x001f280000300800 */
[----:B------:R-:W2:Y:S04]  /*50ec0*/  LDL R2, [R1+0x27d0] ;  /* 0x0027d00001027983 */ /* 0x000ea80000100800 */
[----:B------:R-:W2:Y:S01]  /*50ed0*/  LDL R3, [R1+0x4764] ;  /* 0x0047640001037983 */ /* 0x000ea20000100800 */
[----:B------:R-:W-:-:S02]  /*50ee0*/  PRMT R18, RZ, 0x7610, R18 ;  /* 0x00007610ff127816 */ /* 0x000fc40000000012 */
[----:B--2---:R-:W-:-:S04]  /*50ef0*/  @!P0 LOP3.LUT R3, R3, R2, RZ, 0x3c, !PT ;  /* 0x0000000203038212 */ /* 0x004fc800078e3cff */
[----:B------:R-:W-:-:S04]  /*50f00*/  @!P0 LOP3.LUT R2, R3, R2, RZ, 0x3c, !PT ;  /* 0x0000000203028212 */ /* 0x000fc800078e3cff */
[----:B------:R-:W-:-:S05]  /*50f10*/  @!P0 LOP3.LUT R3, R3, R2, RZ, 0x3c, !PT ;  /* 0x0000000203038212 */ /* 0x000fca00078e3cff */
[----:B------:R-:W2:Y:S04]  /*50f20*/  @!P0 LDG.E.U8 R19, desc[UR34][R2.64] ;  /* 0x0000002202138981 */ /* 0x000ea8000c1e1100 */
[----:B--2---:R0:W-:Y:S04]  /*50f30*/  STL [R1+0x108], R19 ;  /* 0x0001081301007387 */ /* 0x0041e80000100800 */
[----:B0-----:R-:W2:Y:S04]  /*50f40*/  LDL.LU R19, [R1+0x6be0] ;  /* 0x006be00001137983 */ /* 0x001ea80000300800 */
        /* <DEDUP_REMOVED lines=268> */
[----:B------:R-:W3:Y:S04]  /*52010*/  LDL R2, [R1+0x4834] ;  /* 0x0048340001027983 */ /* 0x000ee80000100800 */
[----:B------:R-:W3:Y:S04]  /*52020*/  LDL R3, [R1+0x485c] ;  /* 0x00485c0001037983 */ /* 0x000ee80000100800 */
[----:B--2---:R0:W-:Y:S04]  /*52030*/  STL [R1+0x90], R29 ;  /* 0x0000901d01007387 */ /* 0x0041e80000100800 */
[----:B0-----:R-:W2:Y:S01]  /*52040*/  LDL R29, [R1+0x4890] ;  /* 0x00489000011d7983 */ /* 0x001ea20000100800 */
[----:B------:R-:W-:-:S02]  /*52050*/  PRMT R47, RZ, 0x7610, R47 ;  /* 0x00007610ff2f7816 */ /* 0x000fc4000000002f */
[----:B---3--:R-:W-:-:S04]  /*52060*/  @!P0 LOP3.LUT R3, R3, R2, RZ, 0x3c, !PT ;  /* 0x0000000203038212 */ /* 0x008fc800078e3cff */
[----:B------:R-:W-:-:S04]  /*52070*/  @!P0 LOP3.LUT R2, R3, R2, RZ, 0x3c, !PT ;  /* 0x0000000203028212 */ /* 0x000fc800078e3cff */
[----:B------:R-:W-:-:S05]  /*52080*/  @!P0 LOP3.LUT R3, R3, R2, RZ, 0x3c, !PT ;  /* 0x0000000203038212 */ /* 0x000fca00078e3cff */
[----:B------:R-:W3:Y:S04]  /*52090*/  @!P0 LDG.E.U8 R45, desc[UR34][R2.64] ;  /* 0x00000022022d8981 */ /* 0x000ee8000c1e1100 */
[----:B---3--:R0:W-:Y:S04]  /*520a0*/  STL [R1+0x8c], R45 ;  /* 0x00008c2d01007387 */ /* 0x0081e80000100800 */
[----:B0-----:R-:W3:Y:S04]  /*520b0*/  LDL.LU R45, [R1+0x6b68] ;  /* 0x006b6800012d7983 */ /* 0x001ee80000300800 */
        /* <DEDUP_REMOVED lines=36> */
[----:B------:R-:W2:Y:S01]  /*52300*/  LDL R3, [R1+0x4858] ;  /* 0x0048580001037983 */ /* 0x000ea20000100800 */
[----:B------:R-:W-:Y:S01]  /*52310*/  @!P1 IMAD.MOV.U32 R2, RZ, RZ, R29 ;  /* 0x000000ffff029224 */ /* 0x000fe200078e001d */
[----:B------:R-:W-:-:S02]  /*52320*/  PRMT R56, RZ, 0x7610, R56 ;  /* 0x00007610ff387816 */ /* 0x000fc40000000038 */
[----:B------:R-:W3:Y:S04]  /*52330*/  LDL R29, [R1+0x48ac] ;  /* 0x0048ac00011d7983 */ /* 0x000ee80000100800 */
[----:B--2---:R-:W2:Y:S04]  /*52340*/  @!P1 LDG.E.U8 R55, desc[UR34][R2.64] ;  /* 0x0000002202379981 */ /* 0x004ea8000c1e1100 */
        /* <DEDUP_REMOVED lines=20> */
[----:B--2---:R0:W-:Y:S01]  /*52490*/  STL [R1+0x70], R31 ;  /* 0x0000701f01007387 */ /* 0x0041e20000100800 */
[----:B------:R-:W-:-:S03]  /*524a0*/  PRMT R57, RZ, 0x7610, R57 ;  /* 0x00007610ff397816 */ /* 0x000fc60000000039 */
[----:B0-----:R-:W2:Y:S01]  /*524b0*/  LDL R31, [R1+0x48bc] ;  /* 0x0048bc00011f7983 */ /* 0x001ea20000100800 */
[----:B---3--:R-:W-:-:S04]  /*524c0*/  @!P0 LOP3.LUT R3, R3, R2, RZ, 0x3c, !PT ;  /* 0x0000000203038212 */ /* 0x008fc800078e3cff */
[----:B------:R-:W-:-:S04]  /*524d0*/  @!P0 LOP3.LUT R2, R3, R2, RZ, 0x3c, !PT ;  /* 0x0000000203028212 */ /* 0x000fc800078e3cff */
[----:B------:R-:W-:-:S05]  /*524e0*/  @!P0 LOP3.LUT R3, R3, R2, RZ, 0x3c, !PT ;  /* 0x0000000203038212 */ /* 0x000fca00078e3cff */
[----:B------:R-:W3:Y:S04]  /*524f0*/  @!P0 LDG.E.U8 R30, desc[UR34][R2.64] ;  /* 0x00000022021e8981 */ /* 0x000ee8000c1e1100 */
[----:B------:R-:W2:Y:S04]  /*52500*/  LDL R2, [R1+0x4878] ;  /* 0x0048780001027983 */ /* 0x000ea80000100800 */
[----:B------:R-:W2:Y:S04]  /*52510*/  LDL R3, [R1+0x48b0] ;  /* 0x0048b00001037983 */ /* 0x000ea80000100800 */
[----:B---3--:R0:W-:Y:S04]  /*52520*/  STL [R1+0x6c], R30 ;  /* 0x00006c1e01007387 */ /* 0x0081e80000100800 */
[----:B0-----:R-:W3:Y:S01]  /*52530*/  LDL R30, [R1+0x48d0] ;  /* 0x0048d000011e7983 */ /* 0x001ee20000100800 */
        /* <DEDUP_REMOVED lines=20> */
[----:B------:R0:W2:Y:S04]  /*52680*/  @!P1 LDG.E.U8 R28, desc[UR34][R2.64] ;  /* 0x00000022021c9981 */ /* 0x0000a8000c1e1100 */
[----:B------:R-:W3:Y:S01]  /*52690*/  LDL R3, [R1+0x4894] ;  /* 0x0048940001037983 */ /* 0x000ee20000100800 */
[----:B0-----:R-:W-:-:S03]  /*526a0*/  @!P0 IMAD.MOV.U32 R2, RZ, RZ, R31 ;  /* 0x000000ffff028224 */ /* 0x001fc600078e001f */
[----:B--2---:R0:W-:Y:S01]  /*526b0*/  STL [R1+0x60], R28 ;  /* 0x0000601c01007387 */ /* 0x0041e20000100800 */
[----:B------:R-:W-:-:S03]  /*526c0*/  PRMT R26, RZ, 0x7610, R26 ;  /* 0x00007610ff1a7816 */ /* 0x000fc6000000001a */
[----:B------:R-:W2:Y:S04]  /*526d0*/  LDL R31, [R1+0x48b4] ;  /* 0x0048b400011f7983 */ /* 0x000ea80000100800 */
[----:B---3--:R1:W3:Y:S04]  /*526e0*/  @!P0 LDG.E.U8 R27, desc[UR34][R2.64] ;  /* 0x00000022021b8981 */ /* 0x0082e8000c1e1100 */
[----:B0-----:R-:W2:Y:S04]  /*526f0*/  LDL R28, [R1+0x48e0] ;  /* 0x0048e000011c7983 */ /* 0x001ea80000100800 */
[----:B------:R-:W2:Y:S01]  /*52700*/  LDL R3, [R1+0x4898] ;  /* 0x0048980001037983 */ /* 0x000ea20000100800 */
[----:B-1----:R-:W-:-:S03]  /*52710*/  @!P1 IMAD.MOV.U32 R2, RZ, RZ, R30 ;  /* 0x000000ffff029224 */ /* 0x002fc600078e001e */
[----:B---3--:R0:W-:Y:S01]  /*52720*/  STL [R1+0x5c], R27 ;  /* 0x00005c1b01007387 */ /* 0x0081e20000100800 */
[----:B------:R-:W-:-:S03]  /*52730*/  PRMT R8, RZ, 0x7610, R8 ;  /* 0x00007610ff087816 */ /* 0x000fc60000000008 */
[----:B------:R-:W3:Y:S04]  /*52740*/  LDL R30, [R1+0x48b8] ;  /* 0x0048b800011e7983 */ /* 0x000ee80000100800 */
[----:B--2---:R1:W2:Y:S04]  /*52750*/  @!P1 LDG.E.U8 R26, desc[UR34][R2.64] ;  /* 0x00000022021a9981 */ /* 0x0042a8000c1e1100 */
[----:B0-----:R-:W3:Y:S04]  /*52760*/  LDL R27, [R1+0x48dc] ;  /* 0x0048dc00011b7983 */ /* 0x001ee80000100800 */
[----:B------:R-:W3:Y:S01]  /*52770*/  LDL R3, [R1+0x48a4] ;  /* 0x0048a40001037983 */ /* 0x000ee20000100800 */
[----:B-1----:R-:W-:-:S03]  /*52780*/  @!P0 IMAD.MOV.U32 R2, RZ, RZ, R29 ;  /* 0x000000ffff028224 */ /* 0x002fc600078e001d */
[----:B--2---:R0:W-:Y:S01]  /*52790*/  STL [R1+0x58], R26 ;  /* 0x0000581a01007387 */ /* 0x0041e20000100800 */
[----:B------:R-:W-:Y:S02]  /*527a0*/  PRMT R12, RZ, 0x7610, R12 ;  /* 0x00007610ff0c7816 */ /* 0x000fe4000000000c */
[----:B------:R-:W-:Y:S01]  /*527b0*/  PRMT R7, RZ, 0x7610, R7 ;  /* 0x00007610ff077816 */ /* 0x000fe20000000007 */
[----:B------:R-:W2:Y:S04]  /*527c0*/  LDL R29, [R1+0x48c4] ;  /* 0x0048c400011d7983 */ /* 0x000ea80000100800 */
[----:B---3--:R1:W3:Y:S04]  /*527d0*/  @!P0 LDG.E.U8 R8, desc[UR34][R2.64] ;  /* 0x0000002202088981 */ /* 0x0082e8000c1e1100 */
[----:B0-----:R-:W2:Y:S04]  /*527e0*/  LDL R26, [R1+0x48f0] ;  /* 0x0048f000011a7983 */ /* 0x001ea80000100800 */
[----:B------:R-:W2:Y:S01]  /*527f0*/  LDL R3, [R1+0x48a8] ;  /* 0x0048a80001037983 */ /* 0x000ea20000100800 */
[----:B-1----:R-:W-:Y:S01]  /*52800*/  @!P1 IMAD.MOV.U32 R2, RZ, RZ, R28 ;  /* 0x000000ffff029224 */ /* 0x002fe200078e001c */
[----:B------:R-:W-:-:S04]  /*52810*/  PRMT R10, RZ, 0x7610, R10 ;  /* 0x00007610ff0a7816 */ /* 0x000fc8000000000a */
[----:B--2---:R0:W2:Y:S02]  /*52820*/  @!P1 LDG.E.U8 R12, desc[UR34][R2.64] ;  /* 0x00000022020c9981 */ /* 0x0040a4000c1e1100 */
[----:B0-----:R-:W-:Y:S02]  /*52830*/  @!P0 IMAD.MOV.U32 R2, RZ, RZ, R27 ;  /* 0x000000ffff028224 */ /* 0x001fe400078e001b */
[----:B------:R-:W-:-:S05]  /*52840*/  @!P0 IMAD.MOV.U32 R3, RZ, RZ, R31 ;  /* 0x000000ffff038224 */ /* 0x000fca00078e001f */
[----:B------:R0:W4:Y:S02]  /*52850*/  @!P0 LDG.E.U8 R7, desc[UR34][R2.64] ;  /* 0x0000002202078981 */ /* 0x000124000c1e1100 */
[----:B0-----:R-:W-:Y:S02]  /*52860*/  @!P1 IMAD.MOV.U32 R2, RZ, RZ, R26 ;  /* 0x000000ffff029224 */ /* 0x001fe400078e001a */
[----:B------:R-:W-:-:S05]  /*52870*/  @!P1 IMAD.MOV.U32 R3, RZ, RZ, R30 ;  /* 0x000000ffff039224 */ /* 0x000fca00078e001e */
[----:B------:R-:W4:Y:S04]  /*52880*/  @!P1 LDG.E.U8 R10, desc[UR34][R2.64] ;  /* 0x00000022020a9981 */ /* 0x000f28000c1e1100 */
[----:B---3--:R0:W-:Y:S04]  /*52890*/  STL [R1+0x54], R8 ;  /* 0x0000540801007387 */ /* 0x0081e80000100800 */
[----:B------:R-:W3:Y:S04]  /*528a0*/  LDL R28, [R1+0x48c8] ;  /* 0x0048c800011c7983 */ /* 0x000ee80000100800 */
[----:B0-----:R-:W3:Y:S04]  /*528b0*/  LDL R8, [R1+0x48ec] ;  /* 0x0048ec0001087983 */ /* 0x001ee80000100800 */
[----:B--2---:R0:W-:Y:S04]  /*528c0*/  STL [R1+0x50], R12 ;  /* 0x0000500c01007387 */ /* 0x0041e80000100800 */
[----:B------:R-:W2:Y:S04]  /*528d0*/  LDL R27, [R1+0x48d4] ;  /* 0x0048d400011b7983 */ /* 0x000ea80000100800 */
[----:B0-----:R-:W2:Y:S04]  /*528e0*/  LDL R12, [R1+0x4900] ;  /* 0x00490000010c7983 */ /* 0x001ea80000100800 */
[----:B----4-:R0:W-:Y:S04]  /*528f0*/  STL [R1+0x4c], R7 ;  /* 0x00004c0701007387 */ /* 0x0101e80000100800 */
[----:B------:R-:W4:Y:S04]  /*52900*/  LDL R26, [R1+0x48d8] ;  /* 0x0048d800011a7983 */ /* 0x000f280000100800 */
[----:B0-----:R-:W4:Y:S04]  /*52910*/  LDL R7, [R1+0x48fc] ;  /* 0x0048fc0001077983 */ /* 0x001f280000100800 */
[----:B------:R0:W-:Y:S04]  /*52920*/  STL [R1+0x48], R10 ;  /* 0x0000480a01007387 */ /* 0x0001e80000100800 */
[----:B0-----:R-:W4:Y:S01]  /*52930*/  LDL R10, [R1+0x4910] ;  /* 0x00491000010a7983 */ /* 0x001f220000100800 */
[----:B------:R-:W-:Y:S01]  /*52940*/  PRMT R4, RZ, 0x7610, R4 ;  /* 0x00007610ff047816 */ /* 0x000fe20000000004 */
[----:B------:R-:W-:-:S02]  /*52950*/  @!P0 IMAD.MOV.U32 R3, RZ, RZ, R29 ;  /* 0x000000ffff038224 */ /* 0x000fc400078e001d */
[----:B---3--:R-:W-:Y:S01]  /*52960*/  @!P0 IMAD.MOV.U32 R2, RZ, RZ, R8 ;  /* 0x000000ffff028224 */ /* 0x008fe200078e0008 */
[----:B------:R-:W-:Y:S01]  /*52970*/  PRMT R5, RZ, 0x7610, R5 ;  /* 0x00007610ff057816 */ /* 0x000fe20000000005 */
[----:B------:R-:W3:Y:S04]  /*52980*/  LDL R8, [R1+0x48e4] ;  /* 0x0048e40001087983 */ /* 0x000ee80000100800 */
[----:B------:R0:W3:Y:S01]  /*52990*/  @!P0 LDG.E.U8 R4, desc[UR34][R2.64] ;  /* 0x0000002202048981 */ /* 0x0000e2000c1e1100 */
[----:B------:R-:W-:Y:S01]  /*529a0*/  PRMT R6, RZ, 0x7610, R6 ;  /* 0x00007610ff067816 */ /* 0x000fe20000000006 */
[----:B0-----:R-:W-:Y:S01]  /*529b0*/  @!P1 IMAD.MOV.U32 R3, RZ, RZ, R28 ;  /* 0x000000ffff039224 */ /* 0x001fe200078e001c */
[----:B------:R-:W-:Y:S01]  /*529c0*/  PRMT R11, RZ, 0x7610, R11 ;  /* 0x00007610ff0b7816 */ /* 0x000fe2000000000b */
[----:B--2---:R-:W-:-:S05]  /*529d0*/  @!P1 IMAD.MOV.U32 R2, RZ, RZ, R12 ;  /* 0x000000ffff029224 */ /* 0x004fca00078e000c */
[----:B------:R0:W2:Y:S02]  /*529e0*/  @!P1 LDG.E.U8 R5, desc[UR34][R2.64] ;  /* 0x0000002202059981 */ /* 0x0000a4000c1e1100 */
[----:B0-----:R-:W-:Y:S02]  /*529f0*/  @!P0 IMAD.MOV.U32 R3, RZ, RZ, R27 ;  /* 0x000000ffff038224 */ /* 0x001fe400078e001b */
[----:B----4-:R-:W-:-:S05]  /*52a00*/  @!P0 IMAD.MOV.U32 R2, RZ, RZ, R7 ;  /* 0x000000ffff028224 */ /* 0x010fca00078e0007 */
        /* <DEDUP_REMOVED lines=17> */
[----:B------:R-:W4:Y:S01]  /*52b20*/  LDL R8, [R1+0x4904] ;  /* 0x0049040001087983 */ /* 0x000f220000100800 */
[----:B---3--:R-:W-:-:S03]  /*52b30*/  @!P0 IMAD.MOV.U32 R2, RZ, RZ, R4 ;  /* 0x000000ffff028224 */ /* 0x008fc600078e0004 */
[----:B------:R-:W3:Y:S01]  /*52b40*/  LDL R4, [R1+0x492c] ;  /* 0x00492c0001047983 */ /* 0x000ee20000100800 */
[----:B------:R-:W-:-:S03]  /*52b50*/  PRMT R24, RZ, 0x7610, R24 ;  /* 0x00007610ff187816 */ /* 0x000fc60000000018 */
[----:B------:R0:W3:Y:S01]  /*52b60*/  @!P0 LDG.E.U8 R25, desc[UR34][R2.64] ;  /* 0x0000002202198981 */ /* 0x0000e2000c1e1100 */
[----:B------:R-:W-:Y:S01]  /*52b70*/  PRMT R23, RZ, 0x7610, R23 ;  /* 0x00007610ff177816 */ /* 0x000fe20000000017 */
[----:B0-----:R-:W-:Y:S02]  /*52b80*/  @!P1 IMAD.MOV.U32 R3, RZ, RZ, R12 ;  /* 0x000000ffff039224 */ /* 0x001fe400078e000c */
[----:B------:R-:W3:Y:S01]  /*52b90*/  LDL R12, [R1+0x4908] ;  /* 0x00490800010c7983 */ /* 0x000ee20000100800 */
[----:B--2---:R-:W-:-:S03]  /*52ba0*/  @!P1 IMAD.MOV.U32 R2, RZ, RZ, R5 ;  /* 0x000000ffff029224 */ /* 0x004fc600078e0005 */
[----:B------:R-:W2:Y:S04]  /*52bb0*/  LDL R5, [R1+0x4940] ;  /* 0x0049400001057983 */ /* 0x000ea80000100800 */
[----:B------:R0:W2:Y:S02]  /*52bc0*/  @!P1 LDG.E.U8 R24, desc[UR34][R2.64] ;  /* 0x0000002202189981 */ /* 0x0000a4000c1e1100 */
[----:B0-----:R-:W-:Y:S02]  /*52bd0*/  @!P0 IMAD.MOV.U32 R3, RZ, RZ, R7 ;  /* 0x000000ffff038224 */ /* 0x001fe400078e0007 */
[----:B----4-:R-:W-:Y:S01]  /*52be0*/  @!P0 IMAD.MOV.U32 R2, RZ, RZ, R6 ;  /* 0x000000ffff028224 */ /* 0x010fe200078e0006 */
[----:B------:R-:W4:Y:S04]  /*52bf0*/  LDL R7, [R1+0x4914] ;  /* 0x0049140001077983 */ /* 0x000f280000100800 */
[----:B------:R-:W4:Y:S04]  /*52c00*/  LDL R6, [R1+0x493c] ;  /* 0x00493c0001067983 */ /* 0x000f280000100800 */
[----:B------:R0:W4:Y:S02]  /*52c10*/  @!P0 LDG.E.U8 R23, desc[UR34][R2.64] ;  /* 0x0000002202178981 */ /* 0x000124000c1e1100 */
[----:B0-----:R-:W-:-:S02]  /*52c20*/  @!P1 IMAD.MOV.U32 R2, RZ, RZ, R10 ;  /* 0x000000ffff029224 */ /* 0x001fc400078e000a */
[----:B------:R-:W-:Y:S01]  /*52c30*/  @!P1 IMAD.MOV.U32 R3, RZ, RZ, R11 ;  /* 0x000000ffff039224 */ /* 0x000fe200078e000b */
[----:B------:R-:W4:Y:S04]  /*52c40*/  LDL R10, [R1+0x4950] ;  /* 0x00495000010a7983 */ /* 0x000f280000100800 */
[----:B------:R-:W4:Y:S01]  /*52c50*/  LDL R11, [R1+0x4918] ;  /* 0x00491800010b7983 */ /* 0x000f220000100800 */
[----:B------:R-:W-:Y:S02]  /*52c60*/  PRMT R22, RZ, 0x7610, R22 ;  /* 0x00007610ff167816 */ /* 0x000fe40000000016 */
[----:B------:R-:W-:-:S04]  /*52c70*/  PRMT R21, RZ, 0x7610, R21 ;  /* 0x00007610ff157816 */ /* 0x000fc80000000015 */
[----:B------:R3:W4:Y:S01]  /*52c80*/  @!P1 LDG.E.U8 R22, desc[UR34][R2.64] ;  /* 0x0000002202169981 */ /* 0x000722000c1e1100 */
[----:B------:R-:W-:Y:S01]  /*52c90*/  PRMT R20, RZ, 0x7610, R20 ;  /* 0x00007610ff147816 */ /* 0x000fe20000000014 */
[----:B---3--:R-:W-:Y:S02]  /*52ca0*/  @!P0 IMAD.MOV.U32 R2, RZ, RZ, R4 ;  /* 0x000000ffff028224 */ /* 0x008fe400078e0004 */
[----:B------:R-:W-:Y:S01]  /*52cb0*/  @!P0 IMAD.MOV.U32 R3, RZ, RZ, R8 ;  /* 0x000000ffff038224 */ /* 0x000fe200078e0008 */
[----:B------:R-:W3:Y:S04]  /*52cc0*/  LDL R4, [R1+0x494c] ;  /* 0x00494c0001047983 */ /* 0x000ee80000100800 */
[----:B------:R-:W3:Y:S04]  /*52cd0*/  LDL R8, [R1+0x4924] ;  /* 0x0049240001087983 */ /* 0x000ee80000100800 */
[----:B------:R0:W3:Y:S01]  /*52ce0*/  @!P0 LDG.E.U8 R21, desc[UR34][R2.64] ;  /* 0x0000002202158981 */ /* 0x0000e2000c1e1100 */
[----:B------:R-:W-:Y:S01]  /*52cf0*/  PRMT R19, RZ, 0x7610, R19 ;  /* 0x00007610ff137816 */ /* 0x000fe20000000013 */
[----:B0-----:R-:W-:-:S02]  /*52d00*/  @!P1 IMAD.MOV.U32 R3, RZ, RZ, R12 ;  /* 0x000000ffff039224 */ /* 0x001fc400078e000c */
[----:B------:R-:W3:Y:S01]  /*52d10*/  LDL R12, [R1+0x4928] ;  /* 0x00492800010c7983 */ /* 0x000ee20000100800 */
[----:B--2---:R-:W-:-:S03]  /*52d20*/  @!P1 IMAD.MOV.U32 R2, RZ, RZ, R5 ;  /* 0x000000ffff029224 */ /* 0x004fc600078e0005 */
[----:B------:R-:W2:Y:S04]  /*52d30*/  LDL R5, [R1+0x4960] ;  /* 0x0049600001057983 */ /* 0x000ea80000100800 */
[----:B------:R4:W2:Y:S02]  /*52d40*/  @!P1 LDG.E.U8 R20, desc[UR34][R2.64] ;  /* 0x0000002202149981 */ /* 0x0008a4000c1e1100 */
[----:B----4-:R-:W-:Y:S02]  /*52d50*/  @!P0 IMAD.MOV.U32 R3, RZ, RZ, R7 ;  /* 0x000000ffff038224 */ /* 0x010fe400078e0007 */
[----:B------:R-:W4:Y:S01]  /*52d60*/  LDL R7, [R1+0x4934] ;  /* 0x0049340001077983 */ /* 0x000f220000100800 */
[----:B------:R-:W-:-:S03]  /*52d70*/  @!P0 IMAD.MOV.U32 R2, RZ, RZ, R6 ;  /* 0x000000ffff028224 */ /* 0x000fc600078e0006 */
[----:B------:R-:W4:Y:S04]  /*52d80*/  LDL R6, [R1+0x495c] ;  /* 0x00495c0001067983 */ /* 0x000f280000100800 */
[----:B------:R0:W4:Y:S04]  /*52d90*/  @!P0 LDG.E.U8 R19, desc[UR34][R2.64] ;  /* 0x0000002202138981 */ /* 0x000128000c1e1100 */
[----:B------:R-:W-:Y:S01]  /*52da0*/  STL [R1+0x34], R25 ;  /* 0x0000341901007387 */ /* 0x000fe20000100800 */
[----:B0-----:R-:W-:-:S03]  /*52db0*/  @!P1 IMAD.MOV.U32 R2, RZ, RZ, R10 ;  /* 0x000000ffff029224 */ /* 0x001fc600078e000a */
[----:B------:R-:W4:Y:S01]  /*52dc0*/  LDL R10, [R1+0x4970] ;  /* 0x00497000010a7983 */ /* 0x000f220000100800 */
[----:B------:R-:W-:-:S03]  /*52dd0*/  @!P1 IMAD.MOV.U32 R3, RZ, RZ, R11 ;  /* 0x000000ffff039224 */ /* 0x000fc600078e000b */
[----:B------:R-:W4:Y:S01]  /*52de0*/  LDL R11, [R1+0x4938] ;  /* 0x00493800010b7983 */ /* 0x000f220000100800 */
[----:B------:R-:W-:Y:S02]  /*52df0*/  PRMT R18, RZ, 0x7610, R18 ;  /* 0x00007610ff127816 */ /* 0x000fe40000000012 */
[----:B------:R-:W-:-:S04]  /*52e00*/  PRMT R17, RZ, 0x7610, R17 ;  /* 0x00007610ff117816 */ /* 0x000fc80000000011 */
[----:B------:R3:W4:Y:S01]  /*52e10*/  @!P1 LDG.E.U8 R18, desc[UR34][R2.64] ;  /* 0x0000002202129981 */ /* 0x000722000c1e1100 */
[----:B------:R-:W-:Y:S01]  /*52e20*/  PRMT R16, RZ, 0x7610, R16 ;  /* 0x00007610ff107816 */ /* 0x000fe20000000010 */
[----:B---3--:R-:W-:Y:S02]  /*52e30*/  @!P0 IMAD.MOV.U32 R2, RZ, RZ, R4 ;  /* 0x000000ffff028224 */ /* 0x008fe400078e0004 */
[----:B------:R-:W-:-:S05]  /*52e40*/  @!P0 IMAD.MOV.U32 R3, RZ, RZ, R8 ;  /* 0x000000ffff038224 */ /* 0x000fca00078e0008 */
[----:B------:R0:W3:Y:S01]  /*52e50*/  @!P0 LDG.E.U8 R17, desc[UR34][R2.64] ;  /* 0x0000002202118981 */ /* 0x0000e2000c1e1100 */
[----:B------:R-:W-:Y:S01]  /*52e60*/  PRMT R15, RZ, 0x7610, R15 ;  /* 0x00007610ff0f7816 */ /* 0x000fe2000000000f */
[----:B0-----:R-:W-:Y:S01]  /*52e70*/  @!P1 IMAD.MOV.U32 R3, RZ, RZ, R12 ;  /* 0x000000ffff039224 */ /* 0x001fe200078e000c */
[----:B------:R-:W-:Y:S01]  /*52e80*/  PRMT R9, RZ, 0x7610, R9 ;  /* 0x00007610ff097816 */ /* 0x000fe20000000009 */
[----:B------:R-:W-:Y:S04]  /*52e90*/  STL [R1+0x30], R24 ;  /* 0x0000301801007387 */ /* 0x000fe80000100800 */
[----:B------:R-:W3:Y:S04]  /*52ea0*/  LDL R8, [R1+0x4944] ;  /* 0x0049440001087983 */ /* 0x000ee80000100800 */
[----:B------:R-:W3:Y:S01]  /*52eb0*/  LDL R4, [R1+0x496c] ;  /* 0x00496c0001047983 */ /* 0x000ee20000100800 */
[----:B--2---:R-:W-:-:S05]  /*52ec0*/  @!P1 IMAD.MOV.U32 R2, RZ, RZ, R5 ;  /* 0x000000ffff029224 */ /* 0x004fca00078e0005 */
[----:B------:R4:W2:Y:S02]  /*52ed0*/  @!P1 LDG.E.U8 R16, desc[UR34][R2.64] ;  /* 0x0000002202109981 */ /* 0x0008a4000c1e1100 */
[----:B----4-:R-:W-:Y:S02]  /*52ee0*/  @!P0 IMAD.MOV.U32 R3, RZ, RZ, R7 ;  /* 0x000000ffff038224 */ /* 0x010fe400078e0007 */
[----:B------:R-:W-:-:S05]  /*52ef0*/  @!P0 IMAD.MOV.U32 R2, RZ, RZ, R6 ;  /* 0x000000ffff028224 */ /* 0x000fca00078e0006 */
[----:B------:R0:W4:Y:S02]  /*52f00*/  @!P0 LDG.E.U8 R15, desc[UR34][R2.64] ;  /* 0x00000022020f8981 */ /* 0x000124000c1e1100 */
[----:B0-----:R-:W-:Y:S02]  /*52f10*/  @!P1 IMAD.MOV.U32 R2, RZ, RZ, R10 ;  /* 0x000000ffff029224 */ /* 0x001fe400078e000a */
[----:B------:R-:W-:-:S05]  /*52f20*/  @!P1 IMAD.MOV.U32 R3, RZ, RZ, R11 ;  /* 0x000000ffff039224 */ /* 0x000fca00078e000b */
[----:B------:R3:W2:Y:S04]  /*52f30*/  @!P1 LDG.E.U8 R9, desc[UR34][R2.64] ;  /* 0x0000002202099981 */ /* 0x0006a8000c1e1100 */
[----:B------:R-:W-:Y:S04]  /*52f40*/  STL [R1+0x2c], R23 ;  /* 0x00002c1701007387 */ /* 0x000fe80000100800 */
[----:B------:R-:W4:Y:S04]  /*52f50*/  LDL R12, [R1+0x4948] ;  /* 0x00494800010c7983 */ /* 0x000f280000100800 */
[----:B------:R-:W4:Y:S04]  /*52f60*/  LDL R5, [R1+0x4980] ;  /* 0x0049800001057983 */ /* 0x000f280000100800 */
[----:B------:R-:W-:Y:S04]  /*52f70*/  STL [R1+0x28], R22 ;  /* 0x0000281601007387 */ /* 0x000fe80000100800 */
[----:B------:R-:W4:Y:S04]  /*52f80*/  LDL R7, [R1+0x4954] ;  /* 0x0049540001077983 */ /* 0x000f280000100800 */
[----:B------:R-:W4:Y:S04]  /*52f90*/  LDL R6, [R1+0x497c] ;  /* 0x00497c0001067983 */ /* 0x000f280000100800 */
[----:B------:R-:W-:Y:S04]  /*52fa0*/  STL [R1+0x24], R21 ;  /* 0x0000241501007387 */ /* 0x000fe80000100800 */
[----:B------:R-:W4:Y:S04]  /*52fb0*/  LDL R11, [R1+0x4958] ;  /* 0x00495800010b7983 */ /* 0x000f280000100800 */
[----:B------:R-:W4:Y:S01]  /*52fc0*/  LDL R10, [R1+0x4990] ;  /* 0x00499000010a7983 */ /* 0x000f220000100800 */
[----:B---3--:R-:W-:-:S03]  /*52fd0*/  @!P0 IMAD.MOV.U32 R3, RZ, RZ, R8 ;  /* 0x000000ffff038224 */ /* 0x008fc600078e0008 */
[----:B------:R-:W-:Y:S01]  /*52fe0*/  STL [R1+0x20], R20 ;  /* 0x0000201401007387 */ /* 0x000fe20000100800 */
[----:B------:R-:W-:Y:S01]  /*52ff0*/  PRMT R13, RZ, 0x7610, R13 ;  /* 0x00007610ff0d7816 */ /* 0x000fe2000000000d */
[----:B------:R-:W-:-:S05]  /*53000*/  @!P0 IMAD.MOV.U32 R2, RZ, RZ, R4 ;  /* 0x000000ffff028224 */ /* 0x000fca00078e0004 */
[----:B------:R4:W3:Y:S04]  /*53010*/  @!P0 LDG.E.U8 R13, desc[UR34][R2.64] ;  /* 0x00000022020d8981 */ /* 0x0008e8000c1e1100 */
[----:B--2---:R0:W-:Y:S04]  /*53020*/  STL [R1+0x8], R9 ;  /* 0x0000080901007387 */ /* 0x0041e80000100800 */
[----:B------:R-:W2:Y:S01]  /*53030*/  LDL R8, [R1+0x498c] ;  /* 0x00498c0001087983 */ /* 0x000ea20000100800 */
[----:B------:R-:W-:Y:S01]  /*53040*/  PRMT R14, RZ, 0x7610, R14 ;  /* 0x00007610ff0e7816 */ /* 0x000fe2000000000e */
[----:B----4-:R-:W-:Y:S01]  /*53050*/  @!P1 IMAD.MOV.U32 R3, RZ, RZ, R12 ;  /* 0x000000ffff039224 */ /* 0x010fe200078e000c */
[----:B------:R-:W-:Y:S01]  /*53060*/  PRMT R61, RZ, 0x7610, R61 ;  /* 0x00007610ff3d7816 */ /* 0x000fe2000000003d */
[----:B0-----:R-:W4:Y:S01]  /*53070*/  LDL R9, [R1+0x4964] ;  /* 0x0049640001097983 */ /* 0x001f220000100800 */
[----:B------:R-:W-:Y:S01]  /*53080*/  @!P1 IMAD.MOV.U32 R2, RZ, RZ, R5 ;  /* 0x000000ffff029224 */ /* 0x000fe200078e0005 */
[----:B------:R-:W-:-:S02]  /*53090*/  PRMT R60, RZ, 0x7610, R60 ;  /* 0x00007610ff3c7816 */ /* 0x000fc4000000003c */
[----:B------:R-:W4:Y:S04]  /*530a0*/  LDL R4, [R1+0x49a0] ;  /* 0x0049a00001047983 */ /* 0x000f280000100800 */
[----:B------:R0:W4:Y:S02]  /*530b0*/  @!P1 LDG.E.U8 R14, desc[UR34][R2.64] ;  /* 0x00000022020e9981 */ /* 0x000124000c1e1100 */
[----:B0-----:R-:W-:Y:S02]  /*530c0*/  @!P0 IMAD.MOV.U32 R2, RZ, RZ, R6 ;  /* 0x000000ffff028224 */ /* 0x001fe400078e0006 */
[----:B------:R-:W-:-:S05]  /*530d0*/  @!P0 IMAD.MOV.U32 R3, RZ, RZ, R7 ;  /* 0x000000ffff038224 */ /* 0x000fca00078e0007 */
[----:B------:R0:W4:Y:S01]  /*530e0*/  @!P0 LDG.E.U8 R61, desc[UR34][R2.64] ;  /* 0x00000022023d8981 */ /* 0x000122000c1e1100 */
[----:B------:R-:W-:Y:S01]  /*530f0*/  PRMT R59, RZ, 0x7610, R59 ;  /* 0x00007610ff3b7816 */ /* 0x000fe2000000003b */
[----:B0-----:R-:W-:Y:S02]  /*53100*/  @!P1 IMAD.MOV.U32 R2, RZ, RZ, R10 ;  /* 0x000000ffff029224 */ /* 0x001fe400078e000a */
[----:B------:R-:W-:-:S05]  /*53110*/  @!P1 IMAD.MOV.U32 R3, RZ, RZ, R11 ;  /* 0x000000ffff039224 */ /* 0x000fca00078e000b */
[----:B------:R2:W4:Y:S04]  /*53120*/  @!P1 LDG.E.U8 R60, desc[UR34][R2.64] ;  /* 0x00000022023c9981 */ /* 0x000528000c1e1100 */
[----:B------:R-:W-:Y:S04]  /*53130*/  STL [R1+0x1c], R19 ;  /* 0x00001c1301007387 */ /* 0x000fe80000100800 */
[----:B------:R-:W4:Y:S04]  /*53140*/  LDL R5, [R1+0x4968] ;  /* 0x0049680001057983 */ /* 0x000f280000100800 */
[----:B---3--:R0:W-:Y:S04]  /*53150*/  STL [R1+0x4], R13 ;  /* 0x0000040d01007387 */ /* 0x0081e80000100800 */
[----:B------:R-:W-:Y:S04]  /*53160*/  STL [R1+0x18], R18 ;  /* 0x0000181201007387 */ /* 0x000fe80000100800 */
[----:B------:R-:W3:Y:S04]  /*53170*/  LDL R12, [R1+0x499c] ;  /* 0x00499c00010c7983 */ /* 0x000ee80000100800 */
[----:B0-----:R-:W3:Y:S01]  /*53180*/  LDL R13, [R1+0x4974] ;  /* 0x00497400010d7983 */ /* 0x001ee20000100800 */
[----:B--2---:R-:W-:-:S02]  /*53190*/  @!P0 IMAD.MOV.U32 R2, RZ, RZ, R8 ;  /* 0x000000ffff028224 */ /* 0x004fc400078e0008 */
[----:B----4-:R-:W-:-:S05]  /*531a0*/  @!P0 IMAD.MOV.U32 R3, RZ, RZ, R9 ;  /* 0x000000ffff038224 */ /* 0x010fca00078e0009 */
[----:B------:R0:W2:Y:S04]  /*531b0*/  @!P0 LDG.E.U8 R59, desc[UR34][R2.64] ;  /* 0x00000022023b8981 */ /* 0x0000a8000c1e1100 */
[----:B------:R-:W-:Y:S04]  /*531c0*/  STL [R1+0x14], R17 ;  /* 0x0000141101007387 */ /* 0x000fe80000100800 */
[----:B------:R-:W4:Y:S04]  /*531d0*/  LDL R7, [R1+0x4978] ;  /* 0x0049780001077983 */ /* 0x000f280000100800 */
[----:B------:R-:W4:Y:S04]  /*531e0*/  LDL R6, [R1+0x49b0] ;  /* 0x0049b00001067983 */ /* 0x000f280000100800 */
[----:B------:R-:W-:Y:S04]  /*531f0*/  STL [R1+0x6ad0], R61 ;  /* 0x006ad03d01007387 */ /* 0x000fe80000100800 */
[----:B------:R-:W-:Y:S04]  /*53200*/  STL [R1+0x10], R16 ;  /* 0x0000101001007387 */ /* 0x000fe80000100800 */
[----:B------:R1:W-:Y:S04]  /*53210*/  STL [R1+0xc], R15 ;  /* 0x00000c0f01007387 */ /* 0x0003e80000100800 */
[----:B-1----:R-:W4:Y:S04]  /*53220*/  LDL R15, [R1+0x4984] ;  /* 0x00498400010f7983 */ /* 0x002f280000100800 */
[----:B------:R1:W-:Y:S04]  /*53230*/  STL [R1], R14 ;  /* 0x0000000e01007387 */ /* 0x0003e80000100800 */
[----:B-1----:R-:W4:Y:S04]  /*53240*/  LDL R14, [R1+0x49ac] ;  /* 0x0049ac00010e7983 */ /* 0x002f280000100800 */
[----:B------:R-:W-:Y:S04]  /*53250*/  STL [R1+0x6ad4], R60 ;  /* 0x006ad43c01007387 */ /* 0x000fe80000100800 */
[----:B------:R-:W4:Y:S04]  /*53260*/  LDL R9, [R1+0x4988] ;  /* 0x0049880001097983 */ /* 0x000f280000100800 */
[----:B------:R-:W4:Y:S01]  /*53270*/  LDL R8, [R1+0x49c0] ;  /* 0x0049c00001087983 */ /* 0x000f220000100800 */
[----:B------:R-:W-:Y:S01]  /*53280*/  PRMT R58, RZ, 0x7610, R58 ;  /* 0x00007610ff3a7816 */ /* 0x000fe2000000003a */
[----:B0-----:R-:W-:-:S02]  /*53290*/  @!P1 IMAD.MOV.U32 R2, RZ, RZ, R4 ;  /* 0x000000ffff029224 */ /* 0x001fc400078e0004 */
[----:B------:R-:W4:Y:S01]  /*532a0*/  LDL R10, [R1+0x49bc] ;  /* 0x0049bc00010a7983 */ /* 0x000f220000100800 */
[----:B------:R-:W-:Y:S01]  /*532b0*/  @!P1 IMAD.MOV.U32 R3, RZ, RZ, R5 ;  /* 0x000000ffff039224 */ /* 0x000fe200078e0005 */
[----:B------:R-:W-:-:S04]  /*532c0*/  PRMT R54, RZ, 0x7610, R54 ;  /* 0x00007610ff367816 */ /* 0x000fc80000000036 */
[----:B------:R3:W4:Y:S02]  /*532d0*/  @!P1 LDG.E.U8 R58, desc[UR34][R2.64] ;  /* 0x00000022023a9981 */ /* 0x000724000c1e1100 */
[----:B---3--:R-:W-:Y:S02]  /*532e0*/  @!P0 IMAD.MOV.U32 R2, RZ, RZ, R12 ;  /* 0x000000ffff028224 */ /* 0x008fe400078e000c */
[----:B------:R-:W-:-:S05]  /*532f0*/  @!P0 IMAD.MOV.U32 R3, RZ, RZ, R13 ;  /* 0x000000ffff038224 */ /* 0x000fca00078e000d */
[----:B------:R4:W3:Y:S04]  /*53300*/  @!P0 LDG.E.U8 R54, desc[UR34][R2.64] ;  /* 0x0000002202368981 */ /* 0x0008e8000c1e1100 */
[----:B--2---:R-:W-:Y:S04]  /*53310*/  STL [R1+0x6ad8], R59 ;  /* 0x006ad83b01007387 */ /* 0x004fe80000100800 */
[----:B------:R-:W2:Y:S04]  /*53320*/  LDL R11, [R1+0x4994] ;  /* 0x00499400010b7983 */ /* 0x000ea80000100800 */
[----:B------:R-:W2:Y:S04]  /*53330*/  LDL R5, [R1+0x4998] ;  /* 0x0049980001057983 */ /* 0x000ea80000100800 */
[----:B------:R-:W2:Y:S01]  /*53340*/  LDL R4, [R1+0x49d0] ;  /* 0x0049d00001047983 */ /* 0x000ea20000100800 */
[----:B------:R-:W-:Y:S01]  /*53350*/  PRMT R52, RZ, 0x7610, R52 ;  /* 0x00007610ff347816 */ /* 0x000fe20000000034 */
[----:B----4-:R-:W-:-:S02]  /*53360*/  @!P1 IMAD.MOV.U32 R2, RZ, RZ, R6 ;  /* 0x000000ffff029224 */ /* 0x010fc400078e0006 */
[----:B------:R-:W-:Y:S01]  /*53370*/  @!P1 IMAD.MOV.U32 R3, RZ, RZ, R7 ;  /* 0x000000ffff039224 */ /* 0x000fe200078e0007 */
[----:B------:R-:W-:-:S04]  /*53380*/  PRMT R50, RZ, 0x7610, R50 ;  /* 0x00007610ff327816 */ /* 0x000fc80000000032 */
[----:B------:R0:W4:Y:S01]  /*53390*/  @!P1 LDG.E.U8 R52, desc[UR34][R2.64] ;  /* 0x0000002202349981 */ /* 0x000122000c1e1100 */
[----:B------:R-:W-:Y:S02]  /*533a0*/  PRMT R48, RZ, 0x7610, R48 ;  /* 0x00007610ff307816 */ /* 0x000fe40000000030 */
[----:B------:R-:W-:Y:S01]  /*533b0*/  PRMT R46, RZ, 0x7610, R46 ;  /* 0x00007610ff2e7816 */ /* 0x000fe2000000002e */
[----:B0-----:R-:W-:Y:S02]  /*533c0*/  @!P0 IMAD.MOV.U32 R3, RZ, RZ, R15 ;  /* 0x000000ffff038224 */ /* 0x001fe400078e000f */
[----:B------:R-:W-:-:S05]  /*533d0*/  @!P0 IMAD.MOV.U32 R2, RZ, RZ, R14 ;  /* 0x000000ffff028224 */ /* 0x000fca00078e000e */
[----:B------:R0:W4:Y:S02]  /*533e0*/  @!P0 LDG.E.U8 R50, desc[UR34][R2.64] ;  /* 0x0000002202328981 */ /* 0x000124000c1e1100 */
[----:B0-----:R-:W-:Y:S02]  /*533f0*/  @!P1 IMAD.MOV.U32 R2, RZ, RZ, R8 ;  /* 0x000000ffff029224 */ /* 0x001fe400078e0008 */
[----:B------:R-:W-:-:S05]  /*53400*/  @!P1 IMAD.MOV.U32 R3, RZ, RZ, R9 ;  /* 0x000000ffff039224 */ /* 0x000fca00078e0009 */
[----:B------:R0:W4:Y:S04]  /*53410*/  @!P1 LDG.E.U8 R48, desc[UR34][R2.64] ;  /* 0x0000002202309981 */ /* 0x000128000c1e1100 */
[----:B------:R-:W-:Y:S04]  /*53420*/  STL [R1+0x6adc], R58 ;  /* 0x006adc3a01007387 */ /* 0x000fe80000100800 */
[----:B------:R-:W4:Y:S01]  /*53430*/  LDL R13, [R1+0x49a4] ;  /* 0x0049a400010d7983 */ /* 0x000f220000100800 */
[----:B0-----:R-:W-:-:S03]  /*53440*/  @!P0 IMAD.MOV.U32 R2, RZ, RZ, R10 ;  /* 0x000000ffff028224 */ /* 0x001fc600078e000a */
[----:B------:R-:W4:Y:S01]  /*53450*/  LDL R12, [R1+0x49cc] ;  /* 0x0049cc00010c7983 */ /* 0x000f220000100800 */
[----:B------:R-:W-:-:S03]  /*53460*/  PRMT R44, RZ, 0x7610, R44 ;  /* 0x00007610ff2c7816 */ /* 0x000fc6000000002c */
[----:B---3--:R-:W-:Y:S04]  /*53470*/  STL [R1+0x6ae0], R54 ;  /* 0x006ae03601007387 */ /* 0x008fe80000100800 */
[----:B------:R-:W3:Y:S04]  /*53480*/  LDL R7, [R1+0x49a8] ;  /* 0x0049a80001077983 */ /* 0x000ee80000100800 */
[----:B------:R-:W3:Y:S01]  /*53490*/  LDL R6, [R1+0x49e0] ;  /* 0x0049e00001067983 */ /* 0x000ee20000100800 */
[----:B--2---:R-:W-:-:S05]  /*534a0*/  @!P0 IMAD.MOV.U32 R3, RZ, RZ, R11 ;  /* 0x000000ffff038224 */ /* 0x004fca00078e000b */
[----:B------:R0:W2:Y:S02]  /*534b0*/  @!P0 LDG.E.U8 R46, desc[UR34][R2.64] ;  /* 0x00000022022e8981 */ /* 0x0000a4000c1e1100 */
[----:B0-----:R-:W-:Y:S02]  /*534c0*/  @!P1 IMAD.MOV.U32 R2, RZ, RZ, R4 ;  /* 0x000000ffff029224 */ /* 0x001fe400078e0004 */
[----:B------:R-:W-:-:S05]  /*534d0*/  @!P1 IMAD.MOV.U32 R3, RZ, RZ, R5 ;  /* 0x000000ffff039224 */ /* 0x000fca00078e0005 */
[----:B------:R0:W2:Y:S04]  /*534e0*/  @!P1 LDG.E.U8 R44, desc[UR34][R2.64] ;  /* 0x00000022022c9981 */ /* 0x0000a8000c1e1100 */
[----:B----4-:R-:W-:Y:S04]  /*534f0*/  STL [R1+0x6ae4], R52 ;  /* 0x006ae43401007387 */ /* 0x010fe80000100800 */
[----:B------:R-:W4:Y:S04]  /*53500*/  LDL R15, [R1+0x49b4] ;  /* 0x0049b400010f7983 */ /* 0x000f280000100800 */
[----:B------:R-:W4:Y:S01]  /*53510*/  LDL R14, [R1+0x49dc] ;  /* 0x0049dc00010e7983 */ /* 0x000f220000100800 */
[----:B------:R-:W-:-:S03]  /*53520*/  PRMT R42, RZ, 0x7610, R42 ;  /* 0x00007610ff2a7816 */ /* 0x000fc6000000002a */
[----:B------:R-:W-:Y:S04]  /*53530*/  STL [R1+0x6ae8], R50 ;  /* 0x006ae83201007387 */ /* 0x000fe80000100800 */
[----:B------:R-:W4:Y:S04]  /*53540*/  LDL R9, [R1+0x49b8] ;  /* 0x0049b80001097983 */ /* 0x000f280000100800 */
[----:B------:R-:W4:Y:S04]  /*53550*/  LDL R8, [R1+0x49f0] ;  /* 0x0049f00001087983 */ /* 0x000f280000100800 */
[----:B------:R-:W-:Y:S04]  /*53560*/  STL [R1+0x6aec], R48 ;  /* 0x006aec3001007387 */ /* 0x000fe80000100800 */
[----:B------:R-:W4:Y:S04]  /*53570*/  LDL R11, [R1+0x49c4] ;  /* 0x0049c400010b7983 */ /* 0x000f280000100800 */
[----:B------:R-:W4:Y:S01]  /*53580*/  LDL R10, [R1+0x49ec] ;  /* 0x0049ec00010a7983 */ /* 0x000f220000100800 */
[----:B0-----:R-:W-:-:S02]  /*53590*/  @!P0 IMAD.MOV.U32 R3, RZ, RZ, R13 ;  /* 0x000000ffff038224 */ /* 0x001fc400078e000d */
        /* <DEDUP_REMOVED lines=9> */
[----:B------:R-:W-:Y:S04]  /*53630*/  STL [R1+0x6af4], R44 ;  /* 0x006af42c01007387 */ /* 0x000fe80000100800 */
        /* <DEDUP_REMOVED lines=17> */
[----:B0-----:R-:W-:-:S03]  /*53750*/  PRMT R2, RZ, 0x7610, R2 ;  /* 0x00007610ff027816 */ /* 0x001fc60000000002 */
[----:B------:R-:W4:Y:S04]  /*53760*/  LDL R6, [R1+0x4a10] ;  /* 0x004a100001067983 */ /* 0x000f280000100800 */
[----:B---3--:R-:W-:Y:S04]  /*53770*/  STL [R1+0x6afc], R40 ;  /* 0x006afc2801007387 */ /* 0x008fe80000100800 */
[----:B------:R-:W3:Y:S04]  /*53780*/  LDL R15, [R1+0x49e4] ;  /* 0x0049e400010f7983 */ /* 0x000ee80000100800 */
[----:B------:R-:W3:Y:S04]  /*53790*/  LDL R14, [R1+0x4a0c] ;  /* 0x004a0c00010e7983 */ /* 0x000ee80000100800 */
[----:B--2---:R0:W2:Y:S02]  /*537a0*/  @!P1 LDG.E.U8 R32, desc[UR34][R4.64] ;  /* 0x0000002204209981 */ /* 0x0040a4000c1e1100 */
[----:B0-----:R-:W-:-:S02]  /*537b0*/  @!P0 IMAD.MOV.U32 R5, RZ, RZ, R13 ;  /* 0x000000ffff058224 */ /* 0x001fc400078e000d */
[----:B------:R-:W-:-:S05]  /*537c0*/  @!P0 IMAD.MOV.U32 R4, RZ, RZ, R12 ;  /* 0x000000ffff048224 */ /* 0x000fca00078e000c */
[----:B------:R0:W2:Y:S04]  /*537d0*/  @!P0 LDG.E.U8 R2, desc[UR34][R4.64] ;  /* 0x0000002204028981 */ /* 0x0000a8000c1e1100 */
[----:B----4-:R-:W-:Y:S04]  /*537e0*/  STL [R1+0x6b00], R38 ;  /* 0x006b002601007387 */ /* 0x010fe80000100800 */
[----:B------:R-:W4:Y:S04]  /*537f0*/  LDL R9, [R1+0x49e8] ;  /* 0x0049e80001097983 */ /* 0x000f280000100800 */
[----:B------:R-:W4:Y:S01]  /*53800*/  LDL R8, [R1+0x4a20] ;  /* 0x004a200001087983 */ /* 0x000f220000100800 */
[----:B------:R-:W-:-:S02]  /*53810*/  PRMT R3, RZ, 0x7610, R3 ;  /* 0x00007610ff037816 */ /* 0x000fc40000000003 */
[----:B0-----:R-:W-:Y:S01]  /*53820*/  PRMT R4, RZ, 0x7610, R4 ;  /* 0x00007610ff047816 */ /* 0x001fe20000000004 */
[----:B------:R-:W-:Y:S04]  /*53830*/  STL [R1+0x6b04], R36 ;  /* 0x006b042401007387 */ /* 0x000fe80000100800 */
[----:B------:R-:W4:Y:S04]  /*53840*/  LDL R17, [R1+0x49f4] ;  /* 0x0049f40001117983 */ /* 0x000f280000100800 */
[----:B------:R-:W4:Y:S04]  /*53850*/  LDL R16, [R1+0x4a1c] ;  /* 0x004a1c0001107983 */ /* 0x000f280000100800 */
[----:B------:R-:W-:Y:S04]  /*53860*/  STL [R1+0x6b08], R34 ;  /* 0x006b082201007387 */ /* 0x000fe80000100800 */
[----:B------:R-:W4:Y:S04]  /*53870*/  LDL R11, [R1+0x49f8] ;  /* 0x0049f800010b7983 */ /* 0x000f280000100800 */
[----:B------:R-:W4:Y:S04]  /*53880*/  LDL R10, [R1+0x4a30] ;  /* 0x004a3000010a7983 */ /* 0x000f280000100800 */
[----:B------:R3:W4:Y:S02]  /*53890*/  @!P1 LDG.E.U8 R3, desc[UR34][R6.64] ;  /* 0x0000002206039981 */ /* 0x000724000c1e1100 */
[----:B---3--:R-:W-:-:S02]  /*538a0*/  @!P0 IMAD.MOV.U32 R7, RZ, RZ, R15 ;  /* 0x000000ffff078224 */ /* 0x008fc400078e000f */
        /* <DEDUP_REMOVED lines=8> */
[----:B------:R-:W-:-:S02]  /*53930*/  PRMT R5, RZ, 0x7610, R5 ;  /* 0x00007610ff057816 */ /* 0x000fc40000000005 */
[----:B0-----:R-:W-:Y:S02]  /*53940*/  PRMT R6, RZ, 0x7610, R6 ;  /* 0x00007610ff067816 */ /* 0x001fe40000000006 */
[----:B------:R-:W-:Y:S02]  /*53950*/  PRMT R7, RZ, 0x7610, R7 ;  /* 0x00007610ff077816 */ /* 0x000fe40000000007 */
[----:B----4-:R0:W4:Y:S02]  /*53960*/  @!P1 LDG.E.U8 R5, desc[UR34][R8.64] ;  /* 0x0000002208059981 */ /* 0x010124000c1e1100 */
[----:B0-----:R-:W-:Y:S02]  /*53970*/  @!P0 IMAD.MOV.U32 R9, RZ, RZ, R17 ;  /* 0x000000ffff098224 */ /* 0x001fe400078e0011 */
[----:B------:R-:W-:-:S05]  /*53980*/  @!P0 IMAD.MOV.U32 R8, RZ, RZ, R16 ;  /* 0x000000ffff088224 */ /* 0x000fca00078e0010 */
[----:B------:R0:W4:Y:S02]  /*53990*/  @!P0 LDG.E.U8 R6, desc[UR34][R8.64] ;  /* 0x0000002208068981 */ /* 0x000124000c1e1100 */
[----:B0-----:R-:W-:Y:S02]  /*539a0*/  PRMT R8, RZ, 0x7610, R8 ;  /* 0x00007610ff087816 */ /* 0x001fe40000000008 */
[----:B------:R2:W4:Y:S01]  /*539b0*/  @!P1 LDG.E.U8 R7, desc[UR34][R10.64] ;  /* 0x000000220a079981 */ /* 0x000522000c1e1100 */
[----:B------:R-:W-:-:S03]  /*539c0*/  PRMT R9, RZ, 0x7610, R9 ;  /* 0x00007610ff097816 */ /* 0x000fc60000000009 */
[----:B------:R-:W-:Y:S04]  /*539d0*/  STL [R1+0x6b14], R3 ;  /* 0x006b140301007387 */ /* 0x000fe80000100800 */
[----:B------:R-:W4:Y:S04]  /*539e0*/  LDL R18, [R1+0x4a14] ;  /* 0x004a140001127983 */ /* 0x000f280000100800 */
[----:B------:R-:W4:Y:S04]  /*539f0*/  LDL R15, [R1+0x4a3c] ;  /* 0x004a3c00010f7983 */ /* 0x000f280000100800 */
[----:B---3--:R0:W-:Y:S04]  /*53a00*/  STL [R1+0x6b18], R4 ;  /* 0x006b180401007387 */ /* 0x0081e80000100800 */
[----:B------:R-:W3:Y:S04]  /*53a10*/  LDL R14, [R1+0x4a18] ;  /* 0x004a1800010e7983 */ /* 0x000ee80000100800 */
[----:B0-----:R-:W3:Y:S01]  /*53a20*/  LDL R4, [R1+0x4a50] ;  /* 0x004a500001047983 */ /* 0x001ee20000100800 */
[----:B--2---:R-:W-:-:S02]  /*53a30*/  @!P0 IMAD.MOV.U32 R11, RZ, RZ, R20 ;  /* 0x000000ffff0b8224 */ /* 0x004fc400078e0014 */
[----:B------:R-:W-:-:S05]  /*53a40*/  @!P0 IMAD.MOV.U32 R10, RZ, RZ, R19 ;  /* 0x000000ffff0a8224 */ /* 0x000fca00078e0013 */
[----:B------:R0:W2:Y:S04]  /*53a50*/  @!P0 LDG.E.U8 R8, desc[UR34][R10.64] ;  /* 0x000000220a088981 */ /* 0x0000a8000c1e1100 */
[----:B------:R1:W2:Y:S04]  /*53a60*/  @!P1 LDG.E.U8 R9, desc[UR34][R12.64] ;  /* 0x000000220c099981 */ /* 0x0002a8000c1e1100 */
[----:B----4-:R-:W-:Y:S04]  /*53a70*/  STL [R1+0x6b1c], R5 ;  /* 0x006b1c0501007387 */ /* 0x010fe80000100800 */
[----:B------:R-:W4:Y:S04]  /*53a80*/  LDL R3, [R1+0x4a24] ;  /* 0x004a240001037983 */ /* 0x000f280000100800 */
[----:B------:R-:W4:Y:S01]  /*53a90*/  LDL R2, [R1+0x4a4c] ;  /* 0x004a4c0001027983 */ /* 0x000f220000100800 */
[----:B0-----:R-:W-:-:S02]  /*53aa0*/  PRMT R10, RZ, 0x7610, R10 ;  /* 0x00007610ff0a7816 */ /* 0x001fc4000000000a */
[----:B------:R-:W-:Y:S01]  /*53ab0*/  PRMT R11, RZ, 0x7610, R11 ;  /* 0x00007610ff0b7816 */ /* 0x000fe2000000000b */
[----:B------:R-:W-:Y:S04]  /*53ac0*/  STL [R1+0x6b20], R6 ;  /* 0x006b200601007387 */ /* 0x000fe80000100800 */
[----:B------:R-:W4:Y:S04]  /*53ad0*/  LDL R17, [R1+0x4a28] ;  /* 0x004a280001117983 */ /* 0x000f280000100800 */
[----:B------:R-:W4:Y:S04]  /*53ae0*/  LDL R16, [R1+0x4a60] ;  /* 0x004a600001107983 */ /* 0x000f280000100800 */
[----:B------:R0:W-:Y:S01]  /*53af0*/  STL [R1+0x6b24], R7 ;  /* 0x006b240701007387 */ /* 0x0001e20000100800 */
[----:B-1----:R-:W-:-:S02]  /*53b00*/  @!P0 IMAD.MOV.U32 R13, RZ, RZ, R18 ;  /* 0x000000ffff0d8224 */ /* 0x002fc400078e0012 */
[----:B------:R-:W-:-:S05]  /*53b10*/  @!P0 IMAD.MOV.U32 R12, RZ, RZ, R15 ;  /* 0x000000ffff0c8224 */ /* 0x000fca00078e000f */
[----:B------:R1:W4:Y:S01]  /*53b20*/  @!P0 LDG.E.U8 R10, desc[UR34][R12.64] ;  /* 0x000000220c0a8981 */ /* 0x000322000c1e1100 */
[----:B---3--:R-:W-:Y:S02]  /*53b30*/  @!P1 IMAD.MOV.U32 R15, RZ, RZ, R14 ;  /* 0x000000ffff0f9224 */ /* 0x008fe400078e000e */
[----:B------:R-:W-:-:S05]  /*53b40*/  @!P1 IMAD.MOV.U32 R14, RZ, RZ, R4 ;  /* 0x000000ffff0e9224 */ /* 0x000fca00078e0004 */
[----:B------:R4:W3:Y:S04]  /*53b50*/  @!P1 LDG.E.U8 R11, desc[UR34][R14.64] ;  /* 0x000000220e0b9981 */ /* 0x0008e8000c1e1100 */
[----:B--2---:R-:W-:Y:S04]  /*53b60*/  STL [R1+0x6b28], R8 ;  /* 0x006b280801007387 */ /* 0x004fe80000100800 */
[----:B0-----:R-:W2:Y:S04]  /*53b70*/  LDL R7, [R1+0x4a34] ;  /* 0x004a340001077983 */ /* 0x001ea80000100800 */
[----:B------:R-:W2:Y:S04]  /*53b80*/  LDL R6, [R1+0x4a5c] ;  /* 0x004a5c0001067983 */ /* 0x000ea80000100800 */
[----:B------:R-:W-:Y:S04]  /*53b90*/  STL [R1+0x6b2c], R9 ;  /* 0x006b2c0901007387 */ /* 0x000fe80000100800 */
[----:B------:R-:W2:Y:S04]  /*53ba0*/  LDL R19, [R1+0x4a38] ;  /* 0x004a380001137983 */ /* 0x000ea80000100800 */
[----:B------:R-:W2:Y:S01]  /*53bb0*/  LDL R18, [R1+0x4a70] ;  /* 0x004a700001127983 */ /* 0x000ea20000100800 */
[----:B-1----:R-:W-:Y:S01]  /*53bc0*/  PRMT R12, RZ, 0x7610, R12 ;  /* 0x00007610ff0c7816 */ /* 0x002fe2000000000c */
[----:B----4-:R-:W-:-:S02]  /*53bd0*/  @!P0 IMAD.MOV.U32 R15, RZ, RZ, R3 ;  /* 0x000000ffff0f8224 */ /* 0x010fc400078e0003 */
[----:B------:R-:W-:Y:S01]  /*53be0*/  @!P0 IMAD.MOV.U32 R14, RZ, RZ, R2 ;  /* 0x000000ffff0e8224 */ /* 0x000fe200078e0002 */
[----:B------:R-:W-:-:S04]  /*53bf0*/  PRMT R13, RZ, 0x7610, R13 ;  /* 0x00007610ff0d7816 */ /* 0x000fc8000000000d */
[----:B------:R0:W4:Y:S02]  /*53c00*/  @!P0 LDG.E.U8 R12, desc[UR34][R14.64] ;  /* 0x000000220e0c8981 */ /* 0x000124000c1e1100 */
[----:B0-----:R-:W-:Y:S02]  /*53c10*/  PRMT R14, RZ, 0x7610, R14 ;  /* 0x00007610ff0e7816 */ /* 0x001fe4000000000e */
[----:B------:R-:W-:Y:S01]  /*53c20*/  PRMT R15, RZ, 0x7610, R15 ;  /* 0x00007610ff0f7816 */ /* 0x000fe2000000000f */
[----:B------:R2:W4:Y:S04]  /*53c30*/  @!P1 LDG.E.U8 R13, desc[UR34][R16.64] ;  /* 0x00000022100d9981 */ /* 0x000528000c1e1100 */
[----:B------:R-:W-:Y:S04]  /*53c40*/  STL [R1+0x6b30], R10 ;  /* 0x006b300a01007387 */ /* 0x000fe80000100800 */
[----:B------:R-:W4:Y:S04]  /*53c50*/  LDL R5, [R1+0x4a44] ;  /* 0x004a440001057983 */ /* 0x000f280000100800 */
[----:B------:R-:W4:Y:S04]  /*53c60*/  LDL R4, [R1+0x4a6c] ;  /* 0x004a6c0001047983 */ /* 0x000f280000100800 */
[----:B---3--:R0:W-:Y:S04]  /*53c70*/  STL [R1+0x6b34], R11 ;  /* 0x006b340b01007387 */ /* 0x0081e80000100800 */
[----:B------:R-:W3:Y:S04]  /*53c80*/  LDL R21, [R1+0x4a48] ;  /* 0x004a480001157983 */ /* 0x000ee80000100800 */
[----:B------:R-:W3:Y:S04]  /*53c90*/  LDL R20, [R1+0x4a80] ;  /* 0x004a800001147983 */ /* 0x000ee80000100800 */
[----:B------:R-:W3:Y:S04]  /*53ca0*/  LDL R2, [R1+0x4a7c] ;  /* 0x004a7c0001027983 */ /* 0x000ee80000100800 */
[----:B------:R-:W3:Y:S01]  /*53cb0*/  LDL R3, [R1+0x4a54] ;  /* 0x004a540001037983 */ /* 0x000ee20000100800 */
[----:B--2---:R-:W-:-:S02]  /*53cc0*/  @!P0 IMAD.MOV.U32 R17, RZ, RZ, R7 ;  /* 0x000000ffff118224 */ /* 0x004fc400078e0007 */
[----:B------:R-:W-:-:S05]  /*53cd0*/  @!P0 IMAD.MOV.U32 R16, RZ, RZ, R6 ;  /* 0x000000ffff108224 */ /* 0x000fca00078e0006 */
[----:B------:R1:W2:Y:S04]  /*53ce0*/  @!P0 LDG.E.U8 R14, desc[UR34][R16.64] ;  /* 0x00000022100e8981 */ /* 0x0002a8000c1e1100 */
[----:B------:R0:W2:Y:S04]  /*53cf0*/  @!P1 LDG.E.U8 R15, desc[UR34][R18.64] ;  /* 0x00000022120f9981 */ /* 0x0000a8000c1e1100 */
[----:B----4-:R-:W-:Y:S04]  /*53d00*/  STL [R1+0x6b38], R12 ;  /* 0x006b380c01007387 */ /* 0x010fe80000100800 */
[----:B0-----:R-:W4:Y:S04]  /*53d10*/  LDL R11, [R1+0x4a58] ;  /* 0x004a5800010b7983 */ /* 0x001f280000100800 */
[----:B------:R-:W4:Y:S04]  /*53d20*/  LDL R10, [R1+0x4a90] ;  /* 0x004a9000010a7983 */ /* 0x000f280000100800 */
[----:B------:R-:W4:Y:S04]  /*53d30*/  LDL R9, [R1+0x4a64] ;  /* 0x004a640001097983 */ /* 0x000f280000100800 */
[----:B------:R-:W4:Y:S04]  /*53d40*/  LDL R8, [R1+0x4a8c] ;  /* 0x004a8c0001087983 */ /* 0x000f280000100800 */
[----:B------:R0:W-:Y:S04]  /*53d50*/  STL [R1+0x6b3c], R13 ;  /* 0x006b3c0d01007387 */ /* 0x0001e80000100800 */
[----:B------:R-:W4:Y:S04]  /*53d60*/  LDL R7, [R1+0x4a68] ;  /* 0x004a680001077983 */ /* 0x000f280000100800 */
[----:B------:R-:W4:Y:S01]  /*53d70*/  LDL R6, [R1+0x4aa0] ;  /* 0x004aa00001067983 */ /* 0x000f220000100800 */
[----:B-1----:R-:W-:Y:S01]  /*53d80*/  PRMT R17, RZ, 0x7610, R17 ;  /* 0x00007610ff117816 */ /* 0x002fe20000000011 */
[----:B------:R-:W-:-:S02]  /*53d90*/  @!P0 IMAD.MOV.U32 R19, RZ, RZ, R5 ;  /* 0x000000ffff138224 */ /* 0x000fc400078e0005 */
[----:B------:R-:W-:-:S03]  /*53da0*/  @!P0 IMAD.MOV.U32 R18, RZ, RZ, R4 ;  /* 0x000000ffff128224 */ /* 0x000fc600078e0004 */
[----:B---3--:R1:W3:Y:S02]  /*53db0*/  @!P1 LDG.E.U8 R17, desc[UR34][R20.64] ;  /* 0x0000002214119981 */ /* 0x0082e4000c1e1100 */
[----:B-1----:R-:W-:Y:S02]  /*53dc0*/  @!P0 IMAD.MOV.U32 R20, RZ, RZ, R2 ;  /* 0x000000ffff148224 */ /* 0x002fe400078e0002 */
[----:B------:R-:W-:Y:S01]  /*53dd0*/  @!P0 IMAD.MOV.U32 R21, RZ, RZ, R3 ;  /* 0x000000ffff158224 */ /* 0x000fe200078e0003 */
[----:B--2---:R-:W-:Y:S04]  /*53de0*/  STL [R1+0x6b40], R14 ;  /* 0x006b400e01007387 */ /* 0x004fe80000100800 */
[----:B0-----:R-:W2:Y:S04]  /*53df0*/  LDL R13, [R1+0x4a74] ;  /* 0x004a7400010d7983 */ /* 0x001ea80000100800 */
[----:B------:R-:W3:Y:S04]  /*53e00*/  LDL R12, [R1+0x4a9c] ;  /* 0x004a9c00010c7983 */ /* 0x000ee80000100800 */
[----:B------:R0:W-:Y:S04]  /*53e10*/  STL [R1+0x6b44], R15 ;  /* 0x006b440f01007387 */ /* 0x0001e80000100800 */
[----:B------:R-:W3:Y:S04]  /*53e20*/  LDL R5, [R1+0x4a78] ;  /* 0x004a780001057983 */ /* 0x000ee80000100800 */
[----:B------:R-:W3:Y:S04]  /*53e30*/  LDL R4, [R1+0x4ab0] ;  /* 0x004ab00001047983 */ /* 0x000ee80000100800 */
[----:B------:R-:W3:Y:S04]  /*53e40*/  LDL R2, [R1+0x4aac] ;  /* 0x004aac0001027983 */ /* 0x000ee80000100800 */
[----:B------:R-:W3:Y:S01]  /*53e50*/  LDL R3, [R1+0x4a84] ;  /* 0x004a840001037983 */ /* 0x000ee20000100800 */
[----:B------:R-:W-:Y:S01]  /*53e60*/  PRMT R16, RZ, 0x7610, R16 ;  /* 0x00007610ff107816 */ /* 0x000fe20000000010 */
[----:B----4-:R-:W-:-:S02]  /*53e70*/  @!P1 IMAD.MOV.U32 R23, RZ, RZ, R11 ;  /* 0x000000ffff179224 */ /* 0x010fc400078e000b */
[----:B------:R-:W-:Y:S01]  /*53e80*/  @!P1 IMAD.MOV.U32 R22, RZ, RZ, R10 ;  /* 0x000000ffff169224 */ /* 0x000fe200078e000a */
[----:B------:R-:W4:Y:S04]  /*53e90*/  LDL R11, [R1+0x4a88] ;  /* 0x004a8800010b7983 */ /* 0x000f280000100800 */
[----:B------:R1:W4:Y:S04]  /*53ea0*/  @!P0 LDG.E.U8 R16, desc[UR34][R18.64] ;  /* 0x0000002212108981 */ /* 0x000328000c1e1100 */
[----:B------:R-:W4:Y:S04]  /*53eb0*/  LDL R10, [R1+0x4ac0] ;  /* 0x004ac000010a7983 */ /* 0x000f280000100800 */
[----:B------:R-:W4:Y:S01]  /*53ec0*/  LDL R34, [R1+0x4ae4] ;  /* 0x004ae40001227983 */ /* 0x000f220000100800 */
[----:B-1----:R-:W-:-:S02]  /*53ed0*/  PRMT R18, RZ, 0x7610, R18 ;  /* 0x00007610ff127816 */ /* 0x002fc40000000012 */
[----:B------:R-:W-:Y:S01]  /*53ee0*/  PRMT R19, RZ, 0x7610, R19 ;  /* 0x00007610ff137816 */ /* 0x000fe20000000013 */
[----:B------:R-:W4:Y:S01]  /*53ef0*/  LDL R32, [R1+0x4b0c] ;  /* 0x004b0c0001207983 */ /* 0x000f220000100800 */
[----:B------:R-:W-:-:S03]  /*53f00*/  @!P1 IMAD.MOV.U32 R25, RZ, RZ, R7 ;  /* 0x000000ffff199224 */ /* 0x000fc600078e0007 */
[----:B------:R1:W4:Y:S01]  /*53f10*/  @!P0 LDG.E.U8 R18, desc[UR34][R20.64] ;  /* 0x0000002214128981 */ /* 0x000322000c1e1100 */
[----:B------:R-:W-:-:S03]  /*53f20*/  @!P1 IMAD.MOV.U32 R24, RZ, RZ, R6 ;  /* 0x000000ffff189224 */ /* 0x000fc600078e0006 */
[----:B------:R0:W4:Y:S04]  /*53f30*/  @!P1 LDG.E.U8 R19, desc[UR34][R22.64] ;  /* 0x0000002216139981 */ /* 0x000128000c1e1100 */
[----:B------:R-:W4:Y:S01]  /*53f40*/  LDL R7, [R1+0x4a98] ;  /* 0x004a980001077983 */ /* 0x000f220000100800 */
[----:B-1----:R-:W-:-:S03]  /*53f50*/  PRMT R21, RZ, 0x7610, R21 ;  /* 0x00007610ff157816 */ /* 0x002fc60000000015 */
[----:B------:R-:W4:Y:S01]  /*53f60*/  LDL R6, [R1+0x4ad0] ;  /* 0x004ad00001067983 */ /* 0x000f220000100800 */
[----:B0-----:R-:W-:Y:S02]  /*53f70*/  @!P0 IMAD.MOV.U32 R22, RZ, RZ, R8 ;  /* 0x000000ffff168224 */ /* 0x001fe400078e0008 */
[----:B------:R-:W-:Y:S01]  /*53f80*/  @!P0 IMAD.MOV.U32 R23, RZ, RZ, R9 ;  /* 0x000000ffff178224 */ /* 0x000fe200078e0009 */
[----:B------:R-:W4:Y:S04]  /*53f90*/  LDL R8, [R1+0x4abc] ;  /* 0x004abc0001087983 */ /* 0x000f280000100800 */
[----:B------:R-:W4:Y:S01]  /*53fa0*/  LDL R9, [R1+0x4a94] ;  /* 0x004a940001097983 */ /* 0x000f220000100800 */
[----:B------:R-:W-:-:S03]  /*53fb0*/  PRMT R20, RZ, 0x7610, R20 ;  /* 0x00007610ff147816 */ /* 0x000fc60000000014 */
[----:B------:R-:W4:Y:S04]  /*53fc0*/  @!P1 LDG.E.U8 R21, desc[UR34][R24.64] ;  /* 0x0000002218159981 */ /* 0x000f28000c1e1100 */
[----:B------:R0:W4:Y:S04]  /*53fd0*/  @!P0 LDG.E.U8 R20, desc[UR34][R22.64] ;  /* 0x0000002216148981 */ /* 0x000128000c1e1100 */
[----:B------:R-:W4:Y:S04]  /*53fe0*/  LDL R15, [R1+0x4ae8] ;  /* 0x004ae800010f7983 */ /* 0x000f280000100800 */
[----:B------:R-:W4:Y:S01]  /*53ff0*/  LDL R14, [R1+0x4b20] ;  /* 0x004b2000010e7983 */ /* 0x000f220000100800 */
[----:B0-----:R-:W-:Y:S01]  /*54000*/  PRMT R23, RZ, 0x7610, R23 ;  /* 0x00007610ff177816 */ /* 0x001fe20000000017 */
[----:B--2---:R-:W-:-:S02]  /*54010*/  @!P0 IMAD.MOV.U32 R25, RZ, RZ, R13 ;  /* 0x000000ffff198224 */ /* 0x004fc400078e000d */
[----:B------:R-:W2:Y:S01]  /*54020*/  LDL R13, [R1+0x4aa4] ;  /* 0x004aa400010d7983 */ /* 0x000ea20000100800 */
[----:B---3--:R-:W-:-:S03]  /*54030*/  @!P0 IMAD.MOV.U32 R24, RZ, RZ, R12 ;  /* 0x000000ffff188224 */ /* 0x008fc600078e000c */
[----:B------:R-:W3:Y:S01]  /*54040*/  LDL R12, [R1+0x4acc] ;  /* 0x004acc00010c7983 */ /* 0x000ee20000100800 */
[----:B------:R-:W-:-:S03]  /*54050*/  @!P1 IMAD.MOV.U32 R27, RZ, RZ, R5 ;  /* 0x000000ffff1b9224 */ /* 0x000fc600078e0005 */
[----:B------:R-:W3:Y:S01]  /*54060*/  LDL R5, [R1+0x4aa8] ;  /* 0x004aa80001057983 */ /* 0x000ee20000100800 */
[----:B------:R-:W-:-:S03]  /*54070*/  @!P1 IMAD.MOV.U32 R26, RZ, RZ, R4 ;  /* 0x000000ffff1a9224 */ /* 0x000fc600078e0004 */
[----:B------:R-:W3:Y:S04]  /*54080*/  LDL R4, [R1+0x4ae0] ;  /* 0x004ae00001047983 */ /* 0x000ee80000100800 */
[----:B------:R0:W3:Y:S02]  /*54090*/  @!P1 LDG.E.U8 R23, desc[UR34][R26.64] ;  /* 0x000000221a179981 */ /* 0x0000e4000c1e1100 */
[----:B0-----:R-:W-:Y:S02]  /*540a0*/  @!P0 IMAD.MOV.U32 R26, RZ, RZ, R2 ;  /* 0x000000ffff1a8224 */ /* 0x001fe400078e0002 */
[----:B------:R-:W-:Y:S01]  /*540b0*/  @!P0 IMAD.MOV.U32 R27, RZ, RZ, R3 ;  /* 0x000000ffff1b8224 */ /* 0x000fe200078e0003 */
[----:B------:R-:W3:Y:S04]  /*540c0*/  LDL R2, [R1+0x4adc] ;  /* 0x004adc0001027983 */ /* 0x000ee80000100800 */
[----:B------:R-:W3:Y:S01]  /*540d0*/  LDL R3, [R1+0x4ab4] ;  /* 0x004ab40001037983 */ /* 0x000ee20000100800 */
[----:B------:R-:W-:Y:S01]  /*540e0*/  PRMT R22, RZ, 0x7610, R22 ;  /* 0x00007610ff167816 */ /* 0x000fe20000000016 */
[----:B----4-:R-:W-:-:S02]  /*540f0*/  @!P1 IMAD.MOV.U32 R28, RZ, RZ, R10 ;  /* 0x000000ffff1c9224 */ /* 0x010fc400078e000a */
[----:B------:R-:W-:Y:S01]  /*54100*/  @!P1 IMAD.MOV.U32 R29, RZ, RZ, R11 ;  /* 0x000000ffff1d9224 */ /* 0x000fe200078e000b */
[----:B------:R-:W4:Y:S04]  /*54110*/  LDL R10, [R1+0x4af0] ;  /* 0x004af000010a7983 */ /* 0x000f280000100800 */
[----:B------:R0:W4:Y:S04]  /*54120*/  @!P0 LDG.E.U8 R22, desc[UR34][R24.64] ;  /* 0x0000002218168981 */ /* 0x000128000c1e1100 */
[----:B------:R-:W4:Y:S01]  /*54130*/  LDL R11, [R1+0x4ab8] ;  /* 0x004ab800010b7983 */ /* 0x000f220000100800 */
[----:B0-----:R-:W-:-:S02]  /*54140*/  PRMT R24, RZ, 0x7610, R24 ;  /* 0x00007610ff187816 */ /* 0x001fc40000000018 */
[----:B------:R-:W-:Y:S01]  /*54150*/  PRMT R25, RZ, 0x7610, R25 ;  /* 0x00007610ff197816 */ /* 0x000fe20000000019 */
[----:B------:R-:W-:Y:S02]  /*54160*/  @!P1 IMAD.MOV.U32 R31, RZ, RZ, R7 ;  /* 0x000000ffff1f9224 */ /* 0x000fe400078e0007 */
[----:B------:R-:W-:Y:S01]  /*54170*/  @!P1 IMAD.MOV.U32 R30, RZ, RZ, R6 ;  /* 0x000000ffff1e9224 */ /* 0x000fe200078e0006 */
[----:B------:R0:W4:Y:S04]  /*54180*/  @!P0 LDG.E.U8 R24, desc[UR34][R26.64] ;  /* 0x000000221a188981 */ /* 0x000128000c1e1100 */
[----:B------:R1:W4:Y:S04]  /*54190*/  @!P1 LDG.E.U8 R25, desc[UR34][R28.64] ;  /* 0x000000221c199981 */ /* 0x000328000c1e1100 */
[----:B------:R-:W4:Y:S01]  /*541a0*/  LDL R7, [R1+0x4ac8] ;  /* 0x004ac80001077983 */ /* 0x000f220000100800 */
[----:B0-----:R-:W-:-:S02]  /*541b0*/  PRMT R26, RZ, 0x7610, R26 ;  /* 0x00007610ff1a7816 */ /* 0x001fc4000000001a */
[----:B------:R-:W-:Y:S01]  /*541c0*/  PRMT R27, RZ, 0x7610, R27 ;  /* 0x00007610ff1b7816 */ /* 0x000fe2000000001b */
[----:B------:R-:W4:Y:S01]  /*541d0*/  LDL R6, [R1+0x4b00] ;  /* 0x004b000001067983 */ /* 0x000f220000100800 */
[----:B-1----:R-:W-:Y:S02]  /*541e0*/  @!P0 IMAD.MOV.U32 R28, RZ, RZ, R8 ;  /* 0x000000ffff1c8224 */ /* 0x002fe400078e0008 */
[----:B------:R-:W-:Y:S01]  /*541f0*/  @!P0 IMAD.MOV.U32 R29, RZ, RZ, R9 ;  /* 0x000000ffff1d8224 */ /* 0x000fe200078e0009 */
[----:B------:R-:W4:Y:S04]  /*54200*/  LDL R8, [R1+0x4aec] ;  /* 0x004aec0001087983 */ /* 0x000f280000100800 */
[----:B------:R-:W4:Y:S04]  /*54210*/  LDL R9, [R1+0x4ac4] ;  /* 0x004ac40001097983 */ /* 0x000f280000100800 */
[----:B------:R0:W4:Y:S04]  /*54220*/  @!P0 LDG.E.U8 R26, desc[UR34][R28.64] ;  /* 0x000000221c1a8981 */ /* 0x000128000c1e1100 */
[----:B------:R2:W4:Y:S01]  /*54230*/  @!P1 LDG.E.U8 R27, desc[UR34][R30.64] ;  /* 0x000000221e1b9981 */ /* 0x000522000c1e1100 */
[----:B0-----:R-:W-:-:S02]  /*54240*/  PRMT R28, RZ, 0x7610, R28 ;  /* 0x00007610ff1c7816 */ /* 0x001fc4000000001c */
[----:B------:R-:W-:Y:S01]  /*54250*/  PRMT R29, RZ, 0x7610, R29 ;  /* 0x00007610ff1d7816 */ /* 0x000fe2000000001d */
[----:B--2---:R-:W-:Y:S01]  /*54260*/  @!P0 IMAD.MOV.U32 R31, RZ, RZ, R13 ;  /* 0x000000ffff1f8224 */ /* 0x004fe200078e000d */
[----:B------:R-:W-:Y:S01]  /*54270*/  PRMT R33, RZ, 0x7610, R33 ;  /* 0x00007610ff217816 */ /* 0x000fe20000000021 */
[----:B------:R-:W2:Y:S01]  /*54280*/  LDL R13, [R1+0x4af4] ;  /* 0x004af400010d7983 */ /* 0x000ea20000100800 */
[----:B---3--:R-:W-:-:S03]  /*54290*/  @!P0 IMAD.MOV.U32 R30, RZ, RZ, R12 ;  /* 0x000000ffff1e8224 */ /* 0x008fc600078e000c */
[----:B------:R-:W3:Y:S04]  /*542a0*/  LDL R12, [R1+0x4b1c] ;  /* 0x004b1c00010c7983 */ /* 0x000ee80000100800 */
[----:B------:R0:W2:Y:S02]  /*542b0*/  @!P0 LDG.E.U8 R28, desc[UR34][R30.64] ;  /* 0x000000221e1c8981 */ /* 0x0000a4000c1e1100 */
[----:B0-----:R-:W-:Y:S02]  /*542c0*/  @!P1 IMAD.MOV.U32 R30, RZ, RZ, R4 ;  /* 0x000000ffff1e9224 */ /* 0x001fe400078e0004 */
[----:B------:R-:W-:Y:S01]  /*542d0*/  @!P1 IMAD.MOV.U32 R31, RZ, RZ, R5 ;  /* 0x000000ffff1f9224 */ /* 0x000fe200078e0005 */
[----:B------:R-:W2:Y:S04]  /*542e0*/  LDL R4, [R1+0x4afc] ;  /* 0x004afc0001047983 */ /* 0x000ea80000100800 */
[----:B------:R-:W3:Y:S04]  /*542f0*/  LDL R5, [R1+0x4ad4] ;  /* 0x004ad40001057983 */ /* 0x000ee80000100800 */
[----:B------:R0:W3:Y:S02]  /*54300*/  @!P1 LDG.E.U8 R29, desc[UR34][R30.64] ;  /* 0x000000221e1d9981 */ /* 0x0000e4000c1e1100 */
[----:B0-----:R-:W-:-:S02]  /*54310*/  @!P0 IMAD.MOV.U32 R30, RZ, RZ, R2 ;  /* 0x000000ffff1e8224 */ /* 0x001fc400078e0002 */
[----:B------:R-:W-:Y:S01]  /*54320*/  @!P0 IMAD.MOV.U32 R31, RZ, RZ, R3 ;  /* 0x000000ffff1f8224 */ /* 0x000fe200078e0003 */
[----:B------:R-:W3:Y:S04]  /*54330*/  LDL R2, [R1+0x4b10] ;  /* 0x004b100001027983 */ /* 0x000ee80000100800 */
[----:B------:R-:W3:Y:S01]  /*54340*/  LDL R3, [R1+0x4ad8] ;  /* 0x004ad80001037983 */ /* 0x000ee20000100800 */
[----:B------:R-:W-:-:S03]  /*54350*/  PRMT R35, RZ, 0x7610, R35 ;  /* 0x00007610ff237816 */ /* 0x000fc60000000023 */
[----:B------:R4:W3:Y:S01]  /*54360*/  @!P0 LDG.E.U8 R33, desc[UR34][R30.64] ;  /* 0x000000221e218981 */ /* 0x0008e2000c1e1100 */
[----:B------:R-:W-:Y:S01]  /*54370*/  PRMT R37, RZ, 0x7610, R37 ;  /* 0x00007610ff257816 */ /* 0x000fe20000000025 */
[----:B----4-:R-:W-:Y:S02]  /*54380*/  @!P1 IMAD.MOV.U32 R30, RZ, RZ, R10 ;  /* 0x000000ffff1e9224 */ /* 0x010fe400078e000a */
[----:B------:R-:W-:Y:S01]  /*54390*/  @!P1 IMAD.MOV.U32 R31, RZ, RZ, R11 ;  /* 0x000000ffff1f9224 */ /* 0x000fe200078e000b */
[----:B------:R-:W4:Y:S04]  /*543a0*/  LDL R10, [R1+0x4b30] ;  /* 0x004b3000010a7983 */ /* 0x000f280000100800 */
[----:B------:R-:W4:Y:S04]  /*543b0*/  LDL R11, [R1+0x4af8] ;  /* 0x004af800010b7983 */ /* 0x000f280000100800 */
[----:B------:R0:W4:Y:S01]  /*543c0*/  @!P1 LDG.E.U8 R35, desc[UR34][R30.64] ;  /* 0x000000221e239981 */ /* 0x000122000c1e1100 */
[----:B------:R-:W-:Y:S01]  /*543d0*/  PRMT R39, RZ, 0x7610, R39 ;  /* 0x00007610ff277816 */ /* 0x000fe20000000027 */
[----:B0-----:R-:W-:-:S02]  /*543e0*/  @!P0 IMAD.MOV.U32 R30, RZ, RZ, R8 ;  /* 0x000000ffff1e8224 */ /* 0x001fc400078e0008 */
        /* <DEDUP_REMOVED lines=9> */
[----:B------:R2:W4:Y:S02]  /*54480*/  @!P1 LDG.E.U8 R39, desc[UR34][R30.64] ;  /* 0x000000221e279981 */ /* 0x000524000c1e1100 */
[----:B--2---:R-:W-:-:S02]  /*54490*/  @!P0 IMAD.MOV.U32 R30, RZ, RZ, R4 ;  /* 0x000000ffff1e8224 */ /* 0x004fc400078e0004 */
[----:B------:R-:W2:Y:S01]  /*544a0*/  LDL R4, [R1+0x4b34] ;  /* 0x004b340001047983 */ /* 0x000ea20000100800 */
[----:B---3--:R-:W-:-:S03]  /*544b0*/  @!P0 IMAD.MOV.U32 R31, RZ, RZ, R5 ;  /* 0x000000ffff1f8224 */ /* 0x008fc600078e0005 */
[----:B------:R-:W3:Y:S04]  /*544c0*/  LDL R5, [R1+0x4b14] ;  /* 0x004b140001057983 */ /* 0x000ee80000100800 */
[----:B------:R0:W3:Y:S02]  /*544d0*/  @!P0 LDG.E.U8 R41, desc[UR34][R30.64] ;  /* 0x000000221e298981 */ /* 0x0000e4000c1e1100 */
[----:B0-----:R-:W-:Y:S02]  /*544e0*/  @!P1 IMAD.MOV.U32 R30, RZ, RZ, R2 ;  /* 0x000000ffff1e9224 */ /* 0x001fe400078e0002 */
[----:B------:R-:W3:Y:S01]  /*544f0*/  LDL R2, [R1+0x4b40] ;  /* 0x004b400001027983 */ /* 0x000ee20000100800 */
[----:B------:R-:W-:-:S03]  /*54500*/  @!P1 IMAD.MOV.U32 R31, RZ, RZ, R3 ;  /* 0x000000ffff1f9224 */ /* 0x000fc600078e0003 */
[----:B------:R-:W3:Y:S01]  /*54510*/  LDL R3, [R1+0x4b18] ;  /* 0x004b180001037983 */ /* 0x000ee20000100800 */
[----:B------:R-:W-:Y:S02]  /*54520*/  PRMT R43, RZ, 0x7610, R43 ;  /* 0x00007610ff2b7816 */ /* 0x000fe4000000002b */
[----:B------:R-:W-:-:S04]  /*54530*/  PRMT R45, RZ, 0x7610, R45 ;  /* 0x00007610ff2d7816 */ /* 0x000fc8000000002d */
[----:B------:R0:W3:Y:S01]  /*54540*/  @!P1 LDG.E.U8 R43, desc[UR34][R30.64] ;  /* 0x000000221e2b9981 */ /* 0x0000e2000c1e1100 */
[----:B------:R-:W-:Y:S01]  /*54550*/  PRMT R47, RZ, 0x7610, R47 ;  /* 0x00007610ff2f7816 */ /* 0x000fe2000000002f */
[----:B0-----:R-:W-:Y:S02]  /*54560*/  @!P0 IMAD.MOV.U32 R30, RZ, RZ, R32 ;  /* 0x000000ffff1e8224 */ /* 0x001fe400078e0020 */
[----:B------:R-:W-:-:S05]  /*54570*/  @!P0 IMAD.MOV.U32 R31, RZ, RZ, R34 ;  /* 0x000000ffff1f8224 */ /* 0x000fca00078e0022 */
        /* <DEDUP_REMOVED lines=10> */
[----:B----4-:R-:W-:Y:S02]  /*54620*/  @!P1 IMAD.MOV.U32 R30, RZ, RZ, R10 ;  /* 0x000000ffff1e9224 */ /* 0x010fe400078e000a */
[----:B------:R-:W-:-:S05]  /*54630*/  @!P1 IMAD.MOV.U32 R31, RZ, RZ, R11 ;  /* 0x000000ffff1f9224 */ /* 0x000fca00078e000b */
[----:B------:R0:W4:Y:S01]  /*54640*/  @!P1 LDG.E.U8 R51, desc[UR34][R30.64] ;  /* 0x000000221e339981 */ /* 0x000122000c1e1100 */
[----:B------:R-:W-:Y:S01]  /*54650*/  PRMT R55, RZ, 0x7610, R55 ;  /* 0x00007610ff377816 */ /* 0x000fe20000000037 */
[----:B0-----:R-:W-:Y:S02]  /*54660*/  @!P0 IMAD.MOV.U32 R30, RZ, RZ, R8 ;  /* 0x000000ffff1e8224 */ /* 0x001fe400078e0008 */
[----:B------:R-:W-:-:S05]  /*54670*/  @!P0 IMAD.MOV.U32 R31, RZ, RZ, R9 ;  /* 0x000000ffff1f8224 */ /* 0x000fca00078e0009 */
[----:B------:R0:W4:Y:S01]  /*54680*/  @!P0 LDG.E.U8 R53, desc[UR34][R30.64] ;  /* 0x000000221e358981 */ /* 0x000122000c1e1100 */
[----:B------:R-:W-:Y:S01]  /*54690*/  PRMT R56, RZ, 0x7610, R56 ;  /* 0x00007610ff387816 */ /* 0x000fe20000000038 */
[----:B0-----:R-:W-:Y:S02]  /*546a0*/  @!P1 IMAD.MOV.U32 R30, RZ, RZ, R6 ;  /* 0x000000ffff1e9224 */ /* 0x001fe400078e0006 */
[----:B------:R-:W-:-:S05]  /*546b0*/  @!P1 IMAD.MOV.U32 R31, RZ, RZ, R7 ;  /* 0x000000ffff1f9224 */ /* 0x000fca00078e0007 */
[----:B------:R2:W4:Y:S02]  /*546c0*/  @!P1 LDG.E.U8 R55, desc[UR34][R30.64] ;  /* 0x000000221e379981 */ /* 0x000524000c1e1100 */
[----:B--2---:R-:W-:Y:S02]  /*546d0*/  @!P0 IMAD.MOV.U32 R30, RZ, RZ, R4 ;  /* 0x000000ffff1e8224 */ /* 0x004fe400078e0004 */
[----:B------:R-:W-:Y:S01]  /*546e0*/  LDS.U8 R4, [R0+UR4+0x8] ;  /* 0x0000080400047984 */ /* 0x000fe20008000000 */
[----:B---3--:R-:W-:-:S05]  /*546f0*/  @!P0 IMAD.MOV.U32 R31, RZ, RZ, R5 ;  /* 0x000000ffff1f8224 */ /* 0x008fca00078e0005 */
[----:B------:R0:W2:Y:S02]  /*54700*/  @!P0 LDG.E.U8 R56, desc[UR34][R30.64] ;  /* 0x000000221e388981 */ /* 0x0000a4000c1e1100 */
[----:B0-----:R-:W-:Y:S02]  /*54710*/  @!P1 IMAD.MOV.U32 R30, RZ, RZ, R2 ;  /* 0x000000ffff1e9224 */ /* 0x001fe400078e0002 */
[----:B------:R-:W0:Y:S01]  /*54720*/  LDS.U8 R2, [R0+UR4+0x410] ;  /* 0x0004100400027984 */ /* 0x000e220008000000 */
[----:B------:R-:W-:-:S03]  /*54730*/  @!P1 IMAD.MOV.U32 R31, RZ, RZ, R3 ;  /* 0x000000ffff1f9224 */ /* 0x000fc600078e0003 */
[----:B------:R-:W1:Y:S04]  /*54740*/  LDS.U8 R3, [R0+UR4+0x618] ;  /* 0x0006180400037984 */ /* 0x000e680008000000 */
[----:B0-----:R-:W-:Y:S04]  /*54750*/  STL [R1+0x2130], R2 ;  /* 0x0021300201007387 */ /* 0x001fe80000100800 */
[----:B------:R-:W0:Y:S04]  /*54760*/  LDS.U8 R2, [R0+UR4+0x200] ;  /* 0x0002000400027984 */ /* 0x000e280008000000 */
[----:B-1----:R-:W-:Y:S04]  /*54770*/  STL [R1+0x212c], R3 ;  /* 0x00212c0301007387 */ /* 0x002fe80000100800 */
[----:B------:R-:W1:Y:S04]  /*54780*/  LDS.U8 R3, [R0+UR4+0x418] ;  /* 0x0004180400037984 */ /* 0x000e680008000000 */
[----:B------:R-:W-:Y:S04]  /*54790*/  STL [R1+0x11c], R4 ;  /* 0x00011c0401007387 */ /* 0x000fe80000100800 */
[----:B------:R-:W3:Y:S04]  /*547a0*/  LDS.U8 R4, [R0+UR4+0x610] ;  /* 0x0006100400047984 */ /* 0x000ee80008000000 */
[----:B0-----:R-:W-:Y:S04]  /*547b0*/  STL [R1+0x118], R2 ;  /* 0x0001180201007387 */ /* 0x001fe80000100800 */
[----:B------:R-:W0:Y:S04]  /*547c0*/  LDS.U8 R2, [R0+UR4+0x2000] ;  /* 0x0020000400027984 */ /* 0x000e280008000000 */
[----:B-1----:R-:W-:Y:S04]  /*547d0*/  STL [R1+0x2138], R3 ;  /* 0x0021380301007387 */ /* 0x002fe80000100800 */
[----:B------:R-:W1:Y:S04]  /*547e0*/  LDS.U8 R3, [R0+UR4+0x2208] ;  /* 0x0022080400037984 */ /* 0x000e680008000000 */
[----:B---3--:R-:W-:Y:S04]  /*547f0*/  STL [R1+0x2134], R4 ;  /* 0x0021340401007387 */ /* 0x008fe80000100800 */
        /* <DEDUP_REMOVED lines=487> */
[----:B0-----:R0:W-:Y:S04]  /*56670*/  STL [R1+0x5020], R2 ;  /* 0x0050200201007387 */ /* 0x0011e80000100800 */
[----:B-1----:R-:W-:Y:S04]  /*56680*/  STL [R1+0x4c2c], R3 ;  /* 0x004c2c0301007387 */ /* 0x002fe80000100800 */
[----:B------:R-:W1:Y:S01]  /*56690*/  LDS.U8 R3, [R0+UR4+0x6588] ;  /* 0x0065880400037984 */ /* 0x000e620008000000 */
[----:B0-----:R-:W-:-:S03]  /*566a0*/  LOP3.LUT R2, R0, 0x20, RZ, 0x3c, !PT ;  /* 0x0000002000027812 */ /* 0x001fc600078e3cff */
[----:B---3--:R-:W-:Y:S01]  /*566b0*/  STL [R1+0x4c28], R4 ;  /* 0x004c280401007387 */ /* 0x008fe20000100800 */
[----:B------:R-:W-:-:S03]  /*566c0*/  PRMT R57, RZ, 0x7610, R57 ;  /* 0x00007610ff397816 */ /* 0x000fc60000000039 */
[----:B------:R-:W-:Y:S04]  /*566d0*/  STL [R1+0x5100], R0 ;  /* 0x0051000001007387 */ /* 0x000fe80000100800 */
[----:B------:R-:W0:Y:S04]  /*566e0*/  LDS.U8 R4, [R0+UR4+0x6780] ;  /* 0x0067800400047984 */ /* 0x000e280008000000 */
[----:B------:R3:W2:Y:S01]  /*566f0*/  @!P1 LDG.E.U8 R57, desc[UR34][R30.64] ;  /* 0x000000221e399981 */ /* 0x0006a2000c1e1100 */
[----:B------:R-:W0:Y:S03]  /*56700*/  S2R R61, SR_TID.X ;  /* 0x00000000003d7919 */ /* 0x000e260000002100 */
[----:B------:R-:W-:Y:S04]  /*56710*/  LDS.U8 R5, [R2+UR4+0x6588] ;  /* 0x0065880402057984 */ /* 0x000fe80008000000 */
[----:B---3--:R-:W-:Y:S04]  /*56720*/  LDS.U8 R31, [R0+UR4] ;  /* 0x00000004001f7984 */ /* 0x008fe80008000000 */
[----:B------:R-:W-:Y:S04]  /*56730*/  LDS.U8 R30, [R0+UR4+0x208] ;  /* 0x00020804001e7984 */ /* 0x000fe80008000000 */
[----:B------:R-:W-:Y:S04]  /*56740*/  LDS.U8 R0, [R2+UR4+0x208] ;  /* 0x0002080402007984 */ /* 0x000fe80008000000 */
[----:B-1----:R-:W-:Y:S04]  /*56750*/  STL [R1+0x502c], R3 ;  /* 0x00502c0301007387 */ /* 0x002fe80000100800 */
[----:B------:R-:W1:Y:S04]  /*56760*/  LDS.U8 R3, [R2+UR4] ;  /* 0x0000000402037984 */ /* 0x000e680008000000 */
        /* <DEDUP_REMOVED lines=500> */
[----:B------:R-:W1:Y:S04]  /*586b0*/  LDS.U8 R3, [R2+UR4+0x6788] ;  /* 0x0067880402037984 */ /* 0x000e680008000000 */
[----:B---3--:R-:W-:Y:S04]  /*586c0*/  STL [R1+0x5064], R0 ;  /* 0x0050640001007387 */ /* 0x008fe80000100800 */
[----:B------:R-:W3:Y:S01]  /*586d0*/  LDS.U8 R0, [R2+UR4+0x6198] ;  /* 0x0061980402007984 */ /* 0x000ee20008000000 */
[----:B------:R-:W-:-:S02]  /*586e0*/  SHF.R.U32.HI R60, RZ, 0x2, R61 ;  /* 0x00000002ff3c7819 */ /* 0x000fc4000001163d */
[----:B------:R-:W-:Y:S02]  /*586f0*/  LOP3.LUT R61, R61, 0x3, RZ, 0xc0, !PT ;  /* 0x000000033d3d7812 */ /* 0x000fe400078ec0ff */
[----:B0-----:R-:W-:Y:S01]  /*58700*/  SGXT.U32 R4, R60, 0x3 ;  /* 0x000000033c04781a */ /* 0x001fe20000000000 */
[----:B-1----:R0:W-:Y:S02]  /*58710*/  STL [R1+0x5060], R3 ;  /* 0x0050600301007387 */ /* 0x0021e40000100800 */
[----:B0-----:R-:W-:Y:S02]  /*58720*/  IMAD R3, R61, 0x820, RZ ;  /* 0x000008203d037824 */ /* 0x001fe400078e02ff */
[----:B---3--:R-:W-:Y:S03]  /*58730*/  STL [R1+0x4c6c], R0 ;  /* 0x004c6c0001007387 */ /* 0x008fe60000100800 */
[----:B------:R-:W-:Y:S01]  /*58740*/  LOP3.LUT R3, R3, R4, RZ, 0xfc, !PT ;  /* 0x0000000403037212 */ /* 0x000fe200078efcff */
[----:B------:R-:W-:Y:S04]  /*58750*/  LDS.U8 R0, [R2+UR4+0x6780] ;  /* 0x0067800402007984 */ /* 0x000fe80008000000 */
[----:B------:R-:W0:Y:S01]  /*58760*/  LDS.U8 R4, [R2+UR4+0x6390] ;  /* 0x0063900402047984 */ /* 0x000e220008000000 */
[----:B------:R-:W-:-:S05]  /*58770*/  LOP3.LUT R3, R3, 0x40, RZ, 0x3c, !PT ;  /* 0x0000004003037812 */ /* 0x000fca00078e3cff */
[----:B------:R-:W-:Y:S04]  /*58780*/  LDS.U8 R2, [R3+UR4+0x208] ;  /* 0x0002080403027984 */ /* 0x000fe80008000000 */
[----:B0-----:R-:W-:Y:S04]  /*58790*/  STL [R1+0x4c68], R4 ;  /* 0x004c680401007387 */ /* 0x001fe80000100800 */
[----:B------:R-:W0:Y:S04]  /*587a0*/  LDS.U8 R4, [R3+UR4] ;  /* 0x0000000403047984 */ /* 0x000e280008000000 */
[----:B------:R-:W-:Y:S04]  /*587b0*/  STL [R1+0x506c], R5 ;  /* 0x00506c0501007387 */ /* 0x000fe80000100800 */
[----:B------:R-:W-:Y:S04]  /*587c0*/  STL [R1+0x5068], R0 ;  /* 0x0050680001007387 */ /* 0x000fe80000100800 */
[----:B------:R-:W1:Y:S04]  /*587d0*/  LDS.U8 R0, [R3+UR4+0x410] ;  /* 0x0004100403007984 */ /* 0x000e680008000000 */
[----:B------:R-:W-:Y:S04]  /*587e0*/  LDS.U8 R5, [R3+UR4+0x6390] ;  /* 0x0063900403057984 */ /* 0x000fe80008000000 */
[----:B0-----:R-:W-:Y:S04]  /*587f0*/  STL [R1+0x194], R4 ;  /* 0x0001940401007387 */ /* 0x001fe80000100800 */
[----:B------:R-:W0:Y:S04]  /*58800*/  LDS.U8 R4, [R3+UR4+0x618] ;  /* 0x0006180403047984 */ /* 0x000e280008000000 */
[----:B------:R-:W-:Y:S04]  /*58810*/  STL [R1+0x190], R2 ;  /* 0x0001900201007387 */ /* 0x000fe80000100800 */
[----:B------:R-:W3:Y:S04]  /*58820*/  LDS.U8 R2, [R3+UR4+0x8] ;  /* 0x0000080403027984 */ /* 0x000ee80008000000 */
[----:B-1----:R-:W-:Y:S04]  /*58830*/  STL [R1+0x21b0], R0 ;  /* 0x0021b00001007387 */ /* 0x002fe80000100800 */
[----:B------:R-:W1:Y:S04]  /*58840*/  LDS.U8 R0, [R3+UR4+0x200] ;  /* 0x0002000403007984 */ /* 0x000e680008000000 */
[----:B0-----:R-:W-:Y:S04]  /*58850*/  STL [R1+0x21ac], R4 ;  /* 0x0021ac0401007387 */ /* 0x001fe80000100800 */
[----:B------:R-:W0:Y:S04]  /*58860*/  LDS.U8 R4, [R3+UR4+0x418] ;  /* 0x0004180403047984 */ /* 0x000e280008000000 */
[----:B---3--:R-:W-:Y:S04]  /*58870*/  STL [R1+0x19c], R2 ;  /* 0x00019c0201007387 */ /* 0x008fe80000100800 */
        /* <DEDUP_REMOVED lines=491> */
[----:B---3--:R3:W-:Y:S04]  /*5a730*/  STL [R1+0x50a4], R2 ;  /* 0x0050a40201007387 */ /* 0x0087e80000100800 */
[----:B-1----:R1:W-:Y:S01]  /*5a740*/  STL [R1+0x50a0], R0 ;  /* 0x0050a00001007387 */ /* 0x0023e20000100800 */
[----:B---3--:R-:W-:Y:S01]  /*5a750*/  SGXT.U32 R2, R60, 0x3 ;  /* 0x000000033c02781a */ /* 0x008fe20000000000 */
[----:B-1----:R-:W-:-:S05]  /*5a760*/  IMAD R0, R61, 0x820, RZ ;  /* 0x000008203d007824 */ /* 0x002fca00078e02ff */
[----:B------:R-:W-:Y:S02]  /*5a770*/  LOP3.LUT R0, R0, R2, RZ, 0xfc, !PT ;  /* 0x0000000200007212 */ /* 0x000fe400078efcff */
[----:B------:R-:W1:Y:S02]  /*5a780*/  LDS.U8 R2, [R3+UR4+0x6588] ;  /* 0x0065880403027984 */ /* 0x000e640008000000 */
[----:B------:R-:W-:Y:S02]  /*5a790*/  LOP3.LUT R0, R0, 0x60, RZ, 0x3c, !PT ;  /* 0x0000006000007812 */ /* 0x000fe400078e3cff */
[----:B0-----:R-:W-:Y:S04]  /*5a7a0*/  STL [R1+0x4cac], R4 ;  /* 0x004cac0401007387 */ /* 0x001fe80000100800 */
[----:B------:R-:W0:Y:S04]  /*5a7b0*/  LDS.U8 R4, [R3+UR4+0x6780] ;  /* 0x0067800403047984 */ /* 0x000e280008000000 */
[----:B------:R-:W-:Y:S04]  /*5a7c0*/  STL [R1+0x4ca8], R5 ;  /* 0x004ca80501007387 */ /* 0x000fe80000100800 */
[----:B------:R-:W3:Y:S04]  /*5a7d0*/  LDS.U8 R3, [R0+UR4] ;  /* 0x0000000400037984 */ /* 0x000ee80008000000 */
        /* <DEDUP_REMOVED lines=465> */
[----:B------:R-:W2:Y:S04]  /*5c4f0*/  LDL.LU R52, [R1+0x108] ;  /* 0x0001080001347983 */ /* 0x000ea80000300800 */
[----:B---3--:R-:W-:Y:S04]  /*5c500*/  STL [R1+0x2518], R3 ;  /* 0x0025180301007387 */ /* 0x008fe80000100800 */
[----:B------:R-:W3:Y:S04]  /*5c510*/  LDL.LU R54, [R1+0x114] ;  /* 0x0001140001367983 */ /* 0x000ee80000300800 */
[----:B------:R-:W-:Y:S04]  /*5c520*/  LDS.U8 R4, [R0+UR4+0x2580] ;  /* 0x0025800400047984 */ /* 0x000fe80008000000 */
[----:B------:R-:W-:Y:S04]  /*5c530*/  LDS.U8 R3, [R0+UR4+0x2788] ;  /* 0x0027880400037984 */ /* 0x000fe80008000000 */
[----:B-1----:R-:W-:Y:S04]  /*5c540*/  STL [R1+0x2120], R2 ;  /* 0x0021200201007387 */ /* 0x002fe80000100800 */
[----:B------:R-:W0:Y:S04]  /*5c550*/  LDS.U8 R2, [R0+UR4+0x2398] ;  /* 0x0023980400027984 */ /* 0x000e280008000000 */
[----:B------:R-:W2:Y:S04]  /*5c560*/  LDL.LU R58, [R1+0x104] ;  /* 0x00010400013a7983 */ /* 0x000ea80000300800 */
[----:B------:R-:W2:Y:S04]  /*5c570*/  LDL.LU R59, [R1+0x100] ;  /* 0x00010000013b7983 */ /* 0x000ea80000300800 */
[----:B------:R-:W2:Y:S04]  /*5c580*/  LDL.LU R61, [R1+0xec] ;  /* 0x0000ec00013d7983 */ /* 0x000ea80000300800 */
[----:B0-----:R-:W-:Y:S04]  /*5c590*/  STL [R1+0x211c], R2 ;  /* 0x00211c0201007387 */ /* 0x001fe80000100800 */
[----:B------:R-:W0:Y:S04]  /*5c5a0*/  LDS.U8 R2, [R0+UR4+0x2198] ;  /* 0x0021980400027984 */ /* 0x000e280008000000 */
[----:B------:R-:W-:Y:S04]  /*5c5b0*/  STL [R1+0x2524], R4 ;  /* 0x0025240401007387 */ /* 0x000fe80000100800 */
[----:B------:R-:W1:Y:S04]  /*5c5c0*/  LDS.U8 R4, [R0+UR4+0x2390] ;  /* 0x0023900400047984 */ /* 0x000e680008000000 */
[----:B------:R-:W-:Y:S04]  /*5c5d0*/  STL [R1+0x2520], R3 ;  /* 0x0025200301007387 */ /* 0x000fe80000100800 */
[----:B------:R-:W4:Y:S04]  /*5c5e0*/  LDS.U8 R3, [R0+UR4+0x2588] ;  /* 0x0025880400037984 */ /* 0x000f280008000000 */
[----:B0-----:R-:W-:Y:S04]  /*5c5f0*/  STL [R1+0x2128], R2 ;  /* 0x0021280201007387 */ /* 0x001fe80000100800 */
[----:B------:R-:W0:Y:S04]  /*5c600*/  LDS.U8 R2, [R0+UR4+0x2780] ;  /* 0x0027800400027984 */ /* 0x000e280008000000 */
[----:B-1----:R-:W-:Y:S04]  /*5c610*/  STL [R1+0x2124], R4 ;  /* 0x0021240401007387 */ /* 0x002fe80000100800 */
[----:B------:R-:W1:Y:S04]  /*5c620*/  LDS.U8 R4, [R0+UR4+0x4190] ;  /* 0x0041900400047984 */ /* 0x000e680008000000 */
[----:B----4-:R-:W-:Y:S04]  /*5c630*/  STL [R1+0x252c], R3 ;  /* 0x00252c0301007387 */ /* 0x010fe80000100800 */
        /* <DEDUP_REMOVED lines=24> */
[----:B------:R-:W4:Y:S01]  /*5c7c0*/  LDS.U8 R3, [R0+UR4+0x6390] ;  /* 0x0063900400037984 */ /* 0x000f220008000000 */
[----:B------:R-:W1:Y:S03]  /*5c7d0*/  S2R R60, SR_TID.X ;  /* 0x00000000003c7919 */ /* 0x000e660000002100 */
[----:B0-----:R-:W-:Y:S04]  /*5c7e0*/  STL [R1+0x50e0], R2 ;  /* 0x0050e00201007387 */ /* 0x001fe80000100800 */
[----:B------:R-:W0:Y:S04]  /*5c7f0*/  LDS.U8 R2, [R0+UR4+0x6588] ;  /* 0x0065880400027984 */ /* 0x000e280008000000 */
[----:B------:R-:W0:Y:S01]  /*5c800*/  LDS.U8 R0, [R0+UR4+0x6780] ;  /* 0x0067800400007984 */ /* 0x000e220008000000 */
[----:B-1----:R-:W-:Y:S01]  /*5c810*/  LOP3.LUT R60, R60, 0x1f, RZ, 0xc0, !PT ;  /* 0x0000001f3c3c7812 */ /* 0x002fe200078ec0ff */
[----:B------:R-:W-:Y:S06]  /*5c820*/  BAR.SYNC.DEFER_BLOCKING 0x0 ;  /* 0x0000000000007b1d */ /* 0x000fec0000010000 */
[----:B------:R-:W-:Y:S04]  /*5c830*/  STL [R1+0x4cec], R4 ;  /* 0x004cec0401007387 */ /* 0x000fe80000100800 */
[----:B----4-:R-:W-:Y:S04]  /*5c840*/  STL [R1+0x4ce8], R3 ;  /* 0x004ce80301007387 */ /* 0x010fe80000100800 */
[----:B--2---:R-:W-:Y:S04]  /*5c850*/  STS.U8 [R60+UR4], R52 ;  /* 0x000000343c007988 */ /* 0x004fe80008000004 */
[----:B---3--:R-:W-:Y:S04]  /*5c860*/  STS.U8 [R60+UR4+0x20], R54 ;  /* 0x000020363c007988 */ /* 0x008fe80008000004 */
[----:B0-----:R-:W-:Y:S04]  /*5c870*/  STL [R1+0x50ec], R2 ;  /* 0x0050ec0201007387 */ /* 0x001fe80000100800 */
[----:B------:R-:W-:Y:S04]  /*5c880*/  STS.U8 [R60+UR4+0x40], R58 ;  /* 0x0000403a3c007988 */ /* 0x000fe80008000004 */
[----:B------:R-:W-:Y:S04]  /*5c890*/  STL [R1+0x5128], R0 ;  /* 0x0051280001007387 */ /* 0x000fe80000100800 */
[----:B------:R0:W-:Y:S04]  /*5c8a0*/  STS.U8 [R60+UR4+0x60], R59 ;  /* 0x0000603b3c007988 */ /* 0x0001e80008000004 */
        /* <DEDUP_REMOVED lines=28> */
[----:B------:R0:W-:Y:S04]  /*5ca70*/  STS.U8 [R60+UR4+0x120], R61 ;  /* 0x0001203d3c007988 */ /* 0x0001e80008000004 */
[----:B------:R-:W4:Y:S04]  /*5ca80*/  LDL.LU R0, [R1+0x8] ;  /* 0x0000080001007983 */ /* 0x000f280000300800 */
[----:B0-----:R-:W4:Y:S04]  /*5ca90*/  LDL.LU R61, [R1+0x4] ;  /* 0x00000400013d7983 */ /* 0x001f280000300800 */
[----:B--2---:R0:W-:Y:S04]  /*5caa0*/  STS.U8 [R60+UR4+0x100], R59 ;  /* 0x0001003b3c007988 */ /* 0x0041e80008000004 */
[----:B---3--:R1:W-:Y:S04]  /*5cab0*/  STS.U8 [R60+UR4+0x160], R15 ;  /* 0x0001600f3c007988 */ /* 0x0083e80008000004 */
[----:B----4-:R2:W-:Y:S04]  /*5cac0*/  STS.U8 [R60+UR4+0x140], R14 ;  /* 0x0001400e3c007988 */ /* 0x0105e80008000004 */
[----:B0-----:R-:W3:Y:S04]  /*5cad0*/  LDL.LU R59, [R1] ;  /* 0x00000000013b7983 */ /* 0x001ee80000300800 */
[----:B-1----:R-:W4:Y:S04]  /*5cae0*/  LDL.LU R15, [R1+0x6b44] ;  /* 0x006b4400010f7983 */ /* 0x002f280000300800 */
[----:B--2---:R-:W2:Y:S04]  /*5caf0*/  LDL.LU R14, [R1+0x6b40] ;  /* 0x006b4000010e7983 */ /* 0x004ea80000300800 */
[----:B------:R0:W-:Y:S04]  /*5cb00*/  STS.U8 [R60+UR4+0x200], R13 ;  /* 0x0002000d3c007988 */ /* 0x0001e80008000004 */
[----:B------:R1:W-:Y:S04]  /*5cb10*/  STS.U8 [R60+UR4+0x220], R12 ;  /* 0x0002200c3c007988 */ /* 0x0003e80008000004 */
[----:B------:R1:W-:Y:S04]  /*5cb20*/  STS.U8 [R60+UR4+0x240], R11 ;  /* 0x0002400b3c007988 */ /* 0x0003e80008000004 */
[----:B0-----:R-:W2:Y:S04]  /*5cb30*/  LDL.LU R13, [R1+0x6b3c] ;  /* 0x006b3c00010d7983 */ /* 0x001ea80000300800 */
[----:B-1----:R-:W2:Y:S04]  /*5cb40*/  LDL.LU R12, [R1+0x6b38] ;  /* 0x006b3800010c7983 */ /* 0x002ea80000300800 */
[----:B------:R-:W2:Y:S04]  /*5cb50*/  LDL.LU R11, [R1+0x6b34] ;  /* 0x006b3400010b7983 */ /* 0x000ea80000300800 */
        /* <DEDUP_REMOVED lines=43> */
[----:B------:R-:W-:Y:S04]  /*5ce10*/  STS.U8 [R60+UR4+0x820], R0 ;  /* 0x000820003c007988 */ /* 0x000fe80008000004 */
[----:B------:R1:W-:Y:S04]  /*5ce20*/  STS.U8 [R60+UR4+0x840], R61 ;  /* 0x0008403d3c007988 */ /* 0x0003e80008000004 */
[----:B0-----:R-:W4:Y:S04]  /*5ce30*/  LDL.LU R58, [R1+0x6adc] ;  /* 0x006adc00013a7983 */ /* 0x001f280000300800 */
[----:B-1----:R-:W4:Y:S04]  /*5ce40*/  LDL.LU R61, [R1+0xfc] ;  /* 0x0000fc00013d7983 */ /* 0x002f280000300800 */
[----:B---3--:R0:W-:Y:S04]  /*5ce50*/  STS.U8 [R60+UR4+0x860], R59 ;  /* 0x0008603b3c007988 */ /* 0x0081e80008000004 */
[----:B0-----:R-:W3:Y:S04]  /*5ce60*/  LDL.LU R59, [R1+0xf8] ;  /* 0x0000f800013b7983 */ /* 0x001ee80000300800 */
        /* <DEDUP_REMOVED lines=10> */
[----:B------:R-:W-:Y:S04]  /*5cf10*/  STS.U8 [R60+UR4+0xb60], R8 ;  /* 0x000b60083c007988 */ /* 0x000fe80008000004 */
[----:B------:R-:W-:Y:S04]  /*5cf20*/  STS.U8 [R60+UR4+0xb40], R9 ;  /* 0x000b40093c007988 */ /* 0x000fe80008000004 */
[----:B------:R-:W-:Y:S04]  /*5cf30*/  STS.U8 [R60+UR4+0xc00], R14 ;  /* 0x000c000e3c007988 */ /* 0x000fe80008000004 */
[----:B----4-:R-:W-:Y:S04]  /*5cf40*/  STS.U8 [R60+UR4+0xc20], R15 ;  /* 0x000c200f3c007988 */ /* 0x010fe80008000004 */
[----:B------:R-:W-:Y:S04]  /*5cf50*/  STS.U8 [R60+UR4+0xc40], R16 ;  /* 0x000c40103c007988 */ /* 0x000fe80008000004 */
[----:B------:R-:W-:Y:S04]  /*5cf60*/  STS.U8 [R60+UR4+0xc60], R17 ;  /* 0x000c60113c007988 */ /* 0x000fe80008000004 */
[----:B------:R-:W-:Y:S04]  /*5cf70*/  STS.U8 [R60+UR4+0xd20], R22 ;  /* 0x000d20163c007988 */ /* 0x000fe80008000004 */
[----:B------:R-:W-:Y:S04]  /*5cf80*/  STS.U8 [R60+UR4+0xd00], R23 ;  /* 0x000d00173c007988 */ /* 0x000fe80008000004 */
[----:B------:R-:W-:Y:S04]  /*5cf90*/  STS.U8 [R60+UR4+0xd60], R24 ;  /* 0x000d60183c007988 */ /* 0x000fe80008000004 */
[----:B------:R-:W-:Y:S01]  /*5cfa0*/  STS.U8 [R60+UR4+0xd40], R25 ;  /* 0x000d40193c007988 */ /* 0x000fe20008000004 */
[----:B0-----:R-:W-:-:S03]  /*5cfb0*/  LOP3.LUT R7, R60, 0x10, RZ, 0x3c, !PT ;  /* 0x000000103c077812 */ /* 0x001fc600078e3cff */
        /* <DEDUP_REMOVED lines=10> */
[----:B-1----:R-:W4:Y:S04]  /*5d060*/  LDL.LU R61, [R1+0xf0] ;  /* 0x0000f000013d7983 */ /* 0x002f280000300800 */
        /* <DEDUP_REMOVED lines=28> */
[----:B---3--:R0:W-:Y:S04]  /*5d230*/  STS.U8 [R7+UR4+0xa0], R59 ;  /* 0x0000a03b07007988 */ /* 0x0081e80008000004 */
[----:B0-----:R-:W3:Y:S04]  /*5d240*/  LDL.LU R59, [R1+0x6ad8] ;  /* 0x006ad800013b7983 */ /* 0x001ee80000300800 */
[----:B--2---:R0:W-:Y:S04]  /*5d250*/  STS.U8 [R7+UR4+0xc0], R60 ;  /* 0x0000c03c07007988 */ /* 0x0041e80008000004 */
[----:B----4-:R1:W-:Y:S04]  /*5d260*/  STS.U8 [R7+UR4+0xe0], R61 ;  /* 0x0000e03d07007988 */ /* 0x0103e80008000004 */
[----:B0-----:R-:W2:Y:S04]  /*5d270*/  LDL.LU R60, [R1+0x6ad4] ;  /* 0x006ad400013c7983 */ /* 0x001ea80000300800 */
[----:B-1----:R-:W4:Y:S04]  /*5d280*/  LDL.LU R61, [R1+0x6ad0] ;  /* 0x006ad000013d7983 */ /* 0x002f280000300800 */
        /* <DEDUP_REMOVED lines=19> */
[----:B0-----:R-:W3:Y:S04]  /*5d3c0*/  LDL.LU R8, [R1+0x110] ;  /* 0x0001100001087983 */ /* 0x001ee80000300800 */
[----:B-1----:R-:W3:Y:S04]  /*5d3d0*/  LDL.LU R6, [R1+0x10c] ;  /* 0x00010c0001067983 */ /* 0x002ee80000300800 */
[----:B------:R-:W-:Y:S04]  /*5d3e0*/  STS.U8 [R7+UR4+0x5c0], R32 ;  /* 0x0005c02007007988 */ /* 0x000fe80008000004 */
[----:B------:R-:W-:Y:S04]  /*5d3f0*/  STS.U8 [R7+UR4+0x680], R34 ;  /* 0x0006802207007988 */ /* 0x000fe80008000004 */
[----:B------:R-:W-:Y:S04]  /*5d400*/  STS.U8 [R7+UR4+0x6a0], R36 ;  /* 0x0006a02407007988 */ /* 0x000fe80008000004 */
[----:B------:R0:W-:Y:S04]  /*5d410*/  STS.U8 [R7+UR4+0x6c0], R38 ;  /* 0x0006c02607007988 */ /* 0x0001e80008000004 */
[----:B------:R-:W-:Y:S04]  /*5d420*/  STS.U8 [R7+UR4+0x6e0], R48 ;  /* 0x0006e03007007988 */ /* 0x000fe80008000004 */
[----:B------:R-:W-:Y:S04]  /*5d430*/  STS.U8 [R7+UR4+0x7a0], R50 ;  /* 0x0007a03207007988 */ /* 0x000fe80008000004 */
[----:B------:R-:W-:Y:S04]  /*5d440*/  STS.U8 [R7+UR4+0x780], R52 ;  /* 0x0007803407007988 */ /* 0x000fe80008000004 */
[----:B------:R-:W-:Y:S04]  /*5d450*/  STS.U8 [R7+UR4+0x7e0], R54 ;  /* 0x0007e03607007988 */ /* 0x000fe80008000004 */
[----:B------:R1:W-:Y:S04]  /*5d460*/  STS.U8 [R7+UR4+0x7c0], R0 ;  /* 0x0007c00007007988 */ /* 0x0003e80008000004 */
[----:B0-----:R-:W3:Y:S04]  /*5d470*/  LDL.LU R38, [R1+0x11c] ;  /* 0x00011c0001267983 */ /* 0x001ee80000300800 */
[----:B-1----:R-:W3:Y:S04]  /*5d480*/  LDL.LU R0, [R1+0x118] ;  /* 0x0001180001007983 */ /* 0x002ee80000300800 */
[----:B------:R-:W3:Y:S04]  /*5d490*/  LDL.LU R48, [R1+0x124] ;  /* 0x0001240001307983 */ /* 0x000ee80000300800 */
[----:B------:R-:W3:Y:S04]  /*5d4a0*/  LDL.LU R50, [R1+0x120] ;  /* 0x0001200001327983 */ /* 0x000ee80000300800 */
[----:B------:R-:W3:Y:S04]  /*5d4b0*/  LDL.LU R52, [R1+0x12c] ;  /* 0x00012c0001347983 */ /* 0x000ee80000300800 */
[----:B------:R-:W3:Y:S04]  /*5d4c0*/  LDL.LU R54, [R1+0x128] ;  /* 0x0001280001367983 */ /* 0x000ee80000300800 */
[----:B------:R-:W3:Y:S04]  /*5d4d0*/  LDL.LU.64 R32, [R1+0xf80] ;  /* 0x000f800001207983 */ /* 0x000ee80000300a00 */
[----:B------:R-:W3:Y:S01]  /*5d4e0*/  LDL.LU.64 R34, [R1+0xf88] ;  /* 0x000f880001227983 */ /* 0x000ee20000300a00 */
[----:B------:R-:W0:Y:S02]  /*5d4f0*/  S2R R36, SR_TID.X ;  /* 0x0000000000247919 */ /* 0x000e240000002100 */
[----:B0-----:R-:W-:-:S02]  /*5d500*/  IMAD.SHL.U32 R9, R36, 0x40, RZ ;  /* 0x0000004024097824 */ /* 0x001fc400078e00ff */
[----:B------:R-:W-:-:S03]  /*5d510*/  IMAD.SHL.U32 R14, R36, 0x8, RZ ;  /* 0x00000008240e7824 */ /* 0x000fc600078e00ff */
[----:B------:R-:W-:Y:S01]  /*5d520*/  LOP3.LUT R9, R9, 0x1c0, RZ, 0xc0, !PT ;  /* 0x000001c009097812 */ /* 0x000fe200078ec0ff */
[----:B------:R-:W-:-:S03]  /*5d530*/  IMAD.SHL.U32 R36, R36, 0x2, RZ ;  /* 0x0000000224247824 */ /* 0x000fc600078e00ff */
[----:B------:R-:W-:-:S04]  /*5d540*/  LOP3.LUT R17, R9, 0x30, R14, 0xf8, !PT ;  /* 0x0000003009117812 */ /* 0x000fc800078ef80e */
[----:B------:R-:W-:Y:S01]  /*5d550*/  LOP3.LUT R17, R17, 0x30, R36, 0x78, !PT ;  /* 0x0000003011117812 */ /* 0x000fe200078e7824 */
[----:B----4-:R-:W-:Y:S04]  /*5d560*/  STS.U8 [R7+UR4+0x880], R61 ;  /* 0x0008803d07007988 */ /* 0x010fe80008000004 */
[----:B--2---:R-:W-:Y:S04]  /*5d570*/  STS.U8 [R7+UR4+0x8a0], R60 ;  /* 0x0008a03c07007988 */ /* 0x004fe80008000004 */
[----:B---3--:R-:W-:Y:S04]  /*5d580*/  STS.U8 [R7+UR4+0x8c0], R59 ;  /* 0x0008c03b07007988 */ /* 0x008fe80008000004 */
        /* <DEDUP_REMOVED lines=29> */
[----:B0-----:R-:W2:Y:S01]  /*5d760*/  LDL.LU.64 R4, [R1+0xf90] ;  /* 0x000f900001047983 */ /* 0x001ea20000300a00 */
[----:B------:R-:W-:Y:S06]  /*5d770*/  BAR.SYNC.DEFER_BLOCKING 0x0 ;  /* 0x0000000000007b1d */ /* 0x000fec0000010000 */
[----:B-1----:R-:W2:Y:S04]  /*5d780*/  LDL.LU.64 R6, [R1+0xf98] ;  /* 0x000f980001067983 */ /* 0x002ea80000300a00 */
[----:B------:R-:W0:Y:S04]  /*5d790*/  LDSM.16.M88.4 R8, [R17+UR4] ;  /* 0x000000041108783b */ /* 0x000e280008000200 */
[----:B------:R-:W1:Y:S04]  /*5d7a0*/  LDSM.16.M88.4 R12, [R17+UR4+0x200] ;  /* 0x00020004110c783b */ /* 0x000e680008000200 */
[----:B------:R-:W3:Y:S01]  /*5d7b0*/  LDSM.16.M88.4 R20, [R17+UR4+0x400] ;  /* 0x000400041114783b */ /* 0x000ee20008000200 */
[----:B------:R-:W-:-:S02]  /*5d7c0*/  IMAD R29, R0, 0x100, R38 ;  /* 0x00000100001d7824 */ /* 0x000fc400078e0226 */
[----:B------:R-:W-:Y:S01]  /*5d7d0*/  IMAD R28, R30, 0x100, R31 ;  /* 0x000001001e1c7824 */ /* 0x000fe200078e021f */
[----:B------:R-:W-:Y:S04]  /*5d7e0*/  LDSM.16.M88.4 R40, [R17+UR4+0x800] ;  /* 0x000800041128783b */ /* 0x000fe80008000200 */
[----:B0-----:R0:W-:Y:S04]  /*5d7f0*/  STL.64 [R1+0xff0], R8 ;  /* 0x000ff00801007387 */ /* 0x0011e80000100a00 */
[----:B------:R-:W-:Y:S04]  /*5d800*/  STL.64 [R1+0xff8], R10 ;  /* 0x000ff80a01007387 */ /* 0x000fe80000100a00 */
[----:B-1----:R1:W-:Y:S04]  /*5d810*/  STL.64 [R1+0x1000], R12 ;  /* 0x0010000c01007387 */ /* 0x0023e80000100a00 */
[----:B------:R-:W-:Y:S04]  /*5d820*/  STL.64 [R1+0x1008], R14 ;  /* 0x0010080e01007387 */ /* 0x000fe80000100a00 */
[----:B---3--:R-:W-:Y:S04]  /*5d830*/  STL.64 [R1+0x1010], R20 ;  /* 0x0010101401007387 */ /* 0x008fe80000100a00 */
[----:B------:R-:W-:Y:S04]  /*5d840*/  STL.64 [R1+0x1018], R22 ;  /* 0x0010181601007387 */ /* 0x000fe80000100a00 */
[----:B------:R-:W3:Y:S04]  /*5d850*/  LDL.LU.64 R36, [R1+0xfb0] ;  /* 0x000fb00001247983 */ /* 0x000ee80000300a00 */
[----:B------:R-:W3:Y:S01]  /*5d860*/  LDL.LU.64 R38, [R1+0xfb8] ;  /* 0x000fb80001267983 */ /* 0x000ee20000300a00 */
[----:B------:R-:W-:-:S02]  /*5d870*/  IMAD.MOV.U32 R3, RZ, RZ, R8 ;  /* 0x000000ffff037224 */ /* 0x000fc400078e0008 */
[----:B0-----:R-:W-:Y:S02]  /*5d880*/  IMAD.MOV.U32 R8, RZ, RZ, R12 ;  /* 0x000000ffff087224 */ /* 0x001fe400078e000c */
[----:B------:R-:W-:Y:S02]  /*5d890*/  IMAD.MOV.U32 R0, RZ, RZ, R13 ;  /* 0x000000ffff007224 */ /* 0x000fe400078e000d */
[----:B-1----:R-:W-:Y:S02]  /*5d8a0*/  IMAD.MOV.U32 R13, RZ, RZ, R20 ;  /* 0x000000ffff0d7224 */ /* 0x002fe400078e0014 */
[----:B------:R-:W-:Y:S02]  /*5d8b0*/  IMAD.MOV.U32 R12, RZ, RZ, R21 ;  /* 0x000000ffff0c7224 */ /* 0x000fe400078e0015 */
[----:B------:R-:W0:Y:S01]  /*5d8c0*/  LDSM.16.M88.4 R20, [R17+UR4+0x600] ;  /* 0x000600041114783b */ /* 0x000e220008000200 */
[----:B------:R-:W-:Y:S02]  /*5d8d0*/  IMAD.MOV.U32 R2, RZ, RZ, R9 ;  /* 0x000000ffff027224 */ /* 0x000fe400078e0009 */
[----:B------:R-:W-:-:S02]  /*5d8e0*/  IMAD R30, R50, 0x100, R48 ;  /* 0x00000100321e7824 */ /* 0x000fc400078e0230 */
[----:B------:R-:W-:Y:S01]  /*5d8f0*/  IMAD R31, R54, 0x100, R52 ;  /* 0x00000100361f7824 */ /* 0x000fe200078e0234 */
[----:B------:R-:W-:Y:S02]  /*5d900*/  F2FP.F16.E5M2.UNPACK_B R28, R28 ;  /* 0x0000001cff1c723e */ /* 0x000fe400020004ff */
[----:B------:R-:W-:Y:S02]  /*5d910*/  F2FP.F16.E5M2.UNPACK_B R29, R29 ;  /* 0x0000001dff1d723e */ /* 0x000fe400020004ff */
[----:B------:R-:W-:Y:S02]  /*5d920*/  F2FP.F16.E5M2.UNPACK_B R30, R30 ;  /* 0x0000001eff1e723e */ /* 0x000fe400020004ff */
[----:B------:R-:W-:Y:S02]  /*5d930*/  F2FP.F16.E5M2.UNPACK_B R31, R31 ;  /* 0x0000001fff1f723e */ /* 0x000fe400020004ff */
[----:B------:R-:W-:Y:S02]  /*5d940*/  F2FP.F16.E5M2.UNPACK_B R24, R3 ;  /* 0x00000003ff18723e */ /* 0x000fe400020004ff */
[----:B------:R-:W-:-:S07]  /*5d950*/  F2FP.F16.E5M2.UNPACK_B R25, R2 ;  /* 0x00000002ff19723e */ /* 0x000fce00020004ff */
[----:B------:R-:W-:-:S15]  /*5d960*/  HMMA.16816.F32 R52, R28, R24, R32 ;  /* 0x000000181c34723c */ /* 0x000fde0000001820 */
[----:B------:R-:W-:-:S04]  /*5d970*/  NOP ;  /* 0x0000000000007918 */ /* 0x000fc80000000000 */
[----:B------:R-:W-:Y:S04]  /*5d980*/  STL.64 [R1+0x6950], R54 ;  /* 0x0069503601007387 */ /* 0x000fe80000100a00 */
[----:B------:R-:W-:Y:S04]  /*5d990*/  STL.64 [R1+0x6948], R52 ;  /* 0x0069483401007387 */ /* 0x000fe80000100a00 */
[----:B0-----:R-:W-:Y:S04]  /*5d9a0*/  STL.64 [R1+0x1020], R20 ;  /* 0x0010201401007387 */ /* 0x001fe80000100a00 */
[----:B------:R0:W-:Y:S02]  /*5d9b0*/  STL.64 [R1+0x1028], R22 ;  /* 0x0010281601007387 */ /* 0x0001e40000100a00 */
[----:B0-----:R-:W-:-:S02]  /*5d9c0*/  F2FP.F16.E5M2.UNPACK_B R22, R8 ;  /* 0x00000008ff16723e */ /* 0x001fc400020004ff */
[----:B------:R-:W-:Y:S01]  /*5d9d0*/  F2FP.F16.E5M2.UNPACK_B R23, R0 ;  /* 0x00000000ff17723e */ /* 0x000fe200020004ff */
[----:B------:R-:W-:Y:S01]  /*5d9e0*/  IMAD.MOV.U32 R3, RZ, RZ, R20 ;  /* 0x000000ffff037224 */ /* 0x000fe200078e0014 */
[----:B------:R-:W-:Y:S01]  /*5d9f0*/  F2FP.F16.E5M2.UNPACK_B R20, R13 ;  /* 0x0000000dff14723e */ /* 0x000fe200020004ff */
[----:B------:R-:W-:Y:S01]  /*5da00*/  IMAD.MOV.U32 R2, RZ, RZ, R21 ;  /* 0x000000ffff027224 */ /* 0x000fe200078e0015 */
[----:B------:R-:W-:-:S03]  /*5da10*/  F2FP.F16.E5M2.UNPACK_B R21, R12 ;  /* 0x0000000cff15723e */ /* 0x000fc600020004ff */
[----:B--2---:R-:W-:Y:S01]  /*5da20*/  HMMA.16816.F32 R8, R28, R22, R4 ;  /* 0x000000161c08723c */ /* 0x004fe20000001804 */
[----:B------:R-:W2:Y:S04]  /*5da30*/  LDL.LU.64 R4, [R1+0xfc0] ;  /* 0x000fc00001047983 */ /* 0x000ea80000300a00 */
[----:B------:R-:W2:Y:S04]  /*5da40*/  LDL.LU.64 R6, [R1+0xfc8] ;  /* 0x000fc80001067983 */ /* 0x000ea80000300a00 */
[----:B------:R-:W4:Y:S04]  /*5da50*/  LDL.LU.64 R32, [R1+0xfd0] ;  /* 0x000fd00001207983 */ /* 0x000f280000300a00 */
[----:B------:R-:W4:Y:S06]  /*5da60*/  LDL.LU.64 R34, [R1+0xfd8] ;  /* 0x000fd80001227983 */ /* 0x000f2c0000300a00 */
[----:B------:R-:W-:Y:S04]  /*5da70*/  STL [R1+0x6924], R8 ;  /* 0x0069240801007387 */ /* 0x000fe80000100800 */
[----:B------:R-:W-:Y:S04]  /*5da80*/  STL [R1+0x6920], R9 ;  /* 0x0069200901007387 */ /* 0x000fe80000100800 */
[----:B------:R-:W-:Y:S04]  /*5da90*/  STL [R1+0x691c], R10 ;  /* 0x00691c0a01007387 */ /* 0x000fe80000100800 */
[----:B------:R-:W-:Y:S04]  /*5daa0*/  STL [R1+0x6918], R11 ;  /* 0x0069180b01007387 */ /* 0x000fe80000100800 */
[----:B------:R-:W0:Y:S04]  /*5dab0*/  LDSM.16.M88.4 R8, [R17+UR4+0xa00] ;  /* 0x000a00041108783b */ /* 0x000e280008000200 */
[----:B------:R-:W-:Y:S04]  /*5dac0*/  STL.64 [R1+0x1030], R40 ;  /* 0x0010302801007387 */ /* 0x000fe80000100a00 */
[----:B------:R-:W-:Y:S04]  /*5dad0*/  STL.64 [R1+0x1038], R42 ;  /* 0x0010382a01007387 */ /* 0x000fe80000100a00 */
[----:B0-----:R-:W-:Y:S01]  /*5dae0*/  STL.64 [R1+0x1040], R8 ;  /* 0x0010400801007387 */ /* 0x001fe20000100a00 */
[----:B------:R-:W-:-:S02]  /*5daf0*/  IMAD.MOV.U32 R14, RZ, RZ, R8 ;  /* 0x000000ffff0e7224 */ /* 0x000fc400078e0008 */
[----:B------:R-:W-:Y:S01]  /*5db00*/  IMAD.MOV.U32 R15, RZ, RZ, R9 ;  /* 0x000000ffff0f7224 */ /* 0x000fe200078e0009 */
[----:B------:R-:W-:Y:S04]  /*5db10*/  STL.64 [R1+0x1048], R10 ;  /* 0x0010480a01007387 */ /* 0x000fe80000100a00 */
[----:B------:R-:W0:Y:S01]  /*5db20*/  LDSM.16.M88.4 R8, [R17+UR4+0xc00] ;  /* 0x000c00041108783b */ /* 0x000e220008000200 */
[----:B---3--:R-:W-:Y:S03]  /*5db30*/  HMMA.16816.F32 R48, R28, R20, R36 ;  /* 0x000000141c30723c */ /* 0x008fe60000001824 */
[----:B------:R-:W1:-:S15]  /*5db40*/  LDSM.16.M88.4 R36, [R17+UR4+0xe00] ;  /* 0x000e00041124783b */ /* 0x000e5e0008000200 */
[----:B------:R-:W-:Y:S01]  /*5db50*/  NOP ;  /* 0x0000000000007918 */ /* 0x000fe20000000000 */
[----:B------:R-:W-:Y:S04]  /*5db60*/  STL [R1+0x6934], R48 ;  /* 0x0069343001007387 */ /* 0x000fe80000100800 */
[----:B------:R-:W-:Y:S04]  /*5db70*/  STL [R1+0x6930], R49 ;  /* 0x0069303101007387 */ /* 0x000fe80000100800 */
[----:B------:R-:W-:Y:S04]  /*5db80*/  STL [R1+0x692c], R50 ;  /* 0x00692c3201007387 */ /* 0x000fe80000100800 */
[----:B------:R-:W-:Y:S04]  /*5db90*/  STL [R1+0x6928], R51 ;  /* 0x0069283301007387 */ /* 0x000fe80000100800 */
[----:B0-----:R0:W-:Y:S01]  /*5dba0*/  STL.64 [R1+0x1050], R8 ;  /* 0x0010500801007387 */ /* 0x0011e20000100a00 */
[----:B------:R-:W-:-:S02]  /*5dbb0*/  IMAD.MOV.U32 R12, RZ, RZ, R8 ;  /* 0x000000ffff0c7224 */ /* 0x000fc400078e0008 */
[----:B------:R-:W-:Y:S01]  /*5dbc0*/  IMAD.MOV.U32 R13, RZ, RZ, R9 ;  /* 0x000000ffff0d7224 */ /* 0x000fe200078e0009 */
[----:B------:R3:W-:Y:S04]  /*5dbd0*/  STL.64 [R1+0x1058], R10 ;  /* 0x0010580a01007387 */ /* 0x0007e80000100a00 */
[----:B0-----:R-:W4:Y:S04]  /*5dbe0*/  LDL.LU.64 R8, [R1+0x240] ;  /* 0x0002400001087983 */ /* 0x001f280000300a00 */
[----:B---3--:R-:W3:Y:S01]  /*5dbf0*/  LDL.LU.64 R10, [R1+0x248] ;  /* 0x00024800010a7983 */ /* 0x008ee20000300a00 */
[----:B------:R-:W-:-:S02]  /*5dc00*/  F2FP.F16.E5M2.UNPACK_B R18, R3 ;  /* 0x00000003ff12723e */ /* 0x000fc400020004ff */
[----:B------:R-:W-:Y:S01]  /*5dc10*/  F2FP.F16.E5M2.UNPACK_B R19, R2 ;  /* 0x00000002ff13723e */ /* 0x000fe200020004ff */
[----:B------:R-:W-:Y:S02]  /*5dc20*/  IMAD.MOV.U32 R16, RZ, RZ, R40 ;  /* 0x000000ffff107224 */ /* 0x000fe400078e0028 */
[----:B------:R-:W-:Y:S01]  /*5dc30*/  IMAD.MOV.U32 R0, RZ, RZ, R41 ;  /* 0x000000ffff007224 */ /* 0x000fe200078e0029 */
[----:B-1----:R-:W-:Y:S02]  /*5dc40*/  STL.64 [R1+0x1060], R36 ;  /* 0x0010602401007387 */ /* 0x002fe40000100a00 */
[----:B------:R-:W-:Y:S02]  /*5dc50*/  F2FP.F16.E5M2.UNPACK_B R16, R16 ;  /* 0x00000010ff10723e */ /* 0x000fe400020004ff */
[----:B------:R-:W-:Y:S01]  /*5dc60*/  F2FP.F16.E5M2.UNPACK_B R17, R0 ;  /* 0x00000000ff11723e */ /* 0x000fe200020004ff */
[----:B------:R-:W-:Y:S01]  /*5dc70*/  STL.64 [R1+0x1068], R38 ;  /* 0x0010682601007387 */ /* 0x000fe20000100a00 */
[----:B------:R-:W-:Y:S01]  /*5dc80*/  IMAD.MOV.U32 R3, RZ, RZ, R37 ;  /* 0x000000ffff037224 */ /* 0x000fe200078e0025 */
[----:B------:R-:W-:Y:S01]  /*5dc90*/  F2FP.F16.E5M2.UNPACK_B R14, R14 ;  /* 0x0000000eff0e723e */ /* 0x000fe200020004ff */
[----:B------:R-:W-:Y:S01]  /*5dca0*/  IMAD.MOV.U32 R2, RZ, RZ, R36 ;  /* 0x000000ffff027224 */ /* 0x000fe200078e0024 */
[----:B------:R-:W-:Y:S01]  /*5dcb0*/  F2FP.F16.E5M2.UNPACK_B R15, R15 ;  /* 0x0000000fff0f723e */ /* 0x000fe200020004ff */
[----:B--2---:R-:W-:-:S15]  /*5dcc0*/  HMMA.16816.F32 R4, R28, R18, R4 ;  /* 0x000000121c04723c */ /* 0x004fde0000001804 */
[----:B------:R-:W-:-:S04]  /*5dcd0*/  NOP ;  /* 0x0000000000007918 */ /* 0x000fc80000000000 */
[----:B------:R-:W-:Y:S04]  /*5dce0*/  STL [R1+0x6944], R4 ;  /* 0x0069440401007387 */ /* 0x000fe80000100800 */
[----:B------:R-:W-:Y:S04]  /*5dcf0*/  STL [R1+0x6940], R5 ;  /* 0x0069400501007387 */ /* 0x000fe80000100800 */
[----:B------:R-:W-:Y:S04]  /*5dd00*/  STL [R1+0x693c], R6 ;  /* 0x00693c0601007387 */ /* 0x000fe80000100800 */
[----:B------:R4:W-:Y:S02]  /*5dd10*/  STL [R1+0x6938], R7 ;  /* 0x0069380701007387 */ /* 0x0009e40000100800 */
[----:B----4-:R-:W-:-:S15]  /*5dd20*/  HMMA.16816.F32 R4, R28, R16, R32 ;  /* 0x000000101c04723c */ /* 0x010fde0000001820 */
[----:B------:R-:W-:-:S04]  /*5dd30*/  NOP ;  /* 0x0000000000007918 */ /* 0x000fc80000000000 */
[----:B------:R-:W-:Y:S02]  /*5dd40*/  IMAD.MOV.U32 R48, RZ, RZ, R4 ;  /* 0x000000ffff307224 */ /* 0x000fe400078e0004 */
[----:B------:R-:W-:Y:S02]  /*5dd50*/  IMAD.MOV.U32 R49, RZ, RZ, R5 ;  /* 0x000000ffff317224 */ /* 0x000fe400078e0005 */
[----:B------:R-:W-:Y:S01]  /*5dd60*/  IMAD.MOV.U32 R50, RZ, RZ, R6 ;  /* 0x000000ffff327224 */ /* 0x000fe200078e0006 */
[----:B------:R-:W2:Y:S01]  /*5dd70*/  LDL.LU.64 R4, [R1+0xf70] ;  /* 0x000f700001047983 */ /* 0x000ea20000300a00 */
[----:B------:R-:W-:-:S03]  /*5dd80*/  IMAD.MOV.U32 R51, RZ, RZ, R7 ;  /* 0x000000ffff337224 */ /* 0x000fc600078e0007 */
[----:B------:R-:W2:Y:S04]  /*5dd90*/  LDL.LU.64 R6, [R1+0xf78] ;  /* 0x000f780001067983 */ /* 0x000ea80000300a00 */
        /* <DEDUP_REMOVED lines=8> */
[----:B------:R-:W-:Y:S04]  /*5de20*/  STL.64 [R1+0x6960], R50 ;  /* 0x0069603201007387 */ /* 0x000fe80000100a00 */
[----:B------:R-:W-:Y:S04]  /*5de30*/  STL.64 [R1+0x6958], R48 ;  /* 0x0069583001007387 */ /* 0x000fe80000100a00 */
[----:B------:R-:W4:Y:S04]  /*5de40*/  LDL.LU.64 R40, [R1+0x1070] ;  /* 0x0010700001287983 */ /* 0x000f280000300a00 */
[----:B------:R-:W4:Y:S01]  /*5de50*/  LDL.LU.64 R42, [R1+0x1078] ;  /* 0x00107800012a7983 */ /* 0x000f220000300a00 */
[----:B---3--:R-:W-:-:S15]  /*5de60*/  HMMA.16816.F32 R32, R28, R14, R8 ;  /* 0x0000000e1c20723c */ /* 0x008fde0000001808 */
[----:B------:R-:W-:-:S04]  /*5de70*/  NOP ;  /* 0x0000000000007918 */ /* 0x000fc80000000000 */
[----:B------:R-:W-:Y:S02]  /*5de80*/  IMAD.MOV.U32 R8, RZ, RZ, R32 ;  /* 0x000000ffff087224 */ /* 0x000fe400078e0020 */
[----:B------:R-:W-:Y:S02]  /*5de90*/  IMAD.MOV.U32 R9, RZ, RZ, R33 ;  /* 0x000000ffff097224 */ /* 0x000fe400078e0021 */
[----:B------:R-:W-:Y:S01]  /*5dea0*/  IMAD.MOV.U32 R10, RZ, RZ, R34 ;  /* 0x000000ffff0a7224 */ /* 0x000fe200078e0022 */
[----:B------:R-:W3:Y:S01]  /*5deb0*/  LDL.LU.64 R32, [R1+0x1290] ;  /* 0x0012900001207983 */ /* 0x000ee20000300a00 */
[----:B------:R-:W-:-:S03]  /*5dec0*/  IMAD.MOV.U32 R11, RZ, RZ, R35 ;  /* 0x000000ffff0b7224 */ /* 0x000fc600078e0023 */
[----:B------:R-:W3:Y:S01]  /*5ded0*/  LDL.LU.64 R34, [R1+0x1298] ;  /* 0x0012980001227983 */ /* 0x000ee20000300a00 */
[----:B------:R-:W-:Y:S02]  /*5dee0*/  F2FP.F16.E5M2.UNPACK_B R12, R12 ;  /* 0x0000000cff0c723e */ /* 0x000fe400020004ff */
[----:B------:R-:W-:Y:S01]  /*5def0*/  F2FP.F16.E5M2.UNPACK_B R13, R13 ;  /* 0x0000000dff0d723e */ /* 0x000fe200020004ff */
[----:B------:R-:W-:Y:S04]  /*5df00*/  STL.64 [R1+0x6970], R10 ;  /* 0x0069700a01007387 */ /* 0x000fe80000100a00 */
[----:B------:R2:W-:Y:S01]  /*5df10*/  STL.64 [R1+0x6968], R8 ;  /* 0x0069680801007387 */ /* 0x0005e20000100a00 */
[----:B------:R-:W-:Y:S02]  /*5df20*/  F2FP.F16.E5M2.UNPACK_B R2, R2 ;  /* 0x00000002ff02723e */ /* 0x000fe400020004ff */
[----:B------:R-:W-:Y:S01]  /*5df30*/  F2FP.F16.E5M2.UNPACK_B R3, R3 ;  /* 0x00000003ff03723e */ /* 0x000fe200020004ff */
[----:B--2---:R-:W-:-:S15]  /*5df40*/  HMMA.16816.F32 R8, R28, R12, R4 ;  /* 0x0000000c1c08723c */ /* 0x004fde0000001804 */
[----:B------:R-:W-:-:S04]  /*5df50*/  NOP ;  /* 0x0000000000007918 */ /* 0x000fc80000000000 */
[----:B------:R-:W-:Y:S02]  /*5df60*/  IMAD.MOV.U32 R6, RZ, RZ, R10 ;  /* 0x000000ffff067224 */ /* 0x000fe400078e000a */
[----:B------:R-:W-:Y:S02]  /*5df70*/  IMAD.MOV.U32 R7, RZ, RZ, R11 ;  /* 0x000000ffff077224 */ /* 0x000fe400078e000b */
[----:B------:R-:W-:Y:S02]  /*5df80*/  IMAD.MOV.U32 R4, RZ, RZ, R8 ;  /* 0x000000ffff047224 */ /* 0x000fe400078e0008 */
[----:B------:R-:W-:Y:S01]  /*5df90*/  IMAD.MOV.U32 R5, RZ, RZ, R9 ;  /* 0x000000ffff057224 */ /* 0x000fe200078e0009 */
[----:B------:R-:W-:Y:S04]  /*5dfa0*/  STL.64 [R1+0x6980], R6 ;  /* 0x0069800601007387 */ /* 0x000fe80000100a00 */
[----:B------:R4:W-:Y:S02]  /*5dfb0*/  STL.64 [R1+0x6978], R4 ;  /* 0x0069780401007387 */ /* 0x0009e40000100a00 */
[----:B----4-:R-:W-:Y:S01]  /*5dfc0*/  HMMA.16816.F32 R4, R28, R2, R40 ;  /* 0x000000021c04723c */ /* 0x010fe20000001828 */
[----:B------:R-:W-:-:S02]  /*5dfd0*/  IMAD R28, R60, 0x100, R59 ;  /* 0x000001003c1c7824 */ /* 0x000fc400078e023b */
[----:B------:R-:W-:Y:S02]  /*5dfe0*/  IMAD R29, R39, 0x100, R61 ;  /* 0x00000100271d7824 */ /* 0x000fe400078e023d */
[----:B------:R-:W-:Y:S02]  /*5dff0*/  IMAD R30, R36, 0x100, R37 ;  /* 0x00000100241e7824 */ /* 0x000fe400078e0225 */
[----:B------:R-:W-:Y:S01]  /*5e000*/  IMAD R31, R0, 0x100, R38 ;  /* 0x00000100001f7824 */ /* 0x000fe200078e0226 */
[----:B------:R-:W-:Y:S02]  /*5e010*/  F2FP.F16.E5M2.UNPACK_B R28, R28 ;  /* 0x0000001cff1c723e */ /* 0x000fe400020004ff */
[----:B------:R-:W-:Y:S02]  /*5e020*/  F2FP.F16.E5M2.UNPACK_B R29, R29 ;  /* 0x0000001dff1d723e */ /* 0x000fe400020004ff */
[----:B------:R-:W-:Y:S02]  /*5e030*/  F2FP.F16.E5M2.UNPACK_B R30, R30 ;  /* 0x0000001eff1e723e */ /* 0x000fe400020004ff */
[----:B------:R-:W-:-:S05]  /*5e040*/  F2FP.F16.E5M2.UNPACK_B R31, R31 ;  /* 0x0000001fff1f723e */ /* 0x000fca00020004ff */
[----:B------:R-:W-:Y:S04]  /*5e050*/  STL.64 [R1+0x200], R4 ;  /* 0x0002000401007387 */ /* 0x000fe80000100a00 */
[----:B------:R3:W-:Y:S04]  /*5e060*/  STL.64 [R1+0x208], R6 ;  /* 0x0002080601007387 */ /* 0x0007e80000100a00 */
[----:B------:R-:W2:Y:S04]  /*5e070*/  LDL.LU R58, [R1+0x154] ;  /* 0x00015400013a7983 */ /* 0x000ea80000300800 */
[----:B------:R-:W2:Y:S04]  /*5e080*/  LDL.LU R59, [R1+0x150] ;  /* 0x00015000013b7983 */ /* 0x000ea80000300800 */
[----:B------:R-:W4:Y:S04]  /*5e090*/  LDL.LU.64 R52, [R1+0x1270] ;  /* 0x0012700001347983 */ /* 0x000f280000300a00 */
[----:B------:R-:W4:Y:S01]  /*5e0a0*/  LDL.LU.64 R54, [R1+0x1278] ;  /* 0x0012780001367983 */ /* 0x000f220000300a00 */
[----:B---3--:R-:W-:-:S15]  /*5e0b0*/  HMMA.16816.F32 R4, R28, R24, R32 ;  /* 0x000000181c04723c */ /* 0x008fde0000001820 */
[----:B------:R-:W-:-:S04]  /*5e0c0*/  NOP ;  /* 0x0000000000007918 */ /* 0x000fc80000000000 */
[----:B------:R0:W-:Y:S04]  /*5e0d0*/  STL.64 [R1+0xf40], R4 ;  /* 0x000f400401007387 */ /* 0x0001e80000100a00 */
[----:B------:R1:W-:Y:S04]  /*5e0e0*/  STL.64 [R1+0xf48], R6 ;  /* 0x000f480601007387 */ /* 0x0003e80000100a00 */
[----:B------:R-:W3:Y:S04]  /*5e0f0*/  LDL.LU.64 R48, [R1+0x1260] ;  /* 0x0012600001307983 */ /* 0x000ee80000300a00 */
[----:B------:R-:W3:Y:S04]  /*5e100*/  LDL.LU.64 R50, [R1+0x1268] ;  /* 0x0012680001327983 */ /* 0x000ee80000300a00 */
[----:B------:R-:W2:Y:S04]  /*5e110*/  LDL.LU.64 R44, [R1+0x1250] ;  /* 0x00125000012c7983 */ /* 0x000ea80000300a00 */
[----:B------:R-:W2:Y:S04]  /*5e120*/  LDL.LU.64 R46, [R1+0x1258] ;  /* 0x00125800012e7983 */ /* 0x000ea80000300a00 */
[----:B------:R-:W2:Y:S04]  /*5e130*/  LDL.LU.64 R40, [R1+0x1240] ;  /* 0x0012400001287983 */ /* 0x000ea80000300a00 */
[----:B------:R-:W2:Y:S04]  /*5e140*/  LDL.LU.64 R42, [R1+0x1248] ;  /* 0x00124800012a7983 */ /* 0x000ea80000300a00 */
[----:B------:R-:W2:Y:S04]  /*5e150*/  LDL.LU.64 R8, [R1+0x1230] ;  /* 0x0012300001087983 */ /* 0x000ea80000300a00 */
[----:B------:R-:W2:Y:S04]  /*5e160*/  LDL.LU.64 R10, [R1+0x1238] ;  /* 0x00123800010a7983 */ /* 0x000ea80000300a00 */
[----:B0-----:R-:W2:Y:S04]  /*5e170*/  LDL.LU.64 R4, [R1+0xfe0] ;  /* 0x000fe00001047983 */ /* 0x001ea80000300a00 */
[----:B-1----:R-:W2:Y:S04]  /*5e180*/  LDL.LU.64 R6, [R1+0xfe8] ;  /* 0x000fe80001067983 */ /* 0x002ea80000300a00 */
        /* <DEDUP_REMOVED lines=10> */
[----:B--2---:R-:W-:Y:S04]  /*5e230*/  STL.64 [R1+0x6ac8], R34 ;  /* 0x006ac82201007387 */ /* 0x004fe80000100a00 */
[----:B------:R0:W-:Y:S04]  /*5e240*/  STL.64 [R1+0x6ac0], R32 ;  /* 0x006ac02001007387 */ /* 0x0001e80000100a00 */
[----:B0-----:R-:W2:Y:S04]  /*5e250*/  LDL.LU.64 R32, [R1+0x1280] ;  /* 0x0012800001207983 */ /* 0x001ea80000300a00 */
[----:B------:R-:W2:Y:S04]  /*5e260*/  LDL.LU.64 R34, [R1+0x1288] ;  /* 0x0012880001227983 */ /* 0x000ea80000300a00 */
[----:B------:R-:W4:Y:S04]  /*5e270*/  LDL.LU R36, [R1+0x180] ;  /* 0x0001800001247983 */ /* 0x000f280000300800 */
[----:B------:R-:W4:Y:S04]  /*5e280*/  LDL.LU R38, [R1+0x18c] ;  /* 0x00018c0001267983 */ /* 0x000f280000300800 */
[----:B------:R-:W4:Y:S01]  /*5e290*/  LDL.LU R0, [R1+0x188] ;  /* 0x0001880001007983 */ /* 0x000f220000300800 */
[C---:B---3--:R-:W-:Y:S08]  /*5e2a0*/  HMMA.16816.F32 R48, R28.reuse, R18, R48 ;  /* 0x000000121c30723c */ /* 0x048ff00000001830 */
[C---:B------:R-:W-:Y:S08]  /*5e2b0*/  HMMA.16816.F32 R44, R28.reuse, R16, R44 ;  /* 0x000000101c2c723c */ /* 0x040ff0000000182c */
[C---:B------:R-:W-:Y:S08]  /*5e2c0*/  HMMA.16816.F32 R8, R28.reuse, R12, R8 ;  /* 0x0000000c1c08723c */ /* 0x040ff00000001808 */
[C---:B------:R-:W-:Y:S08]  /*5e2d0*/  HMMA.16816.F32 R4, R28.reuse, R2, R4 ;  /* 0x000000021c04723c */ /* 0x040ff00000001804 */
[----:B--2---:R-:W-:-:S15]  /*5e2e0*/  HMMA.16816.F32 R32, R28, R22, R32 ;  /* 0x000000161c20723c */ /* 0x004fde0000001820 */
[----:B------:R-:W-:-:S04]  /*5e2f0*/  NOP ;  /* 0x0000000000007918 */ /* 0x000fc80000000000 */
[----:B------:R-:W-:Y:S04]  /*5e300*/  STL.64 [R1+0xf30], R32 ;  /* 0x000f302001007387 */ /* 0x000fe80000100a00 */
[----:B------:R4:W-:Y:S02]  /*5e310*/  STL.64 [R1+0xf38], R34 ;  /* 0x000f382201007387 */ /* 0x0009e40000100a00 */
[----:B----4-:R-:W-:-:S15]  /*5e320*/  HMMA.16816.F32 R32, R28, R20, R52 ;  /* 0x000000141c20723c */ /* 0x010fde0000001834 */
[----:B------:R-:W-:-:S04]  /*5e330*/  NOP ;  /* 0x0000000000007918 */ /* 0x000fc80000000000 */
[----:B------:R-:W-:Y:S04]  /*5e340*/  STL.64 [R1+0xf20], R32 ;  /* 0x000f202001007387 */ /* 0x000fe80000100a00 */
[----:B------:R0:W-:Y:S02]  /*5e350*/  STL.64 [R1+0xf28], R34 ;  /* 0x000f282201007387 */ /* 0x0001e40000100a00 */
[----:B0-----:R-:W-:Y:S02]  /*5e360*/  HMMA.16816.F32 R32, R28, R14, R40 ;  /* 0x0000000e1c20723c */ /* 0x001fe40000001828 */
[----:B------:R-:W-:Y:S04]  /*5e370*/  STL.64 [R1+0xf10], R48 ;  /* 0x000f103001007387 */ /* 0x000fe80000100a00 */
[----:B------:R-:W-:Y:S04]  /*5e380*/  STL.64 [R1+0xf18], R50 ;  /* 0x000f183201007387 */ /* 0x000fe80000100a00 */
[----:B------:R-:W-:Y:S04]  /*5e390*/  STL.64 [R1+0xf00], R44 ;  /* 0x000f002c01007387 */ /* 0x000fe80000100a00 */
[----:B------:R-:W-:Y:S05]  /*5e3a0*/  STL.64 [R1+0xf08], R46 ;  /* 0x000f082e01007387 */ /* 0x000fea0000100a00 */
[----:B------:R0:W-:Y:S04]  /*5e3b0*/  STL.64 [R1+0xef0], R32 ;  /* 0x000ef02001007387 */ /* 0x0001e80000100a00 */
[----:B------:R1:W-:Y:S04]  /*5e3c0*/  STL.64 [R1+0xef8], R34 ;  /* 0x000ef82201007387 */ /* 0x0003e80000100a00 */
[----:B------:R-:W2:Y:S04]  /*5e3d0*/  LDL.LU R31, [R1+0x15c] ;  /* 0x00015c00011f7983 */ /* 0x000ea80000300800 */
[----:B------:R-:W-:Y:S04]  /*5e3e0*/  STL.64 [R1+0xee0], R8 ;  /* 0x000ee00801007387 */ /* 0x000fe80000100a00 */
[----:B------:R-:W-:Y:S04]  /*5e3f0*/  STL.64 [R1+0xee8], R10 ;  /* 0x000ee80a01007387 */ /* 0x000fe80000100a00 */
[----:B------:R3:W-:Y:S04]  /*5e400*/  STL.64 [R1+0x1f0], R4 ;  /* 0x0001f00401007387 */ /* 0x0007e80000100a00 */
[----:B------:R4:W-:Y:S04]  /*5e410*/  STL.64 [R1+0x1f8], R6 ;  /* 0x0001f80601007387 */ /* 0x0009e80000100a00 */
[----:B0-----:R-:W2:Y:S04]  /*5e420*/  LDL.LU.64 R32, [R1+0x1220] ;  /* 0x0012200001207983 */ /* 0x001ea80000300a00 */
[----:B-1----:R-:W2:Y:S04]  /*5e430*/  LDL.LU.64 R34, [R1+0x1228] ;  /* 0x0012280001227983 */ /* 0x002ea80000300a00 */
[----:B---3--:R-:W3:Y:S04]  /*5e440*/  LDL.LU.64 R4, [R1+0x1210] ;  /* 0x0012100001047983 */ /* 0x008ee80000300a00 */
[----:B----4-:R-:W3:Y:S01]  /*5e450*/  LDL.LU.64 R6, [R1+0x1218] ;  /* 0x0012180001067983 */ /* 0x010ee20000300a00 */
[----:B------:R-:W-:-:S02]  /*5e460*/  IMAD R28, R59, 0x100, R58 ;  /* 0x000001003b1c7824 */ /* 0x000fc400078e023a */
[----:B------:R-:W-:Y:S01]  /*5e470*/  IMAD R30, R60, 0x100, R26 ;  /* 0x000001003c1e7824 */ /* 0x000fe200078e021a */
[----:B------:R-:W4:Y:S02]  /*5e480*/  LDL.LU.64 R56, [R1+0x1200] ;  /* 0x0012000001387983 */ /* 0x000f240000300a00 */
[----:B------:R-:W-:Y:S02]  /*5e490*/  F2FP.F16.E5M2.UNPACK_B R28, R28 ;  /* 0x0000001cff1c723e */ /* 0x000fe400020004ff */
[----:B------:R-:W-:Y:S01]  /*5e4a0*/  F2FP.F16.E5M2.UNPACK_B R30, R30 ;  /* 0x0000001eff1e723e */ /* 0x000fe200020004ff */
[----:B------:R-:W4:Y:S04]  /*5e4b0*/  LDL.LU.64 R58, [R1+0x1208] ;  /* 0x00120800013a7983 */ /* 0x000f280000300a00 */
        /* <DEDUP_REMOVED lines=9> */
[----:B------:R-:W4:Y:S01]  /*5e550*/  LDL.LU.64 R10, [R1+0xf68] ;  /* 0x000f6800010a7983 */ /* 0x000f220000300a00 */
[----:B--2---:R-:W-:-:S02]  /*5e560*/  IMAD R29, R27, 0x100, R31 ;  /* 0x000001001b1d7824 */ /* 0x004fc400078e021f */
[----:B------:R-:W-:-:S03]  /*5e570*/  IMAD R31, R39, 0x100, R61 ;  /* 0x00000100271f7824 */ /* 0x000fc600078e023d */
[----:B------:R-:W-:Y:S02]  /*5e580*/  F2FP.F16.E5M2.UNPACK_B R29, R29 ;  /* 0x0000001dff1d723e */ /* 0x000fe400020004ff */
[----:B------:R-:W-:-:S07]  /*5e590*/  F2FP.F16.E5M2.UNPACK_B R31, R31 ;  /* 0x0000001fff1f723e */ /* 0x000fce00020004ff */
[C---:B------:R-:W-:Y:S08]  /*5e5a0*/  HMMA.16816.F32 R32, R28.reuse, R24, R32 ;  /* 0x000000181c20723c */ /* 0x040ff00000001820 */
[C---:B---3--:R-:W-:Y:S11]  /*5e5b0*/  HMMA.16816.F32 R4, R28.reuse, R22, R4 ;  /* 0x000000161c04723c */ /* 0x048ff60000001804 */
[----:B------:R-:W-:Y:S04]  /*5e5c0*/  STL.64 [R1+0xed0], R32 ;  /* 0x000ed02001007387 */ /* 0x000fe80000100a00 */
[----:B------:R0:W-:Y:S04]  /*5e5d0*/  STL.64 [R1+0xed8], R34 ;  /* 0x000ed82201007387 */ /* 0x0001e80000100a00 */
[----:B0-----:R-:W2:Y:S04]  /*5e5e0*/  LDL.LU.64 R34, [R1+0x6ac8] ;  /* 0x006ac80001227983 */ /* 0x001ea80000300a00 */
[----:B------:R-:W3:Y:S04]  /*5e5f0*/  LDL.LU.64 R32, [R1+0x6ac0] ;  /* 0x006ac00001207983 */ /* 0x000ee80000300a00 */
[----:B------:R0:W-:Y:S04]  /*5e600*/  STL.64 [R1+0xec0], R4 ;  /* 0x000ec00401007387 */ /* 0x0001e80000100a00 */
[----:B------:R1:W-:Y:S04]  /*5e610*/  STL.64 [R1+0xec8], R6 ;  /* 0x000ec80601007387 */ /* 0x0003e80000100a00 */
[----:B0-----:R-:W3:Y:S04]  /*5e620*/  LDL.LU.64 R4, [R1+0x11b0] ;  /* 0x0011b00001047983 */ /* 0x001ee80000300a00 */
[----:B-1----:R-:W3:Y:S01]  /*5e630*/  LDL.LU.64 R6, [R1+0x11b8] ;  /* 0x0011b80001067983 */ /* 0x002ee20000300a00 */
[C---:B----4-:R-:W-:Y:S08]  /*5e640*/  HMMA.16816.F32 R56, R28.reuse, R20, R56 ;  /* 0x000000141c38723c */ /* 0x050ff00000001838 */
[C---:B------:R-:W-:Y:S08]  /*5e650*/  HMMA.16816.F32 R52, R28.reuse, R18, R52 ;  /* 0x000000121c34723c */ /* 0x040ff00000001834 */
[C---:B------:R-:W-:Y:S08]  /*5e660*/  HMMA.16816.F32 R48, R28.reuse, R16, R48 ;  /* 0x000000101c30723c */ /* 0x040ff00000001830 */
[C---:B------:R-:W-:Y:S08]  /*5e670*/  HMMA.16816.F32 R44, R28.reuse, R14, R44 ;  /* 0x0000000e1c2c723c */ /* 0x040ff0000000182c */
[C---:B------:R-:W-:Y:S08]  /*5e680*/  HMMA.16816.F32 R40, R28.reuse, R12, R40 ;  /* 0x0000000c1c28723c */ /* 0x040ff00000001828 */
[----:B------:R-:W-:Y:S01]  /*5e690*/  HMMA.16816.F32 R8, R28, R2, R8 ;  /* 0x000000021c08723c */ /* 0x000fe20000001808 */
[----:B------:R-:W-:-:S05]  /*5e6a0*/  IMAD R31, R0, 0x100, R38 ;  /* 0x00000100001f7824 */ /* 0x000fca00078e0226 */
[----:B------:R-:W-:Y:S01]  /*5e6b0*/  F2FP.F16.E5M2.UNPACK_B R31, R31 ;  /* 0x0000001fff1f723e */ /* 0x000fe200020004ff */
[----:B------:R-:W-:Y:S04]  /*5e6c0*/  STL.64 [R1+0xeb0], R56 ;  /* 0x000eb03801007387 */ /* 0x000fe80000100a00 */
[----:B------:R0:W-:Y:S04]  /*5e6d0*/  STL.64 [R1+0xeb8], R58 ;  /* 0x000eb83a01007387 */ /* 0x0001e80000100a00 */
        /* <DEDUP_REMOVED lines=10> */
[----:B0-----:R-:W3:Y:S04]  /*5e780*/  LDL.LU R58, [R1+0x194] ;  /* 0x00019400013a7983 */ /* 0x001ee80000300800 */
[----:B------:R-:W3:Y:S04]  /*5e790*/  LDL.LU R59, [R1+0x190] ;  /* 0x00019000013b7983 */ /* 0x000ee80000300800 */
[----:B-1----:R-:W3:Y:S04]  /*5e7a0*/  LDL.LU.64 R52, [R1+0x1190] ;  /* 0x0011900001347983 */ /* 0x002ee80000300a00 */
[----:B----4-:R-:W4:Y:S01]  /*5e7b0*/  LDL.LU.64 R54, [R1+0x1198] ;  /* 0x0011980001367983 */ /* 0x010f220000300a00 */
[----:B--2---:R-:W-:-:S02]  /*5e7c0*/  IMAD R28, R35, 0x100, R37 ;  /* 0x00000100231c7824 */ /* 0x004fc400078e0225 */
[----:B------:R-:W-:Y:S02]  /*5e7d0*/  IMAD R30, R36, 0x100, R34 ;  /* 0x00000100241e7824 */ /* 0x000fe400078e0222 */
[----:B---3--:R-:W-:Y:S01]  /*5e7e0*/  IMAD R29, R32, 0x100, R33 ;  /* 0x00000100201d7824 */ /* 0x008fe200078e0221 */
[----:B------:R-:W-:Y:S02]  /*5e7f0*/  F2FP.F16.E5M2.UNPACK_B R28, R28 ;  /* 0x0000001cff1c723e */ /* 0x000fe400020004ff */
[----:B------:R-:W-:Y:S02]  /*5e800*/  F2FP.F16.E5M2.UNPACK_B R30, R30 ;  /* 0x0000001eff1e723e */ /* 0x000fe400020004ff */
[----:B------:R-:W-:-:S07]  /*5e810*/  F2FP.F16.E5M2.UNPACK_B R29, R29 ;  /* 0x0000001dff1d723e */ /* 0x000fce00020004ff */
[----:B------:R-:W-:-:S15]  /*5e820*/  HMMA.16816.F32 R4, R28, R24, R4 ;  /* 0x000000181c04723c */ /* 0x000fde0000001804 */
[----:B------:R-:W-:-:S04]  /*5e830*/  NOP ;  /* 0x0000000000007918 */ /* 0x000fc80000000000 */
[----:B------:R0:W-:Y:S04]  /*5e840*/  STL.64 [R1+0xe60], R4 ;  /* 0x000e600401007387 */ /* 0x0001e80000100a00 */
[----:B------:R1:W-:Y:S04]  /*5e850*/  STL.64 [R1+0xe68], R6 ;  /* 0x000e680601007387 */ /* 0x0003e80000100a00 */
[----:B------:R-:W2:Y:S04]  /*5e860*/  LDL.LU.64 R48, [R1+0x1180] ;  /* 0x0011800001307983 */ /* 0x000ea80000300a00 */
[----:B------:R-:W2:Y:S04]  /*5e870*/  LDL.LU.64 R50, [R1+0x1188] ;  /* 0x0011880001327983 */ /* 0x000ea80000300a00 */
[----:B------:R-:W3:Y:S04]  /*5e880*/  LDL.LU.64 R44, [R1+0x1170] ;  /* 0x00117000012c7983 */ /* 0x000ee80000300a00 */
[----:B------:R-:W3:Y:S04]  /*5e890*/  LDL.LU.64 R46, [R1+0x1178] ;  /* 0x00117800012e7983 */ /* 0x000ee80000300a00 */
        /* <DEDUP_REMOVED lines=23> */
[C---:B------:R-:W-:Y:S08]  /*5ea10*/  HMMA.16816.F32 R48, R28.reuse, R18, R48 ;  /* 0x000000121c30723c */ /* 0x040ff00000001830 */
[C---:B---3--:R-:W-:Y:S08]  /*5ea20*/  HMMA.16816.F32 R44, R28.reuse, R16, R44 ;  /* 0x000000101c2c723c */ /* 0x048ff0000000182c */
        /* <DEDUP_REMOVED lines=732> */
[----:B------:R3:W-:Y:S04]  /*617f0*/  STL.64 [R1+0x8c0], R8 ;  /* 0x0008c00801007387 */ /* 0x0007e80000100a00 */
[----:B------:R4:W-:Y:S04]  /*61800*/  STL.64 [R1+0x8c8], R10 ;  /* 0x0008c80a01007387 */ /* 0x0009e80000100a00 */
[----:B------:R1:W-:Y:S04]  /*61810*/  STL.64 [R1+0x110], R4 ;  /* 0x0001100401007387 */ /* 0x0003e80000100a00 */
[----:B------:R3:W-:Y:S04]  /*61820*/  STL.64 [R1+0x118], R6 ;  /* 0x0001180601007387 */ /* 0x0007e80000100a00 */
[----:B0-----:R-:W2:Y:S04]  /*61830*/  LDL.LU.64 R32, [R1+0x14d0] ;  /* 0x0014d00001207983 */ /* 0x001ea80000300a00 */
[----:B-1----:R-:W2:Y:S01]  /*61840*/  LDL.LU.64 R34, [R1+0x14d8] ;  /* 0x0014d80001227983 */ /* 0x002ea20000300a00 */
[----:B------:R-:W-:-:S03]  /*61850*/  IMAD R28, R59, 0x100, R58 ;  /* 0x000001003b1c7824 */ /* 0x000fc600078e023a */
[----:B------:R-:W2:Y:S04]  /*61860*/  LDL.LU.64 R56, [R1+0x14c0] ;  /* 0x0014c00001387983 */ /* 0x000ea80000300a00 */
        /* <DEDUP_REMOVED lines=9> */
[----:B---3--:R-:W3:Y:S04]  /*61900*/  LDL.LU.64 R8, [R1+0x1470] ;  /* 0x0014700001087983 */ /* 0x008ee80000300a00 */
[----:B----4-:R-:W3:Y:S04]  /*61910*/  LDL.LU.64 R10, [R1+0x1478] ;  /* 0x00147800010a7983 */ /* 0x010ee80000300a00 */
[----:B------:R-:W4:Y:S04]  /*61920*/  LDL.LU.64 R4, [R1+0x12c0] ;  /* 0x0012c00001047983 */ /* 0x000f280000300a00 */
[----:B------:R-:W4:Y:S01]  /*61930*/  LDL.LU.64 R6, [R1+0x12c8] ;  /* 0x0012c80001067983 */ /* 0x000f220000300a00 */
[----:B------:R-:W-:Y:S01]  /*61940*/  IMAD R30, R60, 0x100, R26 ;  /* 0x000001003c1e7824 */ /* 0x000fe200078e021a */
[----:B------:R-:W-:-:S04]  /*61950*/  F2FP.F16.E5M2.UNPACK_B R28, R28 ;  /* 0x0000001cff1c723e */ /* 0x000fc800020004ff */
[----:B------:R-:W-:Y:S01]  /*61960*/  F2FP.F16.E5M2.UNPACK_B R30, R30 ;  /* 0x0000001eff1e723e */ /* 0x000fe200020004ff */
[----:B--2---:R-:W-:Y:S02]  /*61970*/  IMAD R29, R27, 0x100, R31 ;  /* 0x000001001b1d7824 */ /* 0x004fe400078e021f */
[----:B------:R-:W-:-:S03]  /*61980*/  IMAD R31, R39, 0x100, R61 ;  /* 0x00000100271f7824 */ /* 0x000fc600078e023d */
[----:B------:R-:W-:Y:S02]  /*61990*/  F2FP.F16.E5M2.UNPACK_B R29, R29 ;  /* 0x0000001dff1d723e */ /* 0x000fe400020004ff */
[----:B------:R-:W-:-:S07]  /*619a0*/  F2FP.F16.E5M2.UNPACK_B R31, R31 ;  /* 0x0000001fff1f723e */ /* 0x000fce00020004ff */
[----:B------:R-:W-:-:S15]  /*619b0*/  HMMA.16816.F32 R32, R28, R24, R32 ;  /* 0x000000181c20723c */ /* 0x000fde0000001820 */
[----:B------:R-:W-:-:S04]  /*619c0*/  NOP ;  /* 0x0000000000007918 */ /* 0x000fc80000000000 */
[----:B------:R-:W-:Y:S04]  /*619d0*/  STL.64 [R1+0x8b0], R32 ;  /* 0x0008b02001007387 */ /* 0x000fe80000100a00 */
[----:B------:R0:W-:Y:S04]  /*619e0*/  STL.64 [R1+0x8b8], R34 ;  /* 0x0008b82201007387 */ /* 0x0001e80000100a00 */
[----:B0-----:R-:W2:Y:S04]  /*619f0*/  LDL.LU.64 R34, [R1+0x6a58] ;  /* 0x006a580001227983 */ /* 0x001ea80000300a00 */
[----:B------:R-:W2:Y:S01]  /*61a00*/  LDL.LU.64 R32, [R1+0x6a50] ;  /* 0x006a500001207983 */ /* 0x000ea20000300a00 */
[C---:B------:R-:W-:Y:S03]  /*61a10*/  HMMA.16816.F32 R56, R28.reuse, R22, R56 ;  /* 0x000000161c38723c */ /* 0x040fe60000001838 */
[----:B------:R-:W-:Y:S05]  /*61a20*/  STL.64 [R1+0x6a48], R22 ;  /* 0x006a481601007387 */ /* 0x000fea0000100a00 */
[C---:B------:R-:W-:Y:S08]  /*61a30*/  HMMA.16816.F32 R52, R28.reuse, R20, R52 ;  /* 0x000000141c34723c */ /* 0x040ff00000001834 */
[C---:B------:R-:W-:Y:S03]  /*61a40*/  HMMA.16816.F32 R48, R28.reuse, R18, R48 ;  /* 0x000000121c30723c */ /* 0x040fe60000001830 */
[----:B------:R-:W-:Y:S04]  /*61a50*/  STL.64 [R1+0x8a0], R56 ;  /* 0x0008a03801007387 */ /* 0x000fe80000100a00 */
[----:B------:R-:W-:Y:S01]  /*61a60*/  STL.64 [R1+0x8a8], R58 ;  /* 0x0008a83a01007387 */ /* 0x000fe20000100a00 */
[C---:B------:R-:W-:Y:S03]  /*61a70*/  HMMA.16816.F32 R44, R28.reuse, R16, R44 ;  /* 0x000000101c2c723c */ /* 0x040fe6000000182c */
[----:B------:R0:W-:Y:S05]  /*61a80*/  STL.64 [R1+0x6a40], R20 ;  /* 0x006a401401007387 */ /* 0x0001ea0000100a00 */
[C---:B---3--:R-:W-:Y:S08]  /*61a90*/  HMMA.16816.F32 R8, R28.reuse, R12, R8 ;  /* 0x0000000c1c08723c */ /* 0x048ff00000001808 */
[C---:B0-----:R-:W-:Y:S08]  /*61aa0*/  HMMA.16816.F32 R20, R28.reuse, R14, R40 ;  /* 0x0000000e1c14723c */ /* 0x041ff00000001828 */
[----:B----4-:R-:W-:Y:S01]  /*61ab0*/  HMMA.16816.F32 R4, R28, R2, R4 ;  /* 0x000000021c04723c */ /* 0x010fe20000001804 */
[----:B------:R-:W-:Y:S04]  /*61ac0*/  STL.64 [R1+0x890], R52 ;  /* 0x0008903401007387 */ /* 0x000fe80000100a00 */
[----:B------:R-:W-:Y:S04]  /*61ad0*/  STL.64 [R1+0x898], R54 ;  /* 0x0008983601007387 */ /* 0x000fe80000100a00 */
[----:B------:R-:W-:Y:S04]  /*61ae0*/  STL.64 [R1+0x880], R48 ;  /* 0x0008803001007387 */ /* 0x000fe80000100a00 */
[----:B------:R-:W-:Y:S04]  /*61af0*/  STL.64 [R1+0x888], R50 ;  /* 0x0008883201007387 */ /* 0x000fe80000100a00 */
[----:B------:R-:W-:Y:S04]  /*61b00*/  STL.64 [R1+0x870], R44 ;  /* 0x0008702c01007387 */ /* 0x000fe80000100a00 */
[----:B------:R-:W-:Y:S04]  /*61b10*/  STL.64 [R1+0x878], R46 ;  /* 0x0008782e01007387 */ /* 0x000fe80000100a00 */
[----:B------:R0:W-:Y:S04]  /*61b20*/  STL.64 [R1+0x860], R20 ;  /* 0x0008601401007387 */ /* 0x0001e80000100a00 */
[----:B------:R1:W-:Y:S04]  /*61b30*/  STL.64 [R1+0x868], R22 ;  /* 0x0008681601007387 */ /* 0x0003e80000100a00 */
[----:B------:R3:W-:Y:S04]  /*61b40*/  STL.64 [R1+0x850], R8 ;  /* 0x0008500801007387 */ /* 0x0007e80000100a00 */
[----:B------:R4:W-:Y:S04]  /*61b50*/  STL.64 [R1+0x858], R10 ;  /* 0x0008580a01007387 */ /* 0x0009e80000100a00 */
[----:B------:R0:W-:Y:S04]  /*61b60*/  STL.64 [R1+0x100], R4 ;  /* 0x0001000401007387 */ /* 0x0001e80000100a00 */
[----:B------:R0:W-:Y:S04]  /*61b70*/  STL.64 [R1+0x108], R6 ;  /* 0x0001080601007387 */ /* 0x0001e80000100a00 */
[----:B------:R-:W2:Y:S04]  /*61b80*/  LDL.LU R58, [R1+0x3e4] ;  /* 0x0003e400013a7983 */ /* 0x000ea80000300800 */
[----:B------:R-:W2:Y:S04]  /*61b90*/  LDL.LU R59, [R1+0x3e0] ;  /* 0x0003e000013b7983 */ /* 0x000ea80000300800 */
[----:B0-----:R-:W2:Y:S04]  /*61ba0*/  LDL.LU.64 R20, [R1+0x1460] ;  /* 0x0014600001147983 */ /* 0x001ea80000300a00 */
[----:B-1----:R-:W2:Y:S04]  /*61bb0*/  LDL.LU.64 R22, [R1+0x1468] ;  /* 0x0014680001167983 */ /* 0x002ea80000300a00 */
        /* <DEDUP_REMOVED lines=11> */
[----:B------:R-:W4:Y:S04]  /*61c70*/  LDL.LU.64 R6, [R1+0x12b8] ;  /* 0x0012b80001067983 */ /* 0x000f280000300a00 */
[----:B------:R-:W3:Y:S04]  /*61c80*/  LDL.LU R27, [R1+0x3e8] ;  /* 0x0003e800011b7983 */ /* 0x000ee80000300800 */
[----:B------:R-:W3:Y:S04]  /*61c90*/  LDL.LU R26, [R1+0x3f4] ;  /* 0x0003f400011a7983 */ /* 0x000ee80000300800 */
[----:B------:R-:W3:Y:S04]  /*61ca0*/  LDL.LU R60, [R1+0x3f0] ;  /* 0x0003f000013c7983 */ /* 0x000ee80000300800 */
[----:B------:R-:W3:Y:S04]  /*61cb0*/  LDL.LU R61, [R1+0x3fc] ;  /* 0x0003fc00013d7983 */ /* 0x000ee80000300800 */
[----:B------:R-:W3:Y:S01]  /*61cc0*/  LDL.LU R39, [R1+0x3f8] ;  /* 0x0003f80001277983 */ /* 0x000ee20000300800 */
[----:B--2---:R-:W-:-:S03]  /*61cd0*/  IMAD R28, R35, 0x100, R37 ;  /* 0x00000100231c7824 */ /* 0x004fc600078e0225 */
[----:B------:R-:W2:Y:S01]  /*61ce0*/  LDL.LU R37, [R1+0x404] ;  /* 0x0004040001257983 */ /* 0x000ea20000300800 */
[----:B------:R-:W-:-:S03]  /*61cf0*/  IMAD R29, R32, 0x100, R33 ;  /* 0x00000100201d7824 */ /* 0x000fc600078e0221 */
[----:B------:R-:W2:Y:S01]  /*61d00*/  LDL.LU R35, [R1+0x400] ;  /* 0x0004000001237983 */ /* 0x000ea20000300800 */
[----:B------:R-:W-:-:S03]  /*61d10*/  IMAD R30, R36, 0x100, R34 ;  /* 0x00000100241e7824 */ /* 0x000fc600078e0222 */
[----:B------:R-:W2:Y:S04]  /*61d20*/  LDL.LU R33, [R1+0x40c] ;  /* 0x00040c0001217983 */ /* 0x000ea80000300800 */
[----:B------:R-:W2:Y:S04]  /*61d30*/  LDL.LU R32, [R1+0x408] ;  /* 0x0004080001207983 */ /* 0x000ea80000300800 */
[----:B------:R-:W2:Y:S01]  /*61d40*/  LDL.LU R34, [R1+0x414] ;  /* 0x0004140001227983 */ /* 0x000ea20000300800 */
[----:B------:R-:W-:Y:S01]  /*61d50*/  IMAD R31, R0, 0x100, R38 ;  /* 0x00000100001f7824 */ /* 0x000fe200078e0226 */
[----:B------:R-:W-:-:S02]  /*61d60*/  F2FP.F16.E5M2.UNPACK_B R28, R28 ;  /* 0x0000001cff1c723e */ /* 0x000fc400020004ff */
[----:B------:R-:W-:Y:S02]  /*61d70*/  F2FP.F16.E5M2.UNPACK_B R29, R29 ;  /* 0x0000001dff1d723e */ /* 0x000fe400020004ff */
[----:B------:R-:W-:Y:S02]  /*61d80*/  F2FP.F16.E5M2.UNPACK_B R30, R30 ;  /* 0x0000001eff1e723e */ /* 0x000fe400020004ff */
[----:B------:R-:W-:-:S07]  /*61d90*/  F2FP.F16.E5M2.UNPACK_B R31, R31 ;  /* 0x0000001fff1f723e */ /* 0x000fce00020004ff */
[C---:B------:R-:W-:Y:S01]  /*61da0*/  HMMA.16816.F32 R20, R28.reuse, R24, R20 ;  /* 0x000000181c14723c */ /* 0x040fe20000001814 */
[----:B--2---:R-:W-:Y:S04]  /*61db0*/  STL.64 [R1+0x6a38], R34 ;  /* 0x006a382201007387 */ /* 0x004fe80000100a00 */
[----:B------:R0:W-:Y:S04]  /*61dc0*/  STL.64 [R1+0x6a30], R32 ;  /* 0x006a302001007387 */ /* 0x0001e80000100a00 */
[----:B0-----:R-:W2:Y:S04]  /*61dd0*/  LDL.LU.64 R32, [R1+0x1450] ;  /* 0x0014500001207983 */ /* 0x001ea80000300a00 */
[----:B------:R-:W2:Y:S04]  /*61de0*/  LDL.LU.64 R34, [R1+0x1458] ;  /* 0x0014580001227983 */ /* 0x000ea80000300a00 */
[----:B------:R-:W2:Y:S04]  /*61df0*/  LDL.LU R36, [R1+0x410] ;  /* 0x0004100001247983 */ /* 0x000ea80000300800 */
[----:B------:R-:W2:Y:S04]  /*61e00*/  LDL.LU R38, [R1+0x41c] ;  /* 0x00041c0001267983 */ /* 0x000ea80000300800 */
[----:B------:R-:W2:Y:S04]  /*61e10*/  LDL.LU R0, [R1+0x418] ;  /* 0x0004180001007983 */ /* 0x000ea80000300800 */
[----:B------:R-:W-:Y:S04]  /*61e20*/  STL.64 [R1+0x840], R20 ;  /* 0x0008401401007387 */ /* 0x000fe80000100a00 */
[----:B------:R0:W-:Y:S04]  /*61e30*/  STL.64 [R1+0x848], R22 ;  /* 0x0008481601007387 */ /* 0x0001e80000100a00 */
[----:B0-----:R-:W2:Y:S04]  /*61e40*/  LDL.LU.64 R22, [R1+0x6a48] ;  /* 0x006a480001167983 */ /* 0x001ea80000300a00 */
[----:B------:R-:W2:Y:S01]  /*61e50*/  LDL.LU.64 R20, [R1+0x6a40] ;  /* 0x006a400001147983 */ /* 0x000ea20000300a00 */
[C---:B------:R-:W-:Y:S08]  /*61e60*/  HMMA.16816.F32 R48, R28.reuse, R18, R48 ;  /* 0x000000121c30723c */ /* 0x040ff00000001830 */
[C---:B------:R-:W-:Y:S08]  /*61e70*/  HMMA.16816.F32 R44, R28.reuse, R16, R44 ;  /* 0x000000101c2c723c */ /* 0x040ff0000000182c */
[C---:B---3--:R-:W-:Y:S08]  /*61e80*/  HMMA.16816.F32 R8, R28.reuse, R12, R8 ;  /* 0x0000000c1c08723c */ /* 0x048ff00000001808 */
[C---:B----4-:R-:W-:Y:S08]  /*61e90*/  HMMA.16816.F32 R4, R28.reuse, R2, R4 ;  /* 0x000000021c04723c */ /* 0x050ff00000001804 */
[----:B--2---:R-:W-:-:S15]  /*61ea0*/  HMMA.16816.F32 R32, R28, R22, R32 ;  /* 0x000000161c20723c */ /* 0x004fde0000001820 */
[----:B------:R-:W-:-:S04]  /*61eb0*/  NOP ;  /* 0x0000000000007918 */ /* 0x000fc80000000000 */
[----:B------:R-:W-:Y:S04]  /*61ec0*/  STL.64 [R1+0x830], R32 ;  /* 0x0008302001007387 */ /* 0x000fe80000100a00 */
[----:B------:R0:W-:Y:S02]  /*61ed0*/  STL.64 [R1+0x838], R34 ;  /* 0x0008382201007387 */ /* 0x0001e40000100a00 */
[----:B0-----:R-:W-:-:S15]  /*61ee0*/  HMMA.16816.F32 R32, R28, R20, R52 ;  /* 0x000000141c20723c */ /* 0x001fde0000001834 */
        /* <DEDUP_REMOVED lines=15> */
[----:B0-----:R-:W2:Y:S01]  /*61fe0*/  LDL.LU.64 R32, [R1+0x13f0] ;  /* 0x0013f00001207983 */ /* 0x001ea20000300a00 */
[----:B------:R-:W-:-:S03]  /*61ff0*/  IMAD R28, R59, 0x100, R58 ;  /* 0x000001003b1c7824 */ /* 0x000fc600078e023a */
[----:B-1----:R-:W2:Y:S04]  /*62000*/  LDL.LU.64 R34, [R1+0x13f8] ;  /* 0x0013f80001227983 */ /* 0x002ea80000300a00 */
[----:B------:R-:W2:Y:S04]  /*62010*/  LDL.LU.64 R56, [R1+0x13e0] ;  /* 0x0013e00001387983 */ /* 0x000ea80000300a00 */
[----:B------:R-:W2:Y:S04]  /*62020*/  LDL.LU.64 R58, [R1+0x13e8] ;  /* 0x0013e800013a7983 */ /* 0x000ea80000300a00 */
[----:B------:R-:W2:Y:S04]  /*62030*/  LDL.LU.64 R52, [R1+0x13d0] ;  /* 0x0013d00001347983 */ /* 0x000ea80000300a00 */
[----:B------:R-:W2:Y:S04]  /*62040*/  LDL.LU.64 R54, [R1+0x13d8] ;  /* 0x0013d80001367983 */ /* 0x000ea80000300a00 */
[----:B---3--:R-:W3:Y:S04]  /*62050*/  LDL.LU.64 R4, [R1+0x13c0] ;  /* 0x0013c00001047983 */ /* 0x008ee80000300a00 */
[----:B----4-:R-:W3:Y:S01]  /*62060*/  LDL.LU.64 R6, [R1+0x13c8] ;  /* 0x0013c80001067983 */ /* 0x010ee20000300a00 */
[----:B------:R-:W-:Y:S01]  /*62070*/  IMAD R30, R60, 0x100, R26 ;  /* 0x000001003c1e7824 */ /* 0x000fe200078e021a */
[----:B------:R-:W-:-:S02]  /*62080*/  F2FP.F16.E5M2.UNPACK_B R28, R28 ;  /* 0x0000001cff1c723e */ /* 0x000fc400020004ff */
[----:B------:R-:W4:Y:S02]  /*62090*/  LDL.LU.64 R48, [R1+0x13b0] ;  /* 0x0013b00001307983 */ /* 0x000f240000300a00 */
[----:B------:R-:W-:Y:S02]  /*620a0*/  F2FP.F16.E5M2.UNPACK_B R30, R30 ;  /* 0x0000001eff1e723e */ /* 0x000fe400020004ff */
[----:B------:R-:W4:Y:S04]  /*620b0*/  LDL.LU.64 R50, [R1+0x13b8] ;  /* 0x0013b80001327983 */ /* 0x000f280000300a00 */
[----:B------:R-:W3:Y:S04]  /*620c0*/  LDL.LU.64 R44, [R1+0x1a40] ;  /* 0x001a4000012c7983 */ /* 0x000ee80000300a00 */
[----:B------:R-:W3:Y:S04]  /*620d0*/  LDL.LU.64 R46, [R1+0x1a48] ;  /* 0x001a4800012e7983 */ /* 0x000ee80000300a00 */
[----:B------:R-:W3:Y:S04]  /*620e0*/  LDL.LU.64 R40, [R1+0x1a30] ;  /* 0x001a300001287983 */ /* 0x000ee80000300a00 */
[----:B------:R-:W3:Y:S04]  /*620f0*/  LDL.LU.64 R42, [R1+0x1a38] ;  /* 0x001a3800012a7983 */ /* 0x000ee80000300a00 */
[----:B------:R-:W3:Y:S04]  /*62100*/  LDL.LU.64 R8, [R1+0x13a0] ;  /* 0x0013a00001087983 */ /* 0x000ee80000300a00 */
[----:B------:R-:W3:Y:S01]  /*62110*/  LDL.LU.64 R10, [R1+0x13a8] ;  /* 0x0013a800010a7983 */ /* 0x000ee20000300a00 */
[----:B--2---:R-:W-:-:S02]  /*62120*/  IMAD R29, R27, 0x100, R31 ;  /* 0x000001001b1d7824 */ /* 0x004fc400078e021f */
[----:B------:R-:W-:-:S03]  /*62130*/  IMAD R31, R39, 0x100, R61 ;  /* 0x00000100271f7824 */ /* 0x000fc600078e023d */
[----:B------:R-:W-:Y:S02]  /*62140*/  F2FP.F16.E5M2.UNPACK_B R29, R29 ;  /* 0x0000001dff1d723e */ /* 0x000fe400020004ff */
[----:B------:R-:W-:-:S07]  /*62150*/  F2FP.F16.E5M2.UNPACK_B R31, R31 ;  /* 0x0000001fff1f723e */ /* 0x000fce00020004ff */
[C---:B------:R-:W-:Y:S08]  /*62160*/  HMMA.16816.F32 R32, R28.reuse, R24, R32 ;  /* 0x000000181c20723c */ /* 0x040ff00000001820 */
[C---:B------:R-:W-:Y:S11]  /*62170*/  HMMA.16816.F32 R56, R28.reuse, R22, R56 ;  /* 0x000000161c38723c */ /* 0x040ff60000001838 */
[----:B------:R-:W-:Y:S04]  /*62180*/  STL.64 [R1+0x7d0], R32 ;  /* 0x0007d02001007387 */ /* 0x000fe80000100a00 */
[----:B------:R0:W-:Y:S04]  /*62190*/  STL.64 [R1+0x7d8], R34 ;  /* 0x0007d82201007387 */ /* 0x0001e80000100a00 */
[----:B0-----:R-:W2:Y:S04]  /*621a0*/  LDL.LU.64 R34, [R1+0x6a38] ;  /* 0x006a380001227983 */ /* 0x001ea80000300a00 */
[----:B------:R-:W2:Y:S04]  /*621b0*/  LDL.LU.64 R32, [R1+0x6a30] ;  /* 0x006a300001207983 */ /* 0x000ea80000300a00 */
[----:B------:R-:W-:Y:S04]  /*621c0*/  STL.64 [R1+0x7c0], R56 ;  /* 0x0007c03801007387 */ /* 0x000fe80000100a00 */
[----:B------:R0:W-:Y:S02]  /*621d0*/  STL.64 [R1+0x7c8], R58 ;  /* 0x0007c83a01007387 */ /* 0x0001e40000100a00 */
[C---:B0-----:R-:W-:Y:S08]  /*621e0*/  HMMA.16816.F32 R56, R28.reuse, R20, R52 ;  /* 0x000000141c38723c */ /* 0x041ff00000001834 */
[C---:B---3--:R-:W-:Y:S01]  /*621f0*/  HMMA.16816.F32 R52, R28.reuse, R18, R4 ;  /* 0x000000121c34723c */ /* 0x048fe20000001804 */
[----:B------:R-:W3:Y:S10]  /*62200*/  LDL.LU.64 R4, [R1+0x1a20] ;  /* 0x001a200001047983 */ /* 0x000ef40000300a00 */
[----:B------:R-:W-:Y:S04]  /*62210*/  STL.64 [R1+0x7b0], R56 ;  /* 0x0007b03801007387 */ /* 0x000fe80000100a00 */
[----:B------:R-:W-:Y:S04]  /*62220*/  STL.64 [R1+0x7b8], R58 ;  /* 0x0007b83a01007387 */ /* 0x000fe80000100a00 */
[----:B------:R-:W3:Y:S01]  /*62230*/  LDL.LU.64 R6, [R1+0x1a28] ;  /* 0x001a280001067983 */ /* 0x000ee20000300a00 */
[C---:B----4-:R-:W-:Y:S08]  /*62240*/  HMMA.16816.F32 R48, R28.reuse, R16, R48 ;  /* 0x000000101c30723c */ /* 0x050ff00000001830 */
[C---:B------:R-:W-:Y:S08]  /*62250*/  HMMA.16816.F32 R44, R28.reuse, R14, R44 ;  /* 0x0000000e1c2c723c */ /* 0x040ff0000000182c */
[C---:B------:R-:W-:Y:S08]  /*62260*/  HMMA.16816.F32 R40, R28.reuse, R12, R40 ;  /* 0x0000000c1c28723c */ /* 0x040ff00000001828 */
[----:B------:R-:W-:Y:S01]  /*62270*/  HMMA.16816.F32 R8, R28, R2, R8 ;  /* 0x000000021c08723c */ /* 0x000fe20000001808 */
[----:B------:R-:W-:-:S05]  /*62280*/  IMAD R31, R0, 0x100, R38 ;  /* 0x00000100001f7824 */ /* 0x000fca00078e0226 */
[----:B------:R-:W-:Y:S01]  /*62290*/  F2FP.F16.E5M2.UNPACK_B R31, R31 ;  /* 0x0000001fff1f723e */ /* 0x000fe200020004ff */
        /* <DEDUP_REMOVED lines=10> */
[----:B0-----:R-:W3:Y:S04]  /*62340*/  LDL.LU.64 R44, [R1+0x1a10] ;  /* 0x001a1000012c7983 */ /* 0x001ee80000300a00 */
[----:B-1----:R-:W3:Y:S04]  /*62350*/  LDL.LU.64 R46, [R1+0x1a18] ;  /* 0x001a1800012e7983 */ /* 0x002ee80000300a00 */
[----:B----4-:R-:W4:Y:S04]  /*62360*/  LDL.LU.64 R40, [R1+0x1a00] ;  /* 0x001a000001287983 */ /* 0x010f280000300a00 */
[----:B------:R-:W4:Y:S01]  /*62370*/  LDL.LU.64 R42, [R1+0x1a08] ;  /* 0x001a0800012a7983 */ /* 0x000f220000300a00 */
[----:B--2---:R-:W-:-:S02]  /*62380*/  IMAD R28, R35, 0x100, R37 ;  /* 0x00000100231c7824 */ /* 0x004fc400078e0225 */
[----:B------:R-:W-:Y:S02]  /*62390*/  IMAD R30, R36, 0x100, R34 ;  /* 0x00000100241e7824 */ /* 0x000fe400078e0222 */
[----:B------:R-:W-:Y:S01]  /*623a0*/  IMAD R29, R32, 0x100, R33 ;  /* 0x00000100201d7824 */ /* 0x000fe200078e0221 */
[----:B------:R-:W-:Y:S01]  /*623b0*/  F2FP.F16.E5M2.UNPACK_B R28, R28 ;  /* 0x0000001cff1c723e */ /* 0x000fe200020004ff */
[----:B------:R-:W2:Y:S01]  /*623c0*/  LDL.LU.64 R36, [R1+0x19f0] ;  /* 0x0019f00001247983 */ /* 0x000ea20000300a00 */
[----:B------:R-:W-:Y:S02]  /*623d0*/  F2FP.F16.E5M2.UNPACK_B R30, R30 ;  /* 0x0000001eff1e723e */ /* 0x000fe400020004ff */
[----:B------:R-:W-:Y:S01]  /*623e0*/  F2FP.F16.E5M2.UNPACK_B R29, R29 ;  /* 0x0000001dff1d723e */ /* 0x000fe200020004ff */
[----:B------:R-:W2:Y:S06]  /*623f0*/  LDL.LU.64 R38, [R1+0x19f8] ;  /* 0x0019f80001267983 */ /* 0x000eac0000300a00 */
        /* <DEDUP_REMOVED lines=8> */
[----:B0-----:R-:W2:Y:S04]  /*62480*/  LDL.LU.64 R4, [R1+0x19c0] ;  /* 0x0019c00001047983 */ /* 0x001ea80000300a00 */
[----:B-1----:R-:W2:Y:S04]  /*62490*/  LDL.LU.64 R6, [R1+0x19c8] ;  /* 0x0019c80001067983 */ /* 0x002ea80000300a00 */
[----:B------:R-:W-:Y:S04]  /*624a0*/  STL [R1+0x6a18], R24 ;  /* 0x006a181801007387 */ /* 0x000fe80000100800 */
[----:B------:R0:W-:Y:S04]  /*624b0*/  STL [R1+0x6a14], R25 ;  /* 0x006a141901007387 */ /* 0x0001e80000100800 */
[----:B------:R-:W2:Y:S01]  /*624c0*/  LDL.LU R59, [R1+0x444] ;  /* 0x00044400013b7983 */ /* 0x000ea20000300800 */
[----:B0-----:R-:W-:Y:S03]  /*624d0*/  HMMA.16816.F32 R24, R28, R22, R44 ;  /* 0x000000161c18723c */ /* 0x001fe6000000182c */
[----:B--2---:R-:W-:-:S15]  /*624e0*/  STL [R1+0x6a10], R59 ;  /* 0x006a103b01007387 */ /* 0x004fde0000100800 */
[----:B------:R-:W-:Y:S01]  /*624f0*/  NOP ;  /* 0x0000000000007918 */ /* 0x000fe20000000000 */
[----:B------:R-:W-:Y:S04]  /*62500*/  STL.64 [R1+0x750], R24 ;  /* 0x0007501801007387 */ /* 0x000fe80000100a00 */
[----:B------:R4:W-:Y:S04]  /*62510*/  STL.64 [R1+0x758], R26 ;  /* 0x0007581a01007387 */ /* 0x0009e80000100a00 */
[----:B------:R-:W2:Y:S04]  /*62520*/  LDL.LU R60, [R1+0x440] ;  /* 0x00044000013c7983 */ /* 0x000ea80000300800 */
[----:B------:R-:W-:Y:S01]  /*62530*/  STL.64 [R1+0x6a28], R22 ;  /* 0x006a281601007387 */ /* 0x000fe20000100a00 */
[C---:B----4-:R-:W-:Y:S03]  /*62540*/  HMMA.16816.F32 R24, R28.reuse, R20, R40 ;  /* 0x000000141c18723c */ /* 0x050fe60000001828 */
[----:B------:R0:W-:Y:S05]  /*62550*/  STL.64 [R1+0x6a20], R20 ;  /* 0x006a201401007387 */ /* 0x0001ea0000100a00 */
[C---:B0-----:R-:W-:Y:S11]  /*62560*/  HMMA.16816.F32 R20, R28.reuse, R18, R36 ;  /* 0x000000121c14723c */ /* 0x041ff60000001824 */
[----:B------:R-:W-:Y:S04]  /*62570*/  STL.64 [R1+0x740], R24 ;  /* 0x0007401801007387 */ /* 0x000fe80000100a00 */
[----:B------:R0:W-:Y:S01]  /*62580*/  STL.64 [R1+0x748], R26 ;  /* 0x0007481a01007387 */ /* 0x0001e20000100a00 */
[C---:B------:R-:W-:Y:S03]  /*62590*/  HMMA.16816.F32 R8, R28.reuse, R14, R8 ;  /* 0x0000000e1c08723c */ /* 0x040fe60000001808 */
[----:B0-----:R-:W4:Y:S04]  /*625a0*/  LDL.LU R27, [R1+0x43c] ;  /* 0x00043c00011b7983 */ /* 0x001f280000300800 */
[----:B------:R-:W4:Y:S04]  /*625b0*/  LDL.LU R26, [R1+0x438] ;  /* 0x00043800011a7983 */ /* 0x000f280000300800 */
[----:B------:R-:W2:Y:S04]  /*625c0*/  LDL.LU R24, [R1+0x424] ;  /* 0x0004240001187983 */ /* 0x000ea80000300800 */
[----:B------:R-:W2:Y:S04]  /*625d0*/  LDL.LU R25, [R1+0x42c] ;  /* 0x00042c0001197983 */ /* 0x000ea80000300800 */
[----:B------:R-:W-:Y:S04]  /*625e0*/  STL.64 [R1+0x730], R20 ;  /* 0x0007301401007387 */ /* 0x000fe80000100a00 */
[----:B------:R3:W-:Y:S02]  /*625f0*/  STL.64 [R1+0x738], R22 ;  /* 0x0007381601007387 */ /* 0x0007e40000100a00 */
[----:B---3--:R-:W-:-:S15]  /*62600*/  HMMA.16816.F32 R20, R28, R16, R32 ;  /* 0x000000101c14723c */ /* 0x008fde0000001820 */
[----:B------:R-:W-:-:S04]  /*62610*/  NOP ;  /* 0x0000000000007918 */ /* 0x000fc80000000000 */
[----:B------:R0:W-:Y:S04]  /*62620*/  STL.64 [R1+0x720], R20 ;  /* 0x0007201401007387 */ /* 0x0001e80000100a00 */
[----:B------:R1:W-:Y:S04]  /*62630*/  STL.64 [R1+0x728], R22 ;  /* 0x0007281601007387 */ /* 0x0003e80000100a00 */
[----:B0-----:R-:W3:Y:S04]  /*62640*/  LDL.LU.64 R20, [R1+0x1390] ;  /* 0x0013900001147983 */ /* 0x001ee80000300a00 */
[----:B------:R0:W-:Y:S04]  /*62650*/  STL.64 [R1+0x710], R8 ;  /* 0x0007100801007387 */ /* 0x0001e80000100a00 */
[----:B------:R0:W-:Y:S04]  /*62660*/  STL.64 [R1+0x718], R10 ;  /* 0x0007180a01007387 */ /* 0x0001e80000100a00 */
[----:B-1----:R-:W3:Y:S01]  /*62670*/  LDL.LU.64 R22, [R1+0x1398] ;  /* 0x0013980001167983 */ /* 0x002ee20000300a00 */
[----:B------:R-:W-:-:S15]  /*62680*/  HMMA.16816.F32 R4, R28, R12, R4 ;  /* 0x0000000c1c04723c */ /* 0x000fde0000001804 */
[----:B------:R-:W-:-:S04]  /*62690*/  NOP ;  /* 0x0000000000007918 */ /* 0x000fc80000000000 */
[----:B------:R1:W-:Y:S04]  /*626a0*/  STL.64 [R1+0x700], R4 ;  /* 0x0007000401007387 */ /* 0x0003e80000100a00 */
[----:B------:R0:W-:Y:S04]  /*626b0*/  STL.64 [R1+0x708], R6 ;  /* 0x0007080601007387 */ /* 0x0001e80000100a00 */
        /* <DEDUP_REMOVED lines=12> */
[----:B0-----:R-:W2:Y:S04]  /*62780*/  LDL.LU.64 R8, [R1+0x1b30] ;  /* 0x001b300001087983 */ /* 0x001ea80000300a00 */
[----:B------:R-:W2:Y:S04]  /*62790*/  LDL.LU.64 R10, [R1+0x1b38] ;  /* 0x001b3800010a7983 */ /* 0x000ea80000300a00 */
[----:B-1----:R-:W2:Y:S04]  /*627a0*/  LDL.LU.64 R4, [R1+0x1970] ;  /* 0x0019700001047983 */ /* 0x002ea80000300a00 */
[----:B------:R-:W2:Y:S04]  /*627b0*/  LDL.LU.64 R6, [R1+0x1978] ;  /* 0x0019780001067983 */ /* 0x000ea80000300a00 */
[----:B------:R-:W2:Y:S04]  /*627c0*/  LDL.LU R61, [R1+0x44c] ;  /* 0x00044c00013d7983 */ /* 0x000ea80000300800 */
[----:B------:R-:W2:Y:S04]  /*627d0*/  LDL.LU R35, [R1+0x448] ;  /* 0x0004480001237983 */ /* 0x000ea80000300800 */
[----:B------:R-:W2:Y:S04]  /*627e0*/  LDL.LU R33, [R1+0x454] ;  /* 0x0004540001217983 */ /* 0x000ea80000300800 */
[----:B------:R-:W2:Y:S04]  /*627f0*/  LDL.LU R32, [R1+0x450] ;  /* 0x0004500001207983 */ /* 0x000ea80000300800 */
[----:B------:R-:W2:Y:S04]  /*62800*/  LDL.LU R34, [R1+0x45c] ;  /* 0x00045c0001227983 */ /* 0x000ea80000300800 */
[----:B------:R-:W2:Y:S01]  /*62810*/  LDL.LU R0, [R1+0x458] ;  /* 0x0004580001007983 */ /* 0x000ea20000300800 */
[----:B---3--:R-:W-:Y:S03]  /*62820*/  HMMA.16816.F32 R28, R28, R2, R20 ;  /* 0x000000021c1c723c */ /* 0x008fe60000001814 */
[----:B------:R-:W3:Y:S04]  /*62830*/  LDL.LU.64 R22, [R1+0x6a28] ;  /* 0x006a280001167983 */ /* 0x000ee80000300a00 */
[----:B------:R-:W2:-:S12]  /*62840*/  LDL.LU.64 R20, [R1+0x6a20] ;  /* 0x006a200001147983 */ /* 0x000e980000300a00 */
[----:B------:R0:W-:Y:S04]  /*62850*/  STL.64 [R1+0xd0], R28 ;  /* 0x0000d01c01007387 */ /* 0x0001e80000100a00 */
[----:B------:R1:W-:Y:S04]  /*62860*/  STL.64 [R1+0xd8], R30 ;  /* 0x0000d81e01007387 */ /* 0x0003e80000100a00 */
[----:B0-----:R-:W2:Y:S04]  /*62870*/  LDL.LU R28, [R1+0x420] ;  /* 0x00042000011c7983 */ /* 0x001ea80000300800 */
[----:B------:R-:W3:Y:S04]  /*62880*/  LDL.LU R29, [R1+0x428] ;  /* 0x00042800011d7983 */ /* 0x000ee80000300800 */
[----:B-1----:R-:W4:Y:S04]  /*62890*/  LDL.LU R30, [R1+0x434] ;  /* 0x00043400011e7983 */ /* 0x002f280000300800 */
[----:B------:R-:W4:Y:S01]  /*628a0*/  LDL.LU R31, [R1+0x430] ;  /* 0x00043000011f7983 */ /* 0x000f220000300800 */
[----:B--2---:R-:W-:-:S03]  /*628b0*/  IMAD R28, R28, 0x100, R24 ;  /* 0x000001001c1c7824 */ /* 0x004fc600078e0218 */
[----:B------:R-:W2:Y:S01]  /*628c0*/  LDL.LU R24, [R1+0x6a18] ;  /* 0x006a180001187983 */ /* 0x000ea20000300800 */
[----:B---3--:R-:W-:-:S03]  /*628d0*/  IMAD R29, R29, 0x100, R25 ;  /* 0x000001001d1d7824 */ /* 0x008fc600078e0219 */
[----:B------:R-:W2:Y:S01]  /*628e0*/  LDL.LU R25, [R1+0x6a14] ;  /* 0x006a140001197983 */ /* 0x000ea20000300800 */
[----:B----4-:R-:W-:Y:S02]  /*628f0*/  IMAD R30, R31, 0x100, R30 ;  /* 0x000001001f1e7824 */ /* 0x010fe400078e021e */
[----:B------:R-:W-:Y:S01]  /*62900*/  IMAD R31, R26, 0x100, R27 ;  /* 0x000001001a1f7824 */ /* 0x000fe200078e021b */
[----:B------:R-:W-:Y:S02]  /*62910*/  F2FP.F16.E5M2.UNPACK_B R28, R28 ;  /* 0x0000001cff1c723e */ /* 0x000fe400020004ff */
[----:B------:R-:W-:Y:S02]  /*62920*/  F2FP.F16.E5M2.UNPACK_B R29, R29 ;  /* 0x0000001dff1d723e */ /* 0x000fe400020004ff */
[----:B------:R-:W-:Y:S02]  /*62930*/  F2FP.F16.E5M2.UNPACK_B R30, R30 ;  /* 0x0000001eff1e723e */ /* 0x000fe400020004ff */
[----:B------:R-:W-:-:S07]  /*62940*/  F2FP.F16.E5M2.UNPACK_B R31, R31 ;  /* 0x0000001fff1f723e */ /* 0x000fce00020004ff */
[C---:B------:R-:W-:Y:S08]  /*62950*/  HMMA.16816.F32 R52, R28.reuse, R22, R52 ;  /* 0x000000161c34723c */ /* 0x040ff00000001834 */
[C---:B------:R-:W-:Y:S08]  /*62960*/  HMMA.16816.F32 R48, R28.reuse, R20, R48 ;  /* 0x000000141c30723c */ /* 0x040ff00000001830 */
[C---:B------:R-:W-:Y:S08]  /*62970*/  HMMA.16816.F32 R44, R28.reuse, R18, R44 ;  /* 0x000000121c2c723c */ /* 0x040ff0000000182c */
[C---:B------:R-:W-:Y:S08]  /*62980*/  HMMA.16816.F32 R40, R28.reuse, R16, R40 ;  /* 0x000000101c28723c */ /* 0x040ff00000001828 */
[C---:B------:R-:W-:Y:S08]  /*62990*/  HMMA.16816.F32 R36, R28.reuse, R14, R36 ;  /* 0x0000000e1c24723c */ /* 0x040ff00000001824 */
[C---:B------:R-:W-:Y:S08]  /*629a0*/  HMMA.16816.F32 R8, R28.reuse, R12, R8 ;  /* 0x0000000c1c08723c */ /* 0x040ff00000001808 */
[C---:B------:R-:W-:Y:S08]  /*629b0*/  HMMA.16816.F32 R4, R28.reuse, R2, R4 ;  /* 0x000000021c04723c */ /* 0x040ff00000001804 */
[----:B--2---:R-:W-:-:S15]  /*629c0*/  HMMA.16816.F32 R56, R28, R24, R56 ;  /* 0x000000181c38723c */ /* 0x004fde0000001838 */
[----:B------:R-:W-:-:S04]  /*629d0*/  NOP ;  /* 0x0000000000007918 */ /* 0x000fc80000000000 */
[----:B------:R-:W-:Y:S04]  /*629e0*/  STL.64 [R1+0x6f0], R56 ;  /* 0x0006f03801007387 */ /* 0x000fe80000100a00 */
[----:B------:R0:W-:Y:S04]  /*629f0*/  STL.64 [R1+0x6f8], R58 ;  /* 0x0006f83a01007387 */ /* 0x0001e80000100a00 */
[----:B0-----:R-:W2:Y:S04]  /*62a00*/  LDL.LU R59, [R1+0x6a10] ;  /* 0x006a1000013b7983 */ /* 0x001ea80000300800 */
[----:B------:R-:W-:Y:S04]  /*62a10*/  STL.64 [R1+0x6e0], R52 ;  /* 0x0006e03401007387 */ /* 0x000fe80000100a00 */
[----:B------:R-:W-:Y:S04]  /*62a20*/  STL.64 [R1+0x6e8], R54 ;  /* 0x0006e83601007387 */ /* 0x000fe80000100a00 */
        /* <DEDUP_REMOVED lines=8> */
[----:B0-----:R-:W3:Y:S04]  /*62ab0*/  LDL.LU.64 R36, [R1+0x1b20] ;  /* 0x001b200001247983 */ /* 0x001ee80000300a00 */
[----:B------:R0:W-:Y:S04]  /*62ac0*/  STL.64 [R1+0x690], R8 ;  /* 0x0006900801007387 */ /* 0x0001e80000100a00 */
[----:B------:R4:W-:Y:S04]  /*62ad0*/  STL.64 [R1+0x698], R10 ;  /* 0x0006980a01007387 */ /* 0x0009e80000100a00 */
[----:B-1----:R-:W3:Y:S04]  /*62ae0*/  LDL.LU.64 R38, [R1+0x1b28] ;  /* 0x001b280001267983 */ /* 0x002ee80000300a00 */
[----:B------:R1:W-:Y:S04]  /*62af0*/  STL.64 [R1+0xc0], R4 ;  /* 0x0000c00401007387 */ /* 0x0003e80000100a00 */
[----:B------:R1:W-:Y:S04]  /*62b00*/  STL.64 [R1+0xc8], R6 ;  /* 0x0000c80601007387 */ /* 0x0003e80000100a00 */
[----:B0-----:R-:W3:Y:S04]  /*62b10*/  LDL.LU.64 R8, [R1+0x1b10] ;  /* 0x001b100001087983 */ /* 0x001ee80000300a00 */
[----:B----4-:R-:W4:Y:S04]  /*62b20*/  LDL.LU.64 R10, [R1+0x1b18] ;  /* 0x001b1800010a7983 */ /* 0x010f280000300a00 */
[----:B-1----:R-:W4:Y:S04]  /*62b30*/  LDL.LU.64 R4, [R1+0x1b00] ;  /* 0x001b000001047983 */ /* 0x002f280000300a00 */
[----:B------:R-:W4:Y:S01]  /*62b40*/  LDL.LU.64 R6, [R1+0x1b08] ;  /* 0x001b080001067983 */ /* 0x000f220000300a00 */
[----:B------:R-:W-:-:S02]  /*62b50*/  IMAD R29, R35, 0x100, R61 ;  /* 0x00000100231d7824 */ /* 0x000fc400078e023d */
[----:B------:R-:W-:Y:S01]  /*62b60*/  IMAD R30, R32, 0x100, R33 ;  /* 0x00000100201e7824 */ /* 0x000fe200078e0221 */
[----:B------:R-:W4:Y:S01]  /*62b70*/  LDL.LU R44, [R1+0x464] ;  /* 0x00046400012c7983 */ /* 0x000f220000300800 */
[----:B------:R-:W-:Y:S01]  /*62b80*/  IMAD R31, R0, 0x100, R34 ;  /* 0x00000100001f7824 */ /* 0x000fe200078e0222 */
[----:B------:R-:W-:Y:S02]  /*62b90*/  F2FP.F16.E5M2.UNPACK_B R29, R29 ;  /* 0x0000001dff1d723e */ /* 0x000fe400020004ff */
[----:B------:R-:W-:Y:S01]  /*62ba0*/  F2FP.F16.E5M2.UNPACK_B R30, R30 ;  /* 0x0000001eff1e723e */ /* 0x000fe200020004ff */
[----:B------:R-:W4:Y:S01]  /*62bb0*/  LDL.LU R46, [R1+0x460] ;  /* 0x00046000012e7983 */ /* 0x000f220000300800 */
[----:B------:R-:W-:-:S03]  /*62bc0*/  F2FP.F16.E5M2.UNPACK_B R31, R31 ;  /* 0x0000001fff1f723e */ /* 0x000fc600020004ff */
[----:B------:R-:W4:Y:S01]  /*62bd0*/  LDL.LU R58, [R1+0x46c] ;  /* 0x00046c00013a7983 */ /* 0x000f220000300800 */
[----:B--2---:R-:W-:-:S03]  /*62be0*/  IMAD R28, R60, 0x100, R59 ;  /* 0x000001003c1c7824 */ /* 0x004fc600078e023b */
[----:B------:R-:W2:Y:S02]  /*62bf0*/  LDL.LU R59, [R1+0x468] ;  /* 0x00046800013b7983 */ /* 0x000ea40000300800 */
[----:B------:R-:W-:Y:S02]  /*62c00*/  F2FP.F16.E5M2.UNPACK_B R28, R28 ;  /* 0x0000001cff1c723e */ /* 0x000fe400020004ff */
[----:B------:R-:W2:Y:S04]  /*62c10*/  LDL.LU.64 R32, [R1+0x1af0] ;  /* 0x001af00001207983 */ /* 0x000ea80000300a00 */
[----:B------:R-:W2:Y:S04]  /*62c20*/  LDL.LU.64 R34, [R1+0x1af8] ;  /* 0x001af80001227983 */ /* 0x000ea80000300a00 */
[----:B------:R-:W2:Y:S01]  /*62c30*/  LDL.LU.64 R52, [R1+0x1ae0] ;  /* 0x001ae00001347983 */ /* 0x000ea20000300a00 */
[C---:B---3--:R-:W-:Y:S08]  /*62c40*/  HMMA.16816.F32 R36, R28.reuse, R24, R36 ;  /* 0x000000181c24723c */ /* 0x048ff00000001824 */
[C---:B----4-:R-:W-:Y:S11]  /*62c50*/  HMMA.16816.F32 R8, R28.reuse, R22, R8 ;  /* 0x000000161c08723c */ /* 0x050ff60000001808 */
[----:B------:R-:W-:Y:S04]  /*62c60*/  STL.64 [R1+0x680], R36 ;  /* 0x0006802401007387 */ /* 0x000fe80000100a00 */
[----:B------:R-:W-:Y:S01]  /*62c70*/  STL.64 [R1+0x688], R38 ;  /* 0x0006882601007387 */ /* 0x000fe20000100a00 */
[C---:B------:R-:W-:Y:S03]  /*62c80*/  HMMA.16816.F32 R4, R28.reuse, R20, R4 ;  /* 0x000000141c04723c */ /* 0x040fe60000001804 */
[----:B------:R-:W3:Y:S04]  /*62c90*/  LDL.LU.64 R54, [R1+0x1ae8] ;  /* 0x001ae80001367983 */ /* 0x000ee80000300a00 */
[----:B------:R0:W-:Y:S04]  /*62ca0*/  STL.64 [R1+0x670], R8 ;  /* 0x0006700801007387 */ /* 0x0001e80000100a00 */
[----:B------:R1:W-:Y:S04]  /*62cb0*/  STL.64 [R1+0x678], R10 ;  /* 0x0006780a01007387 */ /* 0x0003e80000100a00 */
[----:B------:R-:W4:Y:S04]  /*62cc0*/  LDL.LU R42, [R1+0x474] ;  /* 0x00047400012a7983 */ /* 0x000f280000300800 */
[----:B------:R-:W4:Y:S04]  /*62cd0*/  LDL.LU R60, [R1+0x470] ;  /* 0x00047000013c7983 */ /* 0x000f280000300800 */
[----:B------:R-:W4:Y:S04]  /*62ce0*/  LDL.LU.64 R48, [R1+0x1ad0] ;  /* 0x001ad00001307983 */ /* 0x000f280000300a00 */
[----:B------:R-:W4:Y:S04]  /*62cf0*/  LDL.LU.64 R50, [R1+0x1ad8] ;  /* 0x001ad80001327983 */ /* 0x000f280000300a00 */
[----:B------:R1:W-:Y:S04]  /*62d00*/  STL.64 [R1+0x660], R4 ;  /* 0x0006600401007387 */ /* 0x0003e80000100a00 */
[----:B------:R1:W-:Y:S04]  /*62d10*/  STL.64 [R1+0x668], R6 ;  /* 0x0006680601007387 */ /* 0x0003e80000100a00 */
[----:B0-----:R-:W4:Y:S04]  /*62d20*/  LDL.LU.64 R8, [R1+0x1ac0] ;  /* 0x001ac00001087983 */ /* 0x001f280000300a00 */
[----:B-1----:R-:W4:Y:S04]  /*62d30*/  LDL.LU.64 R10, [R1+0x1ac8] ;  /* 0x001ac800010a7983 */ /* 0x002f280000300a00 */
[----:B------:R-:W4:Y:S04]  /*62d40*/  LDL.LU.64 R4, [R1+0x1960] ;  /* 0x0019600001047983 */ /* 0x000f280000300a00 */
[----:B------:R-:W4:Y:S04]  /*62d50*/  LDL.LU.64 R6, [R1+0x1968] ;  /* 0x0019680001067983 */ /* 0x000f280000300a00 */
[----:B------:R-:W-:Y:S04]  /*62d60*/  STL.64 [R1+0x6a08], R22 ;  /* 0x006a081601007387 */ /* 0x000fe80000100a00 */
[----:B------:R2:W-:Y:S04]  /*62d70*/  STL.64 [R1+0x6a00], R20 ;  /* 0x006a001401007387 */ /* 0x0005e80000100a00 */
[----:B------:R-:W4:Y:S04]  /*62d80*/  LDL.LU R61, [R1+0x47c] ;  /* 0x00047c00013d7983 */ /* 0x000f280000300800 */
[----:B------:R-:W4:Y:S01]  /*62d90*/  LDL.LU R39, [R1+0x478] ;  /* 0x0004780001277983 */ /* 0x000f220000300800 */
[----:B--2---:R-:W-:-:S15]  /*62da0*/  HMMA.16816.F32 R20, R28, R18, R32 ;  /* 0x000000121c14723c */ /* 0x004fde0000001820 */
[----:B------:R-:W-:-:S04]  /*62db0*/  NOP ;  /* 0x0000000000007918 */ /* 0x000fc80000000000 */
[----:B------:R-:W-:Y:S04]  /*62dc0*/  STL.64 [R1+0x650], R20 ;  /* 0x0006501401007387 */ /* 0x000fe80000100a00 */
[----:B------:R3:W-:Y:S04]  /*62dd0*/  STL.64 [R1+0x658], R22 ;  /* 0x0006581601007387 */ /* 0x0007e80000100a00 */
[----:B------:R-:W2:Y:S04]  /*62de0*/  LDL.LU R37, [R1+0x484] ;  /* 0x0004840001257983 */ /* 0x000ea80000300800 */
[----:B------:R-:W2:Y:S04]  /*62df0*/  LDL.LU R35, [R1+0x480] ;  /* 0x0004800001237983 */ /* 0x000ea80000300800 */
[----:B------:R-:W2:Y:S04]  /*62e00*/  LDL.LU R33, [R1+0x48c] ;  /* 0x00048c0001217983 */ /* 0x000ea80000300800 */
[----:B------:R-:W2:Y:S01]  /*62e10*/  LDL.LU R32, [R1+0x488] ;  /* 0x0004880001207983 */ /* 0x000ea20000300800 */
[----:B---3--:R-:W-:-:S15]  /*62e20*/  HMMA.16816.F32 R20, R28, R16, R52 ;  /* 0x000000101c14723c */ /* 0x008fde0000001834 */
[----:B------:R-:W-:-:S04]  /*62e30*/  NOP ;  /* 0x0000000000007918 */ /* 0x000fc80000000000 */
[----:B------:R-:W-:Y:S04]  /*62e40*/  STL.64 [R1+0x640], R20 ;  /* 0x0006401401007387 */ /* 0x000fe80000100a00 */
[----:B------:R4:W-:Y:S04]  /*62e50*/  STL.64 [R1+0x648], R22 ;  /* 0x0006481601007387 */ /* 0x0009e80000100a00 */
[----:B------:R-:W3:Y:S04]  /*62e60*/  LDL.LU R34, [R1+0x494] ;  /* 0x0004940001227983 */ /* 0x000ee80000300800 */
[----:B------:R-:W3:Y:S01]  /*62e70*/  LDL.LU R36, [R1+0x490] ;  /* 0x0004900001247983 */ /* 0x000ee20000300800 */
[C---:B----4-:R-:W-:Y:S03]  /*62e80*/  HMMA.16816.F32 R20, R28.reuse, R14, R48 ;  /* 0x0000000e1c14723c */ /* 0x050fe60000001830 */
[----:B------:R-:W4:Y:S04]  /*62e90*/  LDL.LU R38, [R1+0x49c] ;  /* 0x00049c0001267983 */ /* 0x000f280000300800 */
[----:B------:R-:W4:Y:S01]  /*62ea0*/  LDL.LU R0, [R1+0x498] ;  /* 0x0004980001007983 */ /* 0x000f220000300800 */
[C---:B------:R-:W-:Y:S08]  /*62eb0*/  HMMA.16816.F32 R8, R28.reuse, R12, R8 ;  /* 0x0000000c1c08723c */ /* 0x040ff00000001808 */
[----:B------:R-:W-:Y:S03]  /*62ec0*/  HMMA.16816.F32 R4, R28, R2, R4 ;  /* 0x000000021c04723c */ /* 0x000fe60000001804 */
[----:B------:R0:W-:Y:S04]  /*62ed0*/  STL.64 [R1+0x630], R20 ;  /* 0x0006301401007387 */ /* 0x0001e80000100a00 */
[----:B------:R1:W-:Y:S04]  /*62ee0*/  STL.64 [R1+0x638], R22 ;  /* 0x0006381601007387 */ /* 0x0003e80000100a00 */
[----:B------:R-:W-:Y:S04]  /*62ef0*/  STL.64 [R1+0x620], R8 ;  /* 0x0006200801007387 */ /* 0x000fe80000100a00 */
[----:B------:R-:W-:Y:S04]  /*62f00*/  STL.64 [R1+0x628], R10 ;  /* 0x0006280a01007387 */ /* 0x000fe80000100a00 */
[----:B------:R1:W-:Y:S04]  /*62f10*/  STL.64 [R1+0xb0], R4 ;  /* 0x0000b00401007387 */ /* 0x0003e80000100a00 */
[----:B------:R1:W-:Y:S04]  /*62f20*/  STL.64 [R1+0xb8], R6 ;  /* 0x0000b80601007387 */ /* 0x0003e80000100a00 */
[----:B0-----:R-:W2:Y:S04]  /*62f30*/  LDL.LU.64 R20, [R1+0x1ab0] ;  /* 0x001ab00001147983 */ /* 0x001ea80000300a00 */
[----:B-1----:R-:W2:Y:S01]  /*62f40*/  LDL.LU.64 R22, [R1+0x1ab8] ;  /* 0x001ab80001167983 */ /* 0x002ea20000300a00 */
[----:B------:R-:W-:-:S02]  /*62f50*/  IMAD R28, R46, 0x100, R44 ;  /* 0x000001002e1c7824 */ /* 0x000fc400078e022c */
[----:B------:R-:W-:Y:S01]  /*62f60*/  IMAD R29, R59, 0x100, R58 ;  /* 0x000001003b1d7824 */ /* 0x000fe200078e023a */
[----:B------:R-:W3:Y:S01]  /*62f70*/  LDL.LU.64 R56, [R1+0x1aa0] ;  /* 0x001aa00001387983 */ /* 0x000ee20000300a00 */
[----:B------:R-:W-:Y:S02]  /*62f80*/  IMAD R30, R60, 0x100, R42 ;  /* 0x000001003c1e7824 */ /* 0x000fe400078e022a */
[----:B------:R-:W-:Y:S01]  /*62f90*/  IMAD R31, R39, 0x100, R61 ;  /* 0x00000100271f7824 */ /* 0x000fe200078e023d */
[----:B------:R-:W-:Y:S01]  /*62fa0*/  F2FP.F16.E5M2.UNPACK_B R28, R28 ;  /* 0x0000001cff1c723e */ /* 0x000fe200020004ff */
[----:B------:R-:W3:Y:S01]  /*62fb0*/  LDL.LU.64 R58, [R1+0x1aa8] ;  /* 0x001aa800013a7983 */ /* 0x000ee20000300a00 */
[----:B------:R-:W-:Y:S02]  /*62fc0*/  F2FP.F16.E5M2.UNPACK_B R29, R29 ;  /* 0x0000001dff1d723e */ /* 0x000fe400020004ff */
[----:B------:R-:W-:Y:S01]  /*62fd0*/  F2FP.F16.E5M2.UNPACK_B R30, R30 ;  /* 0x0000001eff1e723e */ /* 0x000fe200020004ff */
[----:B------:R-:W3:Y:S01]  /*62fe0*/  LDL.LU.64 R52, [R1+0x1a90] ;  /* 0x001a900001347983 */ /* 0x000ee20000300a00 */
[----:B------:R-:W-:-:S03]  /*62ff0*/  F2FP.F16.E5M2.UNPACK_B R31, R31 ;  /* 0x0000001fff1f723e */ /* 0x000fc600020004ff */
[----:B------:R-:W3:Y:S04]  /*63000*/  LDL.LU.64 R54, [R1+0x1a98] ;  /* 0x001a980001367983 */ /* 0x000ee80000300a00 */
[----:B------:R-:W3:Y:S04]  /*63010*/  LDL.LU.64 R48, [R1+0x1a80] ;  /* 0x001a800001307983 */ /* 0x000ee80000300a00 */
[----:B------:R-:W3:Y:S04]  /*63020*/  LDL.LU.64 R50, [R1+0x1a88] ;  /* 0x001a880001327983 */ /* 0x000ee80000300a00 */
[----:B------:R-:W3:Y:S04]  /*63030*/  LDL.LU.64 R44, [R1+0x1c50] ;  /* 0x001c5000012c7983 */ /* 0x000ee80000300a00 */
[----:B------:R-:W3:Y:S04]  /*63040*/  LDL.LU.64 R46, [R1+0x1c58] ;  /* 0x001c5800012e7983 */ /* 0x000ee80000300a00 */
[----:B------:R-:W3:Y:S04]  /*63050*/  LDL.LU.64 R4, [R1+0x1c40] ;  /* 0x001c400001047983 */ /* 0x000ee80000300a00 */
[----:B------:R-:W4:Y:S04]  /*63060*/  LDL.LU.64 R6, [R1+0x1c48] ;  /* 0x001c480001067983 */ /* 0x000f280000300a00 */
[----:B------:R-:W4:Y:S04]  /*63070*/  LDL.LU.64 R40, [R1+0x1c30] ;  /* 0x001c300001287983 */ /* 0x000f280000300a00 */
[----:B------:R-:W4:Y:S04]  /*63080*/  LDL.LU.64 R42, [R1+0x1c38] ;  /* 0x001c3800012a7983 */ /* 0x000f280000300a00 */
[----:B------:R-:W4:Y:S04]  /*63090*/  LDL.LU.64 R8, [R1+0x1a70] ;  /* 0x001a700001087983 */ /* 0x000f280000300a00 */
[----:B------:R-:W4:Y:S01]  /*630a0*/  LDL.LU.64 R10, [R1+0x1a78] ;  /* 0x001a7800010a7983 */ /* 0x000f220000300a00 */
[----:B--2---:R-:W-:-:S15]  /*630b0*/  HMMA.16816.F32 R20, R28, R24, R20 ;  /* 0x000000181c14723c */ /* 0x004fde0000001814 */
[----:B------:R-:W-:-:S04]  /*630c0*/  NOP ;  /* 0x0000000000007918 */ /* 0x000fc80000000000 */
[----:B------:R-:W-:Y:S04]  /*630d0*/  STL.64 [R1+0x610], R20 ;  /* 0x0006101401007387 */ /* 0x000fe80000100a00 */
[----:B------:R0:W-:Y:S04]  /*630e0*/  STL.64 [R1+0x618], R22 ;  /* 0x0006181601007387 */ /* 0x0001e80000100a00 */
[----:B0-----:R-:W2:Y:S04]  /*630f0*/  LDL.LU.64 R22, [R1+0x6a08] ;  /* 0x006a080001167983 */ /* 0x001ea80000300a00 */
[----:B------:R-:W2:Y:S01]  /*63100*/  LDL.LU.64 R20, [R1+0x6a00] ;  /* 0x006a000001147983 */ /* 0x000ea20000300a00 */
[C---:B---3--:R-:W-:Y:S08]  /*63110*/  HMMA.16816.F32 R48, R28.reuse, R18, R48 ;  /* 0x000000121c30723c */ /* 0x048ff00000001830 */
[C---:B------:R-:W-:Y:S08]  /*63120*/  HMMA.16816.F32 R44, R28.reuse, R16, R44 ;  /* 0x000000101c2c723c */ /* 0x040ff0000000182c */
[C---:B----4-:R-:W-:Y:S08]  /*63130*/  HMMA.16816.F32 R8, R28.reuse, R2, R8 ;  /* 0x000000021c08723c */ /* 0x050ff00000001808 */
[C---:B--2---:R-:W-:Y:S08]  /*63140*/  HMMA.16816.F32 R56, R28.reuse, R22, R56 ;  /* 0x000000161c38723c */ /* 0x044ff00000001838 */
[C---:B------:R-:W-:Y:S11]  /*63150*/  HMMA.16816.F32 R52, R28.reuse, R20, R52 ;  /* 0x000000141c34723c */ /* 0x040ff60000001834 */
[----:B------:R-:W-:Y:S04]  /*63160*/  STL.64 [R1+0x600], R56 ;  /* 0x0006003801007387 */ /* 0x000fe80000100a00 */
[----:B------:R-:W-:Y:S04]  /*63170*/  STL.64 [R1+0x608], R58 ;  /* 0x0006083a01007387 */ /* 0x000fe80000100a00 */
[----:B------:R-:W-:Y:S04]  /*63180*/  STL.64 [R1+0x5f0], R52 ;  /* 0x0005f03401007387 */ /* 0x000fe80000100a00 */
[----:B------:R-:W-:Y:S04]  /*63190*/  STL.64 [R1+0x5f8], R54 ;  /* 0x0005f83601007387 */ /* 0x000fe80000100a00 */
[----:B------:R-:W-:Y:S04]  /*631a0*/  STL.64 [R1+0x69f8], R18 ;  /* 0x0069f81201007387 */ /* 0x000fe80000100a00 */
[----:B------:R-:W-:Y:S04]  /*631b0*/  STL.64 [R1+0x5e0], R48 ;  /* 0x0005e03001007387 */ /* 0x000fe80000100a00 */
[----:B------:R-:W-:Y:S04]  /*631c0*/  STL.64 [R1+0x5e8], R50 ;  /* 0x0005e83201007387 */ /* 0x000fe80000100a00 */
[----:B------:R0:W-:Y:S02]  /*631d0*/  STL.64 [R1+0x69f0], R16 ;  /* 0x0069f01001007387 */ /* 0x0001e40000100a00 */
[C---:B0-----:R-:W-:Y:S02]  /*631e0*/  HMMA.16816.F32 R16, R28.reuse, R14, R4 ;  /* 0x0000000e1c10723c */ /* 0x041fe40000001804 */
[----:B------:R-:W-:Y:S04]  /*631f0*/  STL.64 [R1+0x5d0], R44 ;  /* 0x0005d02c01007387 */ /* 0x000fe80000100a00 */
[----:B------:R-:W-:Y:S04]  /*63200*/  STL.64 [R1+0x5d8], R46 ;  /* 0x0005d82e01007387 */ /* 0x000fe80000100a00 */
[----:B------:R-:W2:Y:S04]  /*63210*/  LDL.LU.64 R4, [R1+0x1c20] ;  /* 0x001c200001047983 */ /* 0x000ea80000300a00 */
[----:B------:R-:W2:Y:S05]  /*63220*/  LDL.LU.64 R6, [R1+0x1c28] ;  /* 0x001c280001067983 */ /* 0x000eaa0000300a00 */
[----:B------:R-:W-:Y:S04]  /*63230*/  STL.64 [R1+0x5c0], R16 ;  /* 0x0005c01001007387 */ /* 0x000fe80000100a00 */
[----:B------:R0:W-:Y:S02]  /*63240*/  STL.64 [R1+0x5c8], R18 ;  /* 0x0005c81201007387 */ /* 0x0001e40000100a00 */
[----:B0-----:R-:W-:Y:S01]  /*63250*/  HMMA.16816.F32 R16, R28, R12, R40 ;  /* 0x0000000c1c10723c */ /* 0x001fe20000001828 */
[----:B------:R-:W-:-:S02]  /*63260*/  IMAD R29, R32, 0x100, R33 ;  /* 0x00000100201d7824 */ /* 0x000fc400078e0221 */
[----:B------:R-:W-:Y:S02]  /*63270*/  IMAD R28, R35, 0x100, R37 ;  /* 0x00000100231c7824 */ /* 0x000fe400078e0225 */
[----:B------:R-:W-:-:S14]  /*63280*/  IMAD R30, R36, 0x100, R34 ;  /* 0x00000100241e7824 */ /* 0x000fdc00078e0222 */
[----:B------:R0:W-:Y:S04]  /*63290*/  STL.64 [R1+0x5b0], R16 ;  /* 0x0005b01001007387 */ /* 0x0001e80000100a00 */
[----:B------:R1:W-:Y:S04]  /*632a0*/  STL.64 [R1+0x5b8], R18 ;  /* 0x0005b81201007387 */ /* 0x0003e80000100a00 */
[----:B------:R-:W3:Y:S04]  /*632b0*/  LDL.LU R42, [R1+0x4a4] ;  /* 0x0004a400012a7983 */ /* 0x000ee80000300800 */
[----:B------:R4:W-:Y:S04]  /*632c0*/  STL.64 [R1+0xa0], R8 ;  /* 0x0000a00801007387 */ /* 0x0009e80000100a00 */
[----:B------:R0:W-:Y:S04]  /*632d0*/  STL.64 [R1+0xa8], R10 ;  /* 0x0000a80a01007387 */ /* 0x0001e80000100a00 */
[----:B------:R-:W3:Y:S04]  /*632e0*/  LDL.LU R44, [R1+0x4a0] ;  /* 0x0004a000012c7983 */ /* 0x000ee80000300800 */
[----:B------:R-:W3:Y:S04]  /*632f0*/  LDL.LU R58, [R1+0x4ac] ;  /* 0x0004ac00013a7983 */ /* 0x000ee80000300800 */
[----:B------:R-:W3:Y:S04]  /*63300*/  LDL.LU R59, [R1+0x4a8] ;  /* 0x0004a800013b7983 */ /* 0x000ee80000300800 */
[----:B------:R-:W3:Y:S04]  /*63310*/  LDL.LU.64 R32, [R1+0x1c10] ;  /* 0x001c100001207983 */ /* 0x000ee80000300a00 */
[----:B------:R-:W3:Y:S01]  /*63320*/  LDL.LU.64 R34, [R1+0x1c18] ;  /* 0x001c180001227983 */ /* 0x000ee20000300a00 */
[----:B------:R-:W-:Y:S01]  /*63330*/  IMAD R31, R0, 0x100, R38 ;  /* 0x00000100001f7824 */ /* 0x000fe200078e0226 */
[----:B------:R-:W-:-:S02]  /*63340*/  F2FP.F16.E5M2.UNPACK_B R28, R28 ;  /* 0x0000001cff1c723e */ /* 0x000fc400020004ff */
[----:B------:R-:W-:Y:S01]  /*63350*/  F2FP.F16.E5M2.UNPACK_B R29, R29 ;  /* 0x0000001dff1d723e */ /* 0x000fe200020004ff */
[----:B0-----:R-:W3:Y:S01]  /*63360*/  LDL.LU.64 R16, [R1+0x1c00] ;  /* 0x001c000001107983 */ /* 0x001ee20000300a00 */
[----:B------:R-:W-:Y:S02]  /*63370*/  F2FP.F16.E5M2.UNPACK_B R30, R30 ;  /* 0x0000001eff1e723e */ /* 0x000fe400020004ff */
[----:B------:R-:W-:Y:S01]  /*63380*/  F2FP.F16.E5M2.UNPACK_B R31, R31 ;  /* 0x0000001fff1f723e */ /* 0x000fe200020004ff */
[----:B-1----:R-:W3:Y:S06]  /*63390*/  LDL.LU.64 R18, [R1+0x1c08] ;  /* 0x001c080001127983 */ /* 0x002eec0000300a00 */
[----:B--2---:R-:W-:-:S15]  /*633a0*/  HMMA.16816.F32 R4, R28, R24, R4 ;  /* 0x000000181c04723c */ /* 0x004fde0000001804 */
[----:B------:R-:W-:-:S04]  /*633b0*/  NOP ;  /* 0x0000000000007918 */ /* 0x000fc80000000000 */
[----:B------:R0:W-:Y:S04]  /*633c0*/  STL.64 [R1+0x5a0], R4 ;  /* 0x0005a00401007387 */ /* 0x0001e80000100a00 */
[----:B------:R1:W-:Y:S04]  /*633d0*/  STL.64 [R1+0x5a8], R6 ;  /* 0x0005a80601007387 */ /* 0x0003e80000100a00 */
[----:B------:R-:W2:Y:S04]  /*633e0*/  LDL.LU.64 R52, [R1+0x1be0] ;  /* 0x001be00001347983 */ /* 0x000ea80000300a00 */
[----:B------:R-:W2:Y:S04]  /*633f0*/  LDL.LU.64 R54, [R1+0x1be8] ;  /* 0x001be80001367983 */ /* 0x000ea80000300a00 */
[----:B------:R-:W2:Y:S04]  /*63400*/  LDL.LU.64 R48, [R1+0x1bd0] ;  /* 0x001bd00001307983 */ /* 0x000ea80000300a00 */
[----:B------:R-:W2:Y:S04]  /*63410*/  LDL.LU.64 R50, [R1+0x1bd8] ;  /* 0x001bd80001327983 */ /* 0x000ea80000300a00 */
[----:B----4-:R-:W4:Y:S04]  /*63420*/  LDL.LU.64 R8, [R1+0x1bc0] ;  /* 0x001bc00001087983 */ /* 0x010f280000300a00 */
[----:B------:R-:W4:Y:S04]  /*63430*/  LDL.LU.64 R10, [R1+0x1bc8] ;  /* 0x001bc800010a7983 */ /* 0x000f280000300a00 */
[----:B0-----:R-:W2:Y:S04]  /*63440*/  LDL.LU.64 R4, [R1+0x1a60] ;  /* 0x001a600001047983 */ /* 0x001ea80000300a00 */
[----:B-1----:R-:W2:Y:S04]  /*63450*/  LDL.LU.64 R6, [R1+0x1a68] ;  /* 0x001a680001067983 */ /* 0x002ea80000300a00 */
[----:B------:R-:W2:Y:S04]  /*63460*/  LDL.LU R46, [R1+0x4b4] ;  /* 0x0004b400012e7983 */ /* 0x000ea80000300800 */
[----:B------:R-:W2:Y:S04]  /*63470*/  LDL.LU R60, [R1+0x4b0] ;  /* 0x0004b000013c7983 */ /* 0x000ea80000300800 */
[----:B------:R-:W2:Y:S04]  /*63480*/  LDL.LU R38, [R1+0x4bc] ;  /* 0x0004bc0001267983 */ /* 0x000ea80000300800 */
[----:B------:R-:W2:Y:S04]  /*63490*/  LDL.LU R0, [R1+0x4b8] ;  /* 0x0004b80001007983 */ /* 0x000ea80000300800 */
[----:B------:R-:W2:Y:S01]  /*634a0*/  LDL.LU R61, [R1+0x4c4] ;  /* 0x0004c400013d7983 */ /* 0x000ea20000300800 */
[----:B---3--:R-:W-:Y:S03]  /*634b0*/  HMMA.16816.F32 R32, R28, R22, R32 ;  /* 0x000000161c20723c */ /* 0x008fe60000001820 */
[----:B------:R-:W3:-:S15]  /*634c0*/  LDL.LU R39, [R1+0x4c0] ;  /* 0x0004c00001277983 */ /* 0x000ede0000300800 */
[----:B------:R-:W-:Y:S01]  /*634d0*/  NOP ;  /* 0x0000000000007918 */ /* 0x000fe20000000000 */
[----:B------:R-:W-:Y:S04]  /*634e0*/  STL.64 [R1+0x590], R32 ;  /* 0x0005902001007387 */ /* 0x000fe80000100a00 */
[----:B------:R0:W-:Y:S04]  /*634f0*/  STL.64 [R1+0x598], R34 ;  /* 0x0005982201007387 */ /* 0x0001e80000100a00 */
[----:B------:R-:W2:Y:S04]  /*63500*/  LDL.LU R37, [R1+0x4cc] ;  /* 0x0004cc0001257983 */ /* 0x000ea80000300800 */
[----:B0-----:R-:W2:Y:S04]  /*63510*/  LDL.LU R35, [R1+0x4c8] ;  /* 0x0004c80001237983 */ /* 0x001ea80000300800 */
[----:B------:R-:W2:Y:S04]  /*63520*/  LDL.LU R33, [R1+0x1fe0] ;  /* 0x001fe00001217983 */ /* 0x000ea80000300800 */
[----:B------:R-:W2:Y:S04]  /*63530*/  LDL.LU R32, [R1+0x1fdc] ;  /* 0x001fdc0001207983 */ /* 0x000ea80000300800 */
[----:B------:R-:W2:Y:S01]  /*63540*/  LDL.LU R34, [R1+0x1fe8] ;  /* 0x001fe80001227983 */ /* 0x000ea20000300800 */
[C---:B------:R-:W-:Y:S03]  /*63550*/  HMMA.16816.F32 R16, R28.reuse, R20, R16 ;  /* 0x000000141c10723c */ /* 0x040fe60000001810 */
[----:B--2---:R-:W-:Y:S04]  /*63560*/  STL.64 [R1+0x69e8], R34 ;  /* 0x0069e82201007387 */ /* 0x004fe80000100a00 */
[----:B------:R0:W-:Y:S04]  /*63570*/  STL.64 [R1+0x69e0], R32 ;  /* 0x0069e02001007387 */ /* 0x0001e80000100a00 */
[----:B0-----:R-:W2:Y:S04]  /*63580*/  LDL.LU.64 R32, [R1+0x1bf0] ;  /* 0x001bf00001207983 */ /* 0x001ea80000300a00 */
[----:B------:R-:W2:Y:S04]  /*63590*/  LDL.LU.64 R34, [R1+0x1bf8] ;  /* 0x001bf80001227983 */ /* 0x000ea80000300a00 */
[----:B------:R-:W2:Y:S04]  /*635a0*/  LDL.LU R36, [R1+0x1fe4] ;  /* 0x001fe40001247983 */ /* 0x000ea80000300800 */
[----:B------:R-:W-:Y:S04]  /*635b0*/  STL.64 [R1+0x580], R16 ;  /* 0x0005801001007387 */ /* 0x000fe80000100a00 */
[----:B------:R0:W-:Y:S04]  /*635c0*/  STL.64 [R1+0x588], R18 ;  /* 0x0005881201007387 */ /* 0x0001e80000100a00 */
[----:B0-----:R-:W2:Y:S04]  /*635d0*/  LDL.LU.64 R18, [R1+0x69f8] ;  /* 0x0069f80001127983 */ /* 0x001ea80000300a00 */
[----:B------:R-:W3:Y:S01]  /*635e0*/  LDL.LU.64 R16, [R1+0x69f0] ;  /* 0x0069f00001107983 */ /* 0x000ee20000300a00 */
[C---:B----4-:R-:W-:Y:S08]  /*635f0*/  HMMA.16816.F32 R8, R28.reuse, R12, R8 ;  /* 0x0000000c1c08723c */ /* 0x050ff00000001808 */
[C---:B------:R-:W-:Y:S08]  /*63600*/  HMMA.16816.F32 R4, R28.reuse, R2, R4 ;  /* 0x000000021c04723c */ /* 0x040ff00000001804 */
[C---:B--2---:R-:W-:Y:S08]  /*63610*/  HMMA.16816.F32 R32, R28.reuse, R18, R32 ;  /* 0x000000121c20723c */ /* 0x044ff00000001820 */
[C---:B---3--:R-:W-:Y:S11]  /*63620*/  HMMA.16816.F32 R52, R28.reuse, R16, R52 ;  /* 0x000000101c34723c */ /* 0x048ff60000001834 */
[----:B------:R-:W-:Y:S04]  /*63630*/  STL.64 [R1+0x570], R32 ;  /* 0x0005702001007387 */ /* 0x000fe80000100a00 */
[----:B------:R0:W-:Y:S02]  /*63640*/  STL.64 [R1+0x578], R34 ;  /* 0x0005782201007387 */ /* 0x0001e40000100a00 */
[----:B0-----:R-:W-:Y:S02]  /*63650*/  HMMA.16816.F32 R32, R28, R14, R48 ;  /* 0x0000000e1c20723c */ /* 0x001fe40000001830 */
[----:B------:R-:W-:Y:S04]  /*63660*/  STL.64 [R1+0x560], R52 ;  /* 0x0005603401007387 */ /* 0x000fe80000100a00 */
[----:B------:R-:W-:Y:S01]  /*63670*/  STL.64 [R1+0x568], R54 ;  /* 0x0005683601007387 */ /* 0x000fe20000100a00 */
[----:B------:R-:W-:-:S12]  /*63680*/  IMAD R29, R59, 0x100, R58 ;  /* 0x000001003b1d7824 */ /* 0x000fd800078e023a */
[----:B------:R0:W-:Y:S04]  /*63690*/  STL.64 [R1+0x550], R32 ;  /* 0x0005502001007387 */ /* 0x0001e80000100a00 */
[----:B------:R1:W-:Y:S04]  /*636a0*/  STL.64 [R1+0x558], R34 ;  /* 0x0005582201007387 */ /* 0x0003e80000100a00 */
[----:B------:R-:W-:Y:S04]  /*636b0*/  STL.64 [R1+0x540], R8 ;  /* 0x0005400801007387 */ /* 0x000fe80000100a00 */
[----:B------:R-:W-:Y:S04]  /*636c0*/  STL.64 [R1+0x548], R10 ;  /* 0x0005480a01007387 */ /* 0x000fe80000100a00 */
[----:B------:R2:W-:Y:S04]  /*636d0*/  STL.64 [R1+0x90], R4 ;  /* 0x0000900401007387 */ /* 0x0005e80000100a00 */
[----:B------:R3:W-:Y:S04]  /*636e0*/  STL.64 [R1+0x98], R6 ;  /* 0x0000980601007387 */ /* 0x0007e80000100a00 */
[----:B0-----:R-:W4:Y:S04]  /*636f0*/  LDL.LU.64 R32, [R1+0x1bb0] ;  /* 0x001bb00001207983 */ /* 0x001f280000300a00 */
[----:B-1----:R-:W4:Y:S04]  /*63700*/  LDL.LU.64 R34, [R1+0x1bb8] ;  /* 0x001bb80001227983 */ /* 0x002f280000300a00 */
[----:B------:R-:W4:Y:S04]  /*63710*/  LDL.LU.64 R56, [R1+0x1ba0] ;  /* 0x001ba00001387983 */ /* 0x000f280000300a00 */
[----:B------:R-:W4:Y:S04]  /*63720*/  LDL.LU.64 R58, [R1+0x1ba8] ;  /* 0x001ba800013a7983 */ /* 0x000f280000300a00 */
[----:B------:R-:W4:Y:S04]  /*63730*/  LDL.LU.64 R52, [R1+0x1b90] ;  /* 0x001b900001347983 */ /* 0x000f280000300a00 */
[----:B------:R-:W4:Y:S04]  /*63740*/  LDL.LU.64 R54, [R1+0x1b98] ;  /* 0x001b980001367983 */ /* 0x000f280000300a00 */
[----:B------:R-:W4:Y:S04]  /*63750*/  LDL.LU.64 R48, [R1+0x1d60] ;  /* 0x001d600001307983 */ /* 0x000f280000300a00 */
[----:B------:R-:W4:Y:S04]  /*63760*/  LDL.LU.64 R50, [R1+0x1d68] ;  /* 0x001d680001327983 */ /* 0x000f280000300a00 */
[----:B--2---:R-:W2:Y:S04]  /*63770*/  LDL.LU.64 R4, [R1+0x1d50] ;  /* 0x001d500001047983 */ /* 0x004ea80000300a00 */
[----:B---3--:R-:W2:Y:S01]  /*63780*/  LDL.LU.64 R6, [R1+0x1d58] ;  /* 0x001d580001067983 */ /* 0x008ea20000300a00 */
[----:B------:R-:W-:-:S02]  /*63790*/  IMAD R28, R44, 0x100, R42 ;  /* 0x000001002c1c7824 */ /* 0x000fc400078e022a */
        /* <DEDUP_REMOVED lines=8> */
[----:B------:R-:W2:Y:S04]  /*63820*/  LDL.LU.64 R40, [R1+0x1d30] ;  /* 0x001d300001287983 */ /* 0x000ea80000300a00 */
[----:B------:R-:W2:Y:S04]  /*63830*/  LDL.LU.64 R42, [R1+0x1d38] ;  /* 0x001d3800012a7983 */ /* 0x000ea80000300a00 */
[----:B------:R-:W2:Y:S04]  /*63840*/  LDL.LU.64 R8, [R1+0x1b80] ;  /* 0x001b800001087983 */ /* 0x000ea80000300a00 */
[----:B------:R-:W2:Y:S01]  /*63850*/  LDL.LU.64 R10, [R1+0x1b88] ;  /* 0x001b8800010a7983 */ /* 0x000ea20000300a00 */
[C---:B----4-:R-:W-:Y:S08]  /*63860*/  HMMA.16816.F32 R32, R28.reuse, R24, R32 ;  /* 0x000000181c20723c */ /* 0x050ff00000001820 */
[C---:B------:R-:W-:Y:S11]  /*63870*/  HMMA.16816.F32 R56, R28.reuse, R22, R56 ;  /* 0x000000161c38723c */ /* 0x040ff60000001838 */
[----:B------:R-:W-:Y:S04]  /*63880*/  STL.64 [R1+0x530], R32 ;  /* 0x0005302001007387 */ /* 0x000fe80000100a00 */
[----:B------:R0:W-:Y:S04]  /*63890*/  STL.64 [R1+0x538], R34 ;  /* 0x0005382201007387 */ /* 0x0001e80000100a00 */
[----:B0-----:R-:W4:Y:S04]  /*638a0*/  LDL.LU.64 R34, [R1+0x69e8] ;  /* 0x0069e80001227983 */ /* 0x001f280000300a00 */
[----:B------:R-:W4:Y:S04]  /*638b0*/  LDL.LU.64 R32, [R1+0x69e0] ;  /* 0x0069e00001207983 */ /* 0x000f280000300a00 */
[----:B------:R-:W-:Y:S04]  /*638c0*/  STL.64 [R1+0x520], R56 ;  /* 0x0005203801007387 */ /* 0x000fe80000100a00 */
[----:B------:R0:W-:Y:S02]  /*638d0*/  STL.64 [R1+0x528], R58 ;  /* 0x0005283a01007387 */ /* 0x0001e40000100a00 */
[C---:B0-----:R-:W-:Y:S08]  /*638e0*/  HMMA.16816.F32 R56, R28.reuse, R20, R52 ;  /* 0x000000141c38723c */ /* 0x041ff00000001834 */
[C---:B------:R-:W-:Y:S08]  /*638f0*/  HMMA.16816.F32 R52, R28.reuse, R18, R48 ;  /* 0x000000121c34723c */ /* 0x040ff00000001830 */
[C---:B--2---:R-:W-:Y:S03]  /*63900*/  HMMA.16816.F32 R48, R28.reuse, R16, R4 ;  /* 0x000000101c30723c */ /* 0x044fe60000001804 */
[----:B------:R-:W-:Y:S04]  /*63910*/  STL.64 [R1+0x510], R56 ;  /* 0x0005103801007387 */ /* 0x000fe80000100a00 */
[----:B------:R-:W-:Y:S04]  /*63920*/  STL.64 [R1+0x518], R58 ;  /* 0x0005183a01007387 */ /* 0x000fe80000100a00 */
[----:B------:R-:W2:Y:S04]  /*63930*/  LDL.LU.64 R4, [R1+0x1d20] ;  /* 0x001d200001047983 */ /* 0x000ea80000300a00 */
[----:B------:R0:W-:Y:S04]  /*63940*/  STL.64 [R1+0x500], R52 ;  /* 0x0005003401007387 */ /* 0x0001e80000100a00 */
[----:B------:R1:W-:Y:S04]  /*63950*/  STL.64 [R1+0x508], R54 ;  /* 0x0005083601007387 */ /* 0x0003e80000100a00 */
[----:B------:R-:W2:Y:S01]  /*63960*/  LDL.LU.64 R6, [R1+0x1d28] ;  /* 0x001d280001067983 */ /* 0x000ea20000300a00 */
[----:B---3--:R-:W-:Y:S01]  /*63970*/  HMMA.16816.F32 R44, R28, R14, R44 ;  /* 0x0000000e1c2c723c */ /* 0x008fe2000000182c */
[----:B------:R-:W-:-:S07]  /*63980*/  IMAD R26, R39, 0x100, R61 ;  /* 0x00000100271a7824 */ /* 0x000fce00078e023d */
[C---:B------:R-:W-:Y:S08]  /*63990*/  HMMA.16816.F32 R40, R28.reuse, R12, R40 ;  /* 0x0000000c1c28723c */ /* 0x040ff00000001828 */
[----:B------:R-:W-:Y:S01]  /*639a0*/  HMMA.16816.F32 R8, R28, R2, R8 ;  /* 0x000000021c08723c */ /* 0x000fe20000001808 */
[----:B------:R-:W-:Y:S01]  /*639b0*/  F2FP.F16.E5M2.UNPACK_B R28, R26 ;  /* 0x0000001aff1c723e */ /* 0x000fe200020004ff */
[----:B------:R3:W-:Y:S04]  /*639c0*/  STL.64 [R1+0x4f0], R48 ;  /* 0x0004f03001007387 */ /* 0x0007e80000100a00 */
[----:B------:R0:W-:Y:S04]  /*639d0*/  STL.64 [R1+0x4f8], R50 ;  /* 0x0004f83201007387 */ /* 0x0001e80000100a00 */
[----:B------:R-:W2:Y:S04]  /*639e0*/  LDL.LU R38, [R1+0x1ff0] ;  /* 0x001ff00001267983 */ /* 0x000ea80000300800 */
[----:B------:R-:W2:Y:S04]  /*639f0*/  LDL.LU R0, [R1+0x1fec] ;  /* 0x001fec0001007983 */ /* 0x000ea80000300800 */
[----:B------:R-:W-:Y:S04]  /*63a00*/  STL.64 [R1+0x4e0], R44 ;  /* 0x0004e02c01007387 */ /* 0x000fe80000100a00 */
[----:B------:R-:W-:Y:S04]  /*63a10*/  STL.64 [R1+0x4e8], R46 ;  /* 0x0004e82e01007387 */ /* 0x000fe80000100a00 */
[----:B------:R1:W-:Y:S04]  /*63a20*/  STL.64 [R1+0x4d0], R40 ;  /* 0x0004d02801007387 */ /* 0x0003e80000100a00 */
[----:B------:R2:W-:Y:S04]  /*63a30*/  STL.64 [R1+0x4d8], R42 ;  /* 0x0004d82a01007387 */ /* 0x0005e80000100a00 */
[----:B0-----:R-:W2:Y:S04]  /*63a40*/  LDL.LU.64 R52, [R1+0x1d00] ;  /* 0x001d000001347983 */ /* 0x001ea80000300a00 */
[----:B-1----:R-:W2:Y:S04]  /*63a50*/  LDL.LU.64 R54, [R1+0x1d08] ;  /* 0x001d080001367983 */ /* 0x002ea80000300a00 */
[----:B------:R0:W-:Y:S04]  /*63a60*/  STL.64 [R1+0x80], R8 ;  /* 0x0000800801007387 */ /* 0x0001e80000100a00 */
[----:B------:R1:W-:Y:S04]  /*63a70*/  STL.64 [R1+0x88], R10 ;  /* 0x0000880a01007387 */ /* 0x0003e80000100a00 */
[----:B------:R-:W-:Y:S01]  /*63a80*/  STL [R1+0x69d8], R3 ;  /* 0x0069d80301007387 */ /* 0x000fe20000100800 */
[----:B----4-:R-:W-:-:S02]  /*63a90*/  IMAD R27, R35, 0x100, R37 ;  /* 0x00000100231b7824 */ /* 0x010fc400078e0225 */
[----:B------:R-:W-:Y:S02]  /*63aa0*/  IMAD R32, R32, 0x100, R33 ;  /* 0x0000010020207824 */ /* 0x000fe400078e0221 */
[----:B------:R-:W-:Y:S01]  /*63ab0*/  IMAD R33, R36, 0x100, R34 ;  /* 0x0000010024217824 */ /* 0x000fe200078e0222 */
[----:B------:R-:W-:Y:S02]  /*63ac0*/  F2FP.F16.E5M2.UNPACK_B R29, R27 ;  /* 0x0000001bff1d723e */ /* 0x000fe400020004ff */
[----:B------:R-:W-:Y:S02]  /*63ad0*/  F2FP.F16.E5M2.UNPACK_B R30, R32 ;  /* 0x00000020ff1e723e */ /* 0x000fe400020004ff */
[----:B------:R-:W-:Y:S02]  /*63ae0*/  F2FP.F16.E5M2.UNPACK_B R31, R33 ;  /* 0x00000021ff1f723e */ /* 0x000fe400020004ff */
[----:B------:R-:W4:Y:S04]  /*63af0*/  LDL.LU.64 R32, [R1+0x1d10] ;  /* 0x001d100001207983 */ /* 0x000f280000300a00 */
[----:B------:R-:W4:Y:S04]  /*63b00*/  LDL.LU.64 R34, [R1+0x1d18] ;  /* 0x001d180001227983 */ /* 0x000f280000300a00 */
[----:B---3--:R-:W3:Y:S04]  /*63b10*/  LDL.LU.64 R48, [R1+0x1cf0] ;  /* 0x001cf00001307983 */ /* 0x008ee80000300a00 */
[----:B------:R-:W3:Y:S01]  /*63b20*/  LDL.LU.64 R50, [R1+0x1cf8] ;  /* 0x001cf80001327983 */ /* 0x000ee20000300a00 */
[----:B--2---:R-:W-:-:S15]  /*63b30*/  HMMA.16816.F32 R4, R28, R24, R4 ;  /* 0x000000181c04723c */ /* 0x004fde0000001804 */
[----:B------:R-:W-:-:S04]  /*63b40*/  NOP ;  /* 0x0000000000007918 */ /* 0x000fc80000000000 */
[----:B------:R2:W-:Y:S04]  /*63b50*/  STL.64 [R1+0x4c0], R4 ;  /* 0x0004c00401007387 */ /* 0x0005e80000100a00 */
[----:B------:R0:W-:Y:S04]  /*63b60*/  STL.64 [R1+0x4c8], R6 ;  /* 0x0004c80601007387 */ /* 0x0001e80000100a00 */
[----:B------:R-:W3:Y:S04]  /*63b70*/  LDL.LU.64 R40, [R1+0x1ce0] ;  /* 0x001ce00001287983 */ /* 0x000ee80000300a00 */
[----:B------:R-:W3:Y:S04]  /*63b80*/  LDL.LU.64 R42, [R1+0x1ce8] ;  /* 0x001ce800012a7983 */ /* 0x000ee80000300a00 */
[----:B0-----:R-:W3:Y:S04]  /*63b90*/  LDL.LU.64 R8, [R1+0x1cd0] ;  /* 0x001cd00001087983 */ /* 0x001ee80000300a00 */
[----:B-1----:R-:W3:Y:S04]  /*63ba0*/  LDL.LU.64 R10, [R1+0x1cd8] ;  /* 0x001cd800010a7983 */ /* 0x002ee80000300a00 */
[----:B--2---:R-:W2:Y:S04]  /*63bb0*/  LDL.LU.64 R4, [R1+0x1cc0] ;  /* 0x001cc00001047983 */ /* 0x004ea80000300a00 */
[----:B------:R-:W2:Y:S04]  /*63bc0*/  LDL.LU.64 R6, [R1+0x1cc8] ;  /* 0x001cc80001067983 */ /* 0x000ea80000300a00 */
[----:B------:R-:W2:Y:S04]  /*63bd0*/  LDL.LU R46, [R1+0x2010] ;  /* 0x00201000012e7983 */ /* 0x000ea80000300800 */
[----:B--2---:R4:W-:Y:S04]  /*63be0*/  STL [R1+0x69c0], R46 ;  /* 0x0069c02e01007387 */ /* 0x0049e80000100800 */
[----:B------:R-:W2:Y:S04]  /*63bf0*/  LDL.LU R58, [R1+0x200c] ;  /* 0x00200c00013a7983 */ /* 0x000ea80000300800 */
[----:B------:R-:W2:Y:S01]  /*63c00*/  LDL.LU R3, [R1+0x1ff8] ;  /* 0x001ff80001037983 */ /* 0x000ea20000300800 */
[----:B----4-:R-:W-:-:S15]  /*63c10*/  HMMA.16816.F32 R44, R28, R22, R32 ;  /* 0x000000161c2c723c */ /* 0x010fde0000001820 */
[----:B------:R-:W-:-:S04]  /*63c20*/  NOP ;  /* 0x0000000000007918 */ /* 0x000fc80000000000 */
[----:B------:R-:W-:Y:S04]  /*63c30*/  STL.64 [R1+0x4b0], R44 ;  /* 0x0004b02c01007387 */ /* 0x000fe80000100a00 */
[----:B------:R3:W-:Y:S04]  /*63c40*/  STL.64 [R1+0x4b8], R46 ;  /* 0x0004b82e01007387 */ /* 0x0007e80000100a00 */
[----:B------:R-:W2:Y:S01]  /*63c50*/  LDL.LU R27, [R1+0x1ff4] ;  /* 0x001ff400011b7983 */ /* 0x000ea20000300800 */
[C---:B------:R-:W-:Y:S08]  /*63c60*/  HMMA.16816.F32 R32, R28.reuse, R20, R52 ;  /* 0x000000141c20723c */ /* 0x040ff00000001834 */
[C---:B---3--:R-:W-:Y:S11]  /*63c70*/  HMMA.16816.F32 R44, R28.reuse, R18, R48 ;  /* 0x000000121c2c723c */ /* 0x048ff60000001830 */
[----:B------:R0:W-:Y:S04]  /*63c80*/  STL.64 [R1+0x4a0], R32 ;  /* 0x0004a02001007387 */ /* 0x0001e80000100a00 */
[----:B------:R-:W-:Y:S04]  /*63c90*/  STL.64 [R1+0x4a8], R34 ;  /* 0x0004a82201007387 */ /* 0x000fe80000100a00 */
[----:B0-----:R-:W3:Y:S04]  /*63ca0*/  LDL.LU R33, [R1+0x2000] ;  /* 0x0020000001217983 */ /* 0x001ee80000300800 */
[----:B------:R-:W3:Y:S04]  /*63cb0*/  LDL.LU R32, [R1+0x1ffc] ;  /* 0x001ffc0001207983 */ /* 0x000ee80000300800 */
[----:B------:R-:W4:Y:S04]  /*63cc0*/  LDL.LU R57, [R1+0x2008] ;  /* 0x0020080001397983 */ /* 0x000f280000300800 */
[----:B------:R-:W4:Y:S04]  /*63cd0*/  LDL.LU R56, [R1+0x2004] ;  /* 0x0020040001387983 */ /* 0x000f280000300800 */
[----:B------:R-:W-:Y:S01]  /*63ce0*/  STL.64 [R1+0x69d0], R22 ;  /* 0x0069d01601007387 */ /* 0x000fe20000100a00 */
[C---:B------:R-:W-:Y:S03]  /*63cf0*/  HMMA.16816.F32 R8, R28.reuse, R14, R8 ;  /* 0x0000000e1c08723c */ /* 0x040fe60000001808 */
[----:B------:R0:W-:Y:S05]  /*63d00*/  STL.64 [R1+0x69c8], R20 ;  /* 0x0069c81401007387 */ /* 0x0001ea0000100a00 */
[C---:B------:R-:W-:Y:S08]  /*63d10*/  HMMA.16816.F32 R4, R28.reuse, R12, R4 ;  /* 0x0000000c1c04723c */ /* 0x040ff00000001804 */
[----:B0-----:R-:W-:Y:S01]  /*63d20*/  HMMA.16816.F32 R20, R28, R16, R40 ;  /* 0x000000101c14723c */ /* 0x001fe20000001828 */
[----:B------:R-:W-:Y:S04]  /*63d30*/  STL.64 [R1+0x490], R44 ;  /* 0x0004902c01007387 */ /* 0x000fe80000100a00 */
[----:B------:R-:W-:-:S14]  /*63d40*/  STL.64 [R1+0x498], R46 ;  /* 0x0004982e01007387 */ /* 0x000fdc0000100a00 */
[----:B------:R0:W-:Y:S04]  /*63d50*/  STL.64 [R1+0x480], R20 ;  /* 0x0004801401007387 */ /* 0x0001e80000100a00 */
[----:B------:R1:W-:Y:S04]  /*63d60*/  STL.64 [R1+0x488], R22 ;  /* 0x0004881601007387 */ /* 0x0003e80000100a00 */
[----:B------:R1:W-:Y:S04]  /*63d70*/  STL.64 [R1+0x470], R8 ;  /* 0x0004700801007387 */ /* 0x0003e80000100a00 */
[----:B------:R1:W-:Y:S04]  /*63d80*/  STL.64 [R1+0x478], R10 ;  /* 0x0004780a01007387 */ /* 0x0003e80000100a00 */
[----:B0-----:R-:W3:Y:S04]  /*63d90*/  LDL.LU.64 R20, [R1+0x1b70] ;  /* 0x001b700001147983 */ /* 0x001ee80000300a00 */
[----:B------:R0:W-:Y:S04]  /*63da0*/  STL.64 [R1+0x460], R4 ;  /* 0x0004600401007387 */ /* 0x0001e80000100a00 */
[----:B------:R0:W-:Y:S04]  /*63db0*/  STL.64 [R1+0x468], R6 ;  /* 0x0004680601007387 */ /* 0x0001e80000100a00 */
[----:B-1----:R-:W3:Y:S04]  /*63dc0*/  LDL.LU.64 R22, [R1+0x1b78] ;  /* 0x001b780001167983 */ /* 0x002ee80000300a00 */
[----:B------:R-:W3:Y:S04]  /*63dd0*/  LDL.LU.64 R44, [R1+0x1cb0] ;  /* 0x001cb000012c7983 */ /* 0x000ee80000300a00 */
[----:B------:R-:W3:Y:S04]  /*63de0*/  LDL.LU.64 R46, [R1+0x1cb8] ;  /* 0x001cb800012e7983 */ /* 0x000ee80000300a00 */
[----:B------:R-:W3:Y:S04]  /*63df0*/  LDL.LU.64 R52, [R1+0x1ca0] ;  /* 0x001ca00001347983 */ /* 0x000ee80000300a00 */
[----:B------:R-:W3:Y:S04]  /*63e00*/  LDL.LU.64 R54, [R1+0x1ca8] ;  /* 0x001ca80001367983 */ /* 0x000ee80000300a00 */
[----:B------:R-:W3:Y:S01]  /*63e10*/  LDL.LU.64 R48, [R1+0x1c90] ;  /* 0x001c900001307983 */ /* 0x000ee20000300a00 */
[----:B------:R-:W-:-:S03]  /*63e20*/  IMAD R26, R0, 0x100, R38 ;  /* 0x00000100001a7824 */ /* 0x000fc600078e0226 */
[----:B------:R-:W3:Y:S04]  /*63e30*/  LDL.LU.64 R50, [R1+0x1c98] ;  /* 0x001c980001327983 */ /* 0x000ee80000300a00 */
[----:B------:R-:W3:Y:S04]  /*63e40*/  LDL.LU.64 R40, [R1+0x1e60] ;  /* 0x001e600001287983 */ /* 0x000ee80000300a00 */
[----:B------:R-:W3:Y:S04]  /*63e50*/  LDL.LU.64 R42, [R1+0x1e68] ;  /* 0x001e6800012a7983 */ /* 0x000ee80000300a00 */
[----:B------:R-:W3:Y:S04]  /*63e60*/  LDL.LU.64 R36, [R1+0x1e50] ;  /* 0x001e500001247983 */ /* 0x000ee80000300a00 */
[----:B------:R-:W3:Y:S04]  /*63e70*/  LDL.LU.64 R38, [R1+0x1e58] ;  /* 0x001e580001267983 */ /* 0x000ee80000300a00 */
[----:B------:R-:W3:Y:S04]  /*63e80*/  LDL.LU.64 R8, [R1+0x1e40] ;  /* 0x001e400001087983 */ /* 0x000ee80000300a00 */
[----:B------:R-:W3:Y:S04]  /*63e90*/  LDL.LU.64 R10, [R1+0x1e48] ;  /* 0x001e4800010a7983 */ /* 0x000ee80000300a00 */
[----:B0-----:R-:W3:Y:S04]  /*63ea0*/  LDL.LU.64 R4, [R1+0x1e30] ;  /* 0x001e300001047983 */ /* 0x001ee80000300a00 */
[----:B------:R-:W3:Y:S04]  /*63eb0*/  LDL.LU.64 R6, [R1+0x1e38] ;  /* 0x001e380001067983 */ /* 0x000ee80000300a00 */
[----:B------:R-:W3:Y:S04]  /*63ec0*/  LDL.LU R59, [R1+0x2018] ;  /* 0x00201800013b7983 */ /* 0x000ee80000300800 */
[----:B------:R-:W3:Y:S04]  /*63ed0*/  LDL.LU R60, [R1+0x2014] ;  /* 0x00201400013c7983 */ /* 0x000ee80000300800 */
[----:B------:R-:W3:Y:S04]  /*63ee0*/  LDL.LU R61, [R1+0x2020] ;  /* 0x00202000013d7983 */ /* 0x000ee80000300800 */
[----:B------:R-:W3:Y:S04]  /*63ef0*/  LDL.LU R35, [R1+0x201c] ;  /* 0x00201c0001237983 */ /* 0x000ee80000300800 */
[----:B------:R-:W3:Y:S04]  /*63f00*/  LDL.LU R34, [R1+0x2028] ;  /* 0x0020280001227983 */ /* 0x000ee80000300800 */
[----:B------:R-:W3:Y:S01]  /*63f10*/  LDL.LU R0, [R1+0x2024] ;  /* 0x0020240001007983 */ /* 0x000ee20000300800 */
[----:B--2---:R-:W-:-:S03]  /*63f20*/  IMAD R27, R27, 0x100, R3 ;  /* 0x000001001b1b7824 */ /* 0x004fc600078e0203 */
[----:B------:R-:W3:Y:S02]  /*63f30*/  LDL.LU R3, [R1+0x69d8] ;  /* 0x0069d80001037983 */ /* 0x000ee40000300800 */
[----:B---3--:R-:W-:Y:S02]  /*63f40*/  HMMA.16816.F32 R28, R28, R2, R20 ;  /* 0x000000021c1c723c */ /* 0x008fe40000001814 */
[----:B------:R-:W2:Y:S04]  /*63f50*/  LDL.LU.64 R22, [R1+0x69d0] ;  /* 0x0069d00001167983 */ /* 0x000ea80000300a00 */
[----:B------:R-:W3:Y:S01]  /*63f60*/  LDL.LU.64 R20, [R1+0x69c8] ;  /* 0x0069c80001147983 */ /* 0x000ee20000300a00 */
[----:B------:R-:W-:Y:S02]  /*63f70*/  IMAD R32, R32, 0x100, R33 ;  /* 0x0000010020207824 */ /* 0x000fe400078e0221 */
[----:B----4-:R-:W-:-:S10]  /*63f80*/  IMAD R33, R56, 0x100, R57 ;  /* 0x0000010038217824 */ /* 0x010fd400078e0239 */
[----:B------:R0:W-:Y:S04]  /*63f90*/  STL.64 [R1+0x70], R28 ;  /* 0x0000701c01007387 */ /* 0x0001e80000100a00 */
[----:B------:R1:W-:Y:S01]  /*63fa0*/  STL.64 [R1+0x78], R30 ;  /* 0x0000781e01007387 */ /* 0x0003e20000100a00 */
[----:B0-----:R-:W-:Y:S02]  /*63fb0*/  F2FP.F16.E5M2.UNPACK_B R28, R26 ;  /* 0x0000001aff1c723e */ /* 0x001fe400020004ff */
[----:B------:R-:W-:Y:S02]  /*63fc0*/  F2FP.F16.E5M2.UNPACK_B R29, R27 ;  /* 0x0000001bff1d723e */ /* 0x000fe400020004ff */
[----:B-1----:R-:W-:Y:S02]  /*63fd0*/  F2FP.F16.E5M2.UNPACK_B R30, R32 ;  /* 0x00000020ff1e723e */ /* 0x002fe400020004ff */
[----:B------:R-:W-:-:S07]  /*63fe0*/  F2FP.F16.E5M2.UNPACK_B R31, R33 ;  /* 0x00000021ff1f723e */ /* 0x000fce00020004ff */
[----:B------:R-:W-:-:S15]  /*63ff0*/  HMMA.16816.F32 R44, R28, R24, R44 ;  /* 0x000000181c2c723c */ /* 0x000fde000000182c */
[----:B------:R-:W-:-:S04]  /*64000*/  NOP ;  /* 0x0000000000007918 */ /* 0x000fc80000000000 */
[----:B------:R-:W-:Y:S04]  /*64010*/  STL.64 [R1+0x450], R44 ;  /* 0x0004502c01007387 */ /* 0x000fe80000100a00 */
[----:B------:R0:W-:Y:S01]  /*64020*/  STL.64 [R1+0x458], R46 ;  /* 0x0004582e01007387 */ /* 0x0001e20000100a00 */
[C---:B------:R-:W-:Y:S03]  /*64030*/  HMMA.16816.F32 R8, R28.reuse, R14, R8 ;  /* 0x0000000e1c08723c */ /* 0x040fe60000001808 */
[----:B0-----:R-:W4:Y:S05]  /*64040*/  LDL.LU R46, [R1+0x69c0] ;  /* 0x0069c000012e7983 */ /* 0x001f2a0000300800 */
[C---:B------:R-:W-:Y:S08]  /*64050*/  HMMA.16816.F32 R4, R28.reuse, R12, R4 ;  /* 0x0000000c1c04723c */ /* 0x040ff00000001804 */
[----:B--2---:R-:W-:-:S15]  /*64060*/  HMMA.16816.F32 R52, R28, R22, R52 ;  /* 0x000000161c34723c */ /* 0x004fde0000001834 */
[----:B------:R-:W-:-:S04]  /*64070*/  NOP ;  /* 0x0000000000007918 */ /* 0x000fc80000000000 */
[----:B------:R-:W-:Y:S04]  /*64080*/  STL.64 [R1+0x440], R52 ;  /* 0x0004403401007387 */ /* 0x000fe80000100a00 */
[----:B------:R3:W-:Y:S02]  /*64090*/  STL.64 [R1+0x448], R54 ;  /* 0x0004483601007387 */ /* 0x0007e40000100a00 */
[C---:B---3--:R-:W-:Y:S08]  /*640a0*/  HMMA.16816.F32 R52, R28.reuse, R20, R48 ;  /* 0x000000141c34723c */ /* 0x048ff00000001830 */
[C---:B------:R-:W-:Y:S08]  /*640b0*/  HMMA.16816.F32 R48, R28.reuse, R18, R40 ;  /* 0x000000121c30723c */ /* 0x040ff00000001828 */
[----:B------:R-:W-:Y:S03]  /*640c0*/  HMMA.16816.F32 R40, R28, R16, R36 ;  /* 0x000000101c28723c */ /* 0x000fe60000001824 */
[----:B------:R-:W-:Y:S04]  /*640d0*/  STL.64 [R1+0x430], R52 ;  /* 0x0004303401007387 */ /* 0x000fe80000100a00 */
[----:B------:R-:W-:Y:S04]  /*640e0*/  STL.64 [R1+0x438], R54 ;  /* 0x0004383601007387 */ /* 0x000fe80000100a00 */
[----:B------:R-:W2:Y:S04]  /*640f0*/  LDL.LU.64 R36, [R1+0x1c80] ;  /* 0x001c800001247983 */ /* 0x000ea80000300a00 */
[----:B------:R-:W-:Y:S04]  /*64100*/  STL.64 [R1+0x420], R48 ;  /* 0x0004203001007387 */ /* 0x000fe80000100a00 */
[----:B------:R-:W-:Y:S04]  /*64110*/  STL.64 [R1+0x428], R50 ;  /* 0x0004283201007387 */ /* 0x000fe80000100a00 */
[----:B------:R-:W2:Y:S04]  /*64120*/  LDL.LU.64 R38, [R1+0x1c88] ;  /* 0x001c880001267983 */ /* 0x000ea80000300a00 */
        /* <DEDUP_REMOVED lines=8> */
[----:B0-----:R-:W3:Y:S04]  /*641b0*/  LDL.LU.64 R4, [R1+0x1e10] ;  /* 0x001e100001047983 */ /* 0x001ee80000300a00 */
[----:B----4-:R-:W4:Y:S01]  /*641c0*/  LDL.LU.64 R6, [R1+0x1e18] ;  /* 0x001e180001067983 */ /* 0x010f220000300a00 */
[----:B------:R-:W-:-:S02]  /*641d0*/  IMAD R26, R58, 0x100, R46 ;  /* 0x000001003a1a7824 */ /* 0x000fc400078e022e */
[----:B------:R-:W-:Y:S01]  /*641e0*/  IMAD R27, R60, 0x100, R59 ;  /* 0x000001003c1b7824 */ /* 0x000fe200078e023b */
[----:B------:R-:W4:Y:S01]  /*641f0*/  LDL.LU R40, [R1+0x20b0] ;  /* 0x0020b00001287983 */ /* 0x000f220000300800 */
[----:B------:R-:W-:Y:S02]  /*64200*/  IMAD R32, R35, 0x100, R61 ;  /* 0x0000010023207824 */ /* 0x000fe400078e023d */
[----:B------:R-:W-:Y:S01]  /*64210*/  IMAD R33, R0, 0x100, R34 ;  /* 0x0000010000217824 */ /* 0x000fe200078e0222 */
[----:B------:R-:W4:Y:S04]  /*64220*/  LDL.LU R42, [R1+0x20ac] ;  /* 0x0020ac00012a7983 */ /* 0x000f280000300800 */
[----:B------:R-:W4:Y:S04]  /*64230*/  LDL.LU R44, [R1+0x20b8] ;  /* 0x0020b800012c7983 */ /* 0x000f280000300800 */
[----:B------:R-:W4:Y:S04]  /*64240*/  LDL.LU R46, [R1+0x20b4] ;  /* 0x0020b400012e7983 */ /* 0x000f280000300800 */
[----:B------:R-:W4:Y:S04]  /*64250*/  LDL.LU R58, [R1+0x20c0] ;  /* 0x0020c000013a7983 */ /* 0x000f280000300800 */
[----:B------:R-:W4:Y:S01]  /*64260*/  LDL.LU R59, [R1+0x20bc] ;  /* 0x0020bc00013b7983 */ /* 0x000f220000300800 */
[----:B--2---:R-:W-:Y:S01]  /*64270*/  HMMA.16816.F32 R36, R28, R2, R36 ;  /* 0x000000021c24723c */ /* 0x004fe20000001824 */
[----:B------:R-:W-:-:S02]  /*64280*/  F2FP.F16.E5M2.UNPACK_B R28, R26 ;  /* 0x0000001aff1c723e */ /* 0x000fc400020004ff */
[----:B------:R-:W-:Y:S02]  /*64290*/  F2FP.F16.E5M2.UNPACK_B R29, R27 ;  /* 0x0000001bff1d723e */ /* 0x000fe400020004ff */
[----:B------:R-:W-:Y:S02]  /*642a0*/  F2FP.F16.E5M2.UNPACK_B R30, R32 ;  /* 0x00000020ff1e723e */ /* 0x000fe400020004ff */
[----:B------:R-:W-:-:S12]  /*642b0*/  F2FP.F16.E5M2.UNPACK_B R31, R33 ;  /* 0x00000021ff1f723e */ /* 0x000fd800020004ff */
[----:B------:R-:W-:Y:S01]  /*642c0*/  STL.64 [R1+0x60], R36 ;  /* 0x0000602401007387 */ /* 0x000fe20000100a00 */
[C---:B---3--:R-:W-:Y:S08]  /*642d0*/  HMMA.16816.F32 R8, R28.reuse, R24, R8 ;  /* 0x000000181c08723c */ /* 0x048ff00000001808 */
[C---:B----4-:R-:W-:Y:S01]  /*642e0*/  HMMA.16816.F32 R4, R28.reuse, R22, R4 ;  /* 0x000000161c04723c */ /* 0x050fe20000001804 */
[----:B------:R-:W-:Y:S04]  /*642f0*/  STL.64 [R1+0x68], R38 ;  /* 0x0000682601007387 */ /* 0x000fe80000100a00 */
[----:B------:R-:W2:Y:S04]  /*64300*/  LDL.LU.64 R52, [R1+0x1df0] ;  /* 0x001df00001347983 */ /* 0x000ea80000300a00 */
[----:B------:R-:W2:Y:S04]  /*64310*/  LDL.LU.64 R54, [R1+0x1df8] ;  /* 0x001df80001367983 */ /* 0x000ea80000300a00 */
[----:B------:R0:W-:Y:S04]  /*64320*/  STL.64 [R1+0x3e0], R8 ;  /* 0x0003e00801007387 */ /* 0x0001e80000100a00 */
[----:B------:R1:W-:Y:S04]  /*64330*/  STL.64 [R1+0x3e8], R10 ;  /* 0x0003e80a01007387 */ /* 0x0003e80000100a00 */
[----:B------:R-:W3:Y:S04]  /*64340*/  LDL.LU.64 R48, [R1+0x1de0] ;  /* 0x001de00001307983 */ /* 0x000ee80000300a00 */
[----:B------:R-:W3:Y:S04]  /*64350*/  LDL.LU.64 R50, [R1+0x1de8] ;  /* 0x001de80001327983 */ /* 0x000ee80000300a00 */
[----:B------:R4:W-:Y:S04]  /*64360*/  STL.64 [R1+0x3d0], R4 ;  /* 0x0003d00401007387 */ /* 0x0009e80000100a00 */
[----:B------:R4:W-:Y:S04]  /*64370*/  STL.64 [R1+0x3d8], R6 ;  /* 0x0003d80601007387 */ /* 0x0009e80000100a00 */
[----:B0-----:R-:W2:Y:S04]  /*64380*/  LDL.LU.64 R8, [R1+0x1dd0] ;  /* 0x001dd00001087983 */ /* 0x001ea80000300a00 */
[----:B-1----:R-:W2:Y:S04]  /*64390*/  LDL.LU.64 R10, [R1+0x1dd8] ;  /* 0x001dd800010a7983 */ /* 0x002ea80000300a00 */
[----:B----4-:R-:W4:Y:S04]  /*643a0*/  LDL.LU.64 R4, [R1+0x1dc0] ;  /* 0x001dc00001047983 */ /* 0x010f280000300a00 */
[----:B------:R-:W4:Y:S04]  /*643b0*/  LDL.LU.64 R6, [R1+0x1dc8] ;  /* 0x001dc80001067983 */ /* 0x000f280000300a00 */
        /* <DEDUP_REMOVED lines=9> */
[----:B------:R-:W2:Y:S01]  /*64450*/  LDL.LU.64 R38, [R1+0x1e08] ;  /* 0x001e080001267983 */ /* 0x000ea20000300a00 */
[C---:B------:R-:W-:Y:S08]  /*64460*/  HMMA.16816.F32 R8, R28.reuse, R14, R8 ;  /* 0x0000000e1c08723c */ /* 0x040ff00000001808 */
[C---:B----4-:R-:W-:Y:S08]  /*64470*/  HMMA.16816.F32 R4, R28.reuse, R12, R4 ;  /* 0x0000000c1c04723c */ /* 0x050ff00000001804 */
[----:B--2---:R-:W-:-:S15]  /*64480*/  HMMA.16816.F32 R36, R28, R20, R36 ;  /* 0x000000141c24723c */ /* 0x004fde0000001824 */
[----:B------:R-:W-:-:S04]  /*64490*/  NOP ;  /* 0x0000000000007918 */ /* 0x000fc80000000000 */
[----:B------:R-:W-:Y:S04]  /*644a0*/  STL.64 [R1+0x3c0], R36 ;  /* 0x0003c02401007387 */ /* 0x000fe80000100a00 */
[----:B------:R0:W-:Y:S04]  /*644b0*/  STL.64 [R1+0x3c8], R38 ;  /* 0x0003c82601007387 */ /* 0x0001e80000100a00 */
[----:B------:R-:W2:Y:S04]  /*644c0*/  LDL.LU R61, [R1+0x20e0] ;  /* 0x0020e000013d7983 */ /* 0x000ea80000300800 */
[----:B------:R-:W2:Y:S01]  /*644d0*/  LDL.LU R35, [R1+0x20dc] ;  /* 0x0020dc0001237983 */ /* 0x000ea20000300800 */
[----:B0-----:R-:W-:-:S15]  /*644e0*/  HMMA.16816.F32 R36, R28, R18, R52 ;  /* 0x000000121c24723c */ /* 0x001fde0000001834 */
[----:B------:R-:W-:-:S04]  /*644f0*/  NOP ;  /* 0x0000000000007918 */ /* 0x000fc80000000000 */
[----:B------:R-:W-:Y:S04]  /*64500*/  STL.64 [R1+0x3b0], R36 ;  /* 0x0003b02401007387 */ /* 0x000fe80000100a00 */
[----:B------:R3:W-:Y:S04]  /*64510*/  STL.64 [R1+0x3b8], R38 ;  /* 0x0003b82601007387 */ /* 0x0007e80000100a00 */
[----:B------:R-:W4:Y:S04]  /*64520*/  LDL.LU R34, [R1+0x20e8] ;  /* 0x0020e80001227983 */ /* 0x000f280000300800 */
[----:B------:R-:W4:Y:S01]  /*64530*/  LDL.LU R0, [R1+0x20e4] ;  /* 0x0020e40001007983 */ /* 0x000f220000300800 */
[----:B---3--:R-:W-:-:S15]  /*64540*/  HMMA.16816.F32 R36, R28, R16, R48 ;  /* 0x000000101c24723c */ /* 0x008fde0000001830 */
[----:B------:R-:W-:-:S04]  /*64550*/  NOP ;  /* 0x0000000000007918 */ /* 0x000fc80000000000 */
[----:B------:R0:W-:Y:S04]  /*64560*/  STL.64 [R1+0x3a0], R36 ;  /* 0x0003a02401007387 */ /* 0x0001e80000100a00 */
[----:B------:R1:W-:Y:S04]  /*64570*/  STL.64 [R1+0x3a8], R38 ;  /* 0x0003a82601007387 */ /* 0x0003e80000100a00 */
[----:B------:R-:W-:Y:S04]  /*64580*/  STL.64 [R1+0x390], R8 ;  /* 0x0003900801007387 */ /* 0x000fe80000100a00 */
[----:B------:R-:W-:Y:S04]  /*64590*/  STL.64 [R1+0x398], R10 ;  /* 0x0003980a01007387 */ /* 0x000fe80000100a00 */
[----:B------:R3:W-:Y:S04]  /*645a0*/  STL.64 [R1+0x380], R4 ;  /* 0x0003800401007387 */ /* 0x0007e80000100a00 */
[----:B------:R3:W-:Y:S04]  /*645b0*/  STL.64 [R1+0x388], R6 ;  /* 0x0003880601007387 */ /* 0x0007e80000100a00 */
[----:B0-----:R-:W2:Y:S04]  /*645c0*/  LDL.LU.64 R36, [R1+0x1c70] ;  /* 0x001c700001247983 */ /* 0x001ea80000300a00 */
[----:B-1----:R-:W2:Y:S04]  /*645d0*/  LDL.LU.64 R38, [R1+0x1c78] ;  /* 0x001c780001267983 */ /* 0x002ea80000300a00 */
[----:B---3--:R-:W3:Y:S04]  /*645e0*/  LDL.LU.64 R4, [R1+0x1db0] ;  /* 0x001db00001047983 */ /* 0x008ee80000300a00 */
[----:B------:R-:W3:Y:S01]  /*645f0*/  LDL.LU.64 R6, [R1+0x1db8] ;  /* 0x001db80001067983 */ /* 0x000ee20000300a00 */
[----:B------:R-:W-:-:S03]  /*64600*/  IMAD R32, R59, 0x100, R58 ;  /* 0x000001003b207824 */ /* 0x000fc600078e023a */
[----:B------:R-:W3:Y:S04]  /*64610*/  LDL.LU.64 R56, [R1+0x1da0] ;  /* 0x001da00001387983 */ /* 0x000ee80000300a00 */
[----:B------:R-:W3:Y:S01]  /*64620*/  LDL.LU.64 R58, [R1+0x1da8] ;  /* 0x001da800013a7983 */ /* 0x000ee20000300a00 */
[----:B------:R-:W-:-:S03]  /*64630*/  IMAD R27, R46, 0x100, R44 ;  /* 0x000001002e1b7824 */ /* 0x000fc600078e022c */
[----:B------:R-:W3:Y:S04]  /*64640*/  LDL.LU.64 R52, [R1+0x1f60] ;  /* 0x001f600001347983 */ /* 0x000ee80000300a00 */
[----:B------:R-:W3:Y:S01]  /*64650*/  LDL.LU.64 R54, [R1+0x1f68] ;  /* 0x001f680001367983 */ /* 0x000ee20000300a00 */
[----:B------:R-:W-:-:S03]  /*64660*/  IMAD R26, R42, 0x100, R40 ;  /* 0x000001002a1a7824 */ /* 0x000fc600078e0228 */
[----:B------:R-:W3:Y:S04]  /*64670*/  LDL.LU.64 R48, [R1+0x1f50] ;  /* 0x001f500001307983 */ /* 0x000ee80000300a00 */
[----:B------:R-:W3:Y:S04]  /*64680*/  LDL.LU.64 R50, [R1+0x1f58] ;  /* 0x001f580001327983 */ /* 0x000ee80000300a00 */
[----:B------:R-:W3:Y:S04]  /*64690*/  LDL.LU.64 R44, [R1+0x1f40] ;  /* 0x001f4000012c7983 */ /* 0x000ee80000300a00 */
[----:B------:R-:W3:Y:S01]  /*646a0*/  LDL.LU.64 R46, [R1+0x1f48] ;  /* 0x001f4800012e7983 */ /* 0x000ee20000300a00 */
[----:B------:R-:W-:-:S03]  /*646b0*/  IMAD R33, R60, 0x100, R33 ;  /* 0x000001003c217824 */ /* 0x000fc600078e0221 */
[----:B------:R-:W3:Y:S04]  /*646c0*/  LDL.LU.64 R40, [R1+0x1f30] ;  /* 0x001f300001287983 */ /* 0x000ee80000300a00 */
[----:B------:R-:W4:Y:S04]  /*646d0*/  LDL.LU.64 R42, [R1+0x1f38] ;  /* 0x001f3800012a7983 */ /* 0x000f280000300a00 */
[----:B------:R-:W4:Y:S04]  /*646e0*/  LDL.LU.64 R8, [R1+0x1f20] ;  /* 0x001f200001087983 */ /* 0x000f280000300a00 */
[----:B------:R-:W4:Y:S01]  /*646f0*/  LDL.LU.64 R10, [R1+0x1f28] ;  /* 0x001f2800010a7983 */ /* 0x000f220000300a00 */
[----:B--2---:R-:W-:Y:S03]  /*64700*/  HMMA.16816.F32 R28, R28, R2, R36 ;  /* 0x000000021c1c723c */ /* 0x004fe60000001824 */
[----:B------:R-:W2:Y:S04]  /*64710*/  LDL.LU.64 R38, [R1+0x69b8] ;  /* 0x0069b80001267983 */ /* 0x000ea80000300a00 */
[----:B------:R-:W2:-:S12]  /*64720*/  LDL.LU.64 R36, [R1+0x69b0] ;  /* 0x0069b00001247983 */ /* 0x000e980000300a00 */
[----:B------:R0:W-:Y:S04]  /*64730*/  STL.64 [R1+0x50], R28 ;  /* 0x0000501c01007387 */ /* 0x0001e80000100a00 */
[----:B------:R1:W-:Y:S01]  /*64740*/  STL.64 [R1+0x58], R30 ;  /* 0x0000581e01007387 */ /* 0x0003e20000100a00 */
[----:B0-----:R-:W-:Y:S02]  /*64750*/  F2FP.F16.E5M2.UNPACK_B R28, R26 ;  /* 0x0000001aff1c723e */ /* 0x001fe400020004ff */
[----:B------:R-:W-:Y:S02]  /*64760*/  F2FP.F16.E5M2.UNPACK_B R29, R27 ;  /* 0x0000001bff1d723e */ /* 0x000fe400020004ff */
[----:B-1----:R-:W-:Y:S02]  /*64770*/  F2FP.F16.E5M2.UNPACK_B R30, R32 ;  /* 0x00000020ff1e723e */ /* 0x002fe400020004ff */
[----:B------:R-:W-:-:S07]  /*64780*/  F2FP.F16.E5M2.UNPACK_B R31, R33 ;  /* 0x00000021ff1f723e */ /* 0x000fce00020004ff */
[----:B---3--:R-:W-:-:S15]  /*64790*/  HMMA.16816.F32 R4, R28, R24, R4 ;  /* 0x000000181c04723c */ /* 0x008fde0000001804 */
[----:B------:R-:W-:-:S04]  /*647a0*/  NOP ;  /* 0x0000000000007918 */ /* 0x000fc80000000000 */
[----:B------:R0:W-:Y:S04]  /*647b0*/  STL.64 [R1+0x370], R4 ;  /* 0x0003700401007387 */ /* 0x0001e80000100a00 */
[----:B------:R1:W-:Y:S04]  /*647c0*/  STL.64 [R1+0x378], R6 ;  /* 0x0003780601007387 */ /* 0x0003e80000100a00 */
[----:B0-----:R-:W3:Y:S04]  /*647d0*/  LDL.LU.64 R4, [R1+0x1d90] ;  /* 0x001d900001047983 */ /* 0x001ee80000300a00 */
[----:B-1----:R-:W3:Y:S01]  /*647e0*/  LDL.LU.64 R6, [R1+0x1d98] ;  /* 0x001d980001067983 */ /* 0x002ee20000300a00 */
        /* <DEDUP_REMOVED lines=8> */
[C---:B----4-:R-:W-:Y:S08]  /*64870*/  HMMA.16816.F32 R8, R28.reuse, R12, R8 ;  /* 0x0000000c1c08723c */ /* 0x050ff00000001808 */
[----:B0-----:R-:W-:Y:S01]  /*64880*/  HMMA.16816.F32 R20, R28, R14, R40 ;  /* 0x0000000e1c14723c */ /* 0x001fe20000001828 */
        /* <DEDUP_REMOVED lines=9> */
[----:B------:R0:W-:Y:S01]  /*64920*/  STL.64 [R1+0x318], R10 ;  /* 0x0003180a01007387 */ /* 0x0001e20000100a00 */
[----:B--2---:R-:W-:-:S03]  /*64930*/  IMAD R26, R37, 0x100, R39 ;  /* 0x00000100251a7824 */ /* 0x004fc600078e0227 */
[----:B------:R-:W2:Y:S01]  /*64940*/  LDL.LU R39, [R1+0x20f0] ;  /* 0x0020f00001277983 */ /* 0x000ea20000300800 */
[----:B------:R-:W-:-:S03]  /*64950*/  IMAD R27, R38, 0x100, R36 ;  /* 0x00000100261b7824 */ /* 0x000fc600078e0224 */
[----:B------:R-:W2:Y:S04]  /*64960*/  LDL.LU R37, [R1+0x20ec] ;  /* 0x0020ec0001257983 */ /* 0x000ea80000300800 */
[----:B------:R-:W2:Y:S04]  /*64970*/  LDL.LU R36, [R1+0x20f8] ;  /* 0x0020f80001247983 */ /* 0x000ea80000300800 */
[----:B------:R-:W2:Y:S04]  /*64980*/  LDL.LU R38, [R1+0x20f4] ;  /* 0x0020f40001267983 */ /* 0x000ea80000300800 */
[----:B0-----:R-:W2:Y:S04]  /*64990*/  LDL.LU.64 R20, [R1+0x1f10] ;  /* 0x001f100001147983 */ /* 0x001ea80000300a00 */
[----:B-1----:R-:W2:Y:S01]  /*649a0*/  LDL.LU.64 R22, [R1+0x1f18] ;  /* 0x001f180001167983 */ /* 0x002ea20000300a00 */
        /* <DEDUP_REMOVED lines=14> */
[----:B------:R0:W-:Y:S04]  /*64a90*/  STL [R1+0x6998], R3 ;  /* 0x0069980301007387 */ /* 0x0001e80000100800 */
[----:B0-----:R-:W2:Y:S04]  /*64aa0*/  LDL.LU R3, [R1+0x2108] ;  /* 0x0021080001037983 */ /* 0x001ea80000300800 */
[----:B------:R-:W2:Y:S01]  /*64ab0*/  LDL.LU R46, [R1+0x2110] ;  /* 0x00211000012e7983 */ /* 0x000ea20000300800 */
[----:B------:R-:W-:-:S02]  /*64ac0*/  IMAD R32, R35, 0x100, R61 ;  /* 0x0000010023207824 */ /* 0x000fc400078e023d */
[----:B------:R-:W-:Y:S01]  /*64ad0*/  IMAD R33, R0, 0x100, R34 ;  /* 0x0000010000217824 */ /* 0x000fe200078e0222 */
[----:B------:R-:W-:Y:S02]  /*64ae0*/  F2FP.F16.E5M2.UNPACK_B R28, R26 ;  /* 0x0000001aff1c723e */ /* 0x000fe400020004ff */
[----:B------:R-:W-:Y:S02]  /*64af0*/  F2FP.F16.E5M2.UNPACK_B R29, R27 ;  /* 0x0000001bff1d723e */ /* 0x000fe400020004ff */
[----:B------:R-:W-:Y:S02]  /*64b00*/  F2FP.F16.E5M2.UNPACK_B R30, R32 ;  /* 0x00000020ff1e723e */ /* 0x000fe400020004ff */
[----:B------:R-:W-:Y:S01]  /*64b10*/  F2FP.F16.E5M2.UNPACK_B R31, R33 ;  /* 0x00000021ff1f723e */ /* 0x000fe200020004ff */
[----:B--2---:R0:W-:Y:S04]  /*64b20*/  STL [R1+0x6988], R46 ;  /* 0x0069882e01007387 */ /* 0x0041e80000100800 */
[----:B------:R-:W2:Y:S04]  /*64b30*/  LDL.LU.64 R44, [R1+0x1ef0] ;  /* 0x001ef000012c7983 */ /* 0x000ea80000300a00 */
[----:B0-----:R-:W2:Y:S04]  /*64b40*/  LDL.LU.64 R46, [R1+0x1ef8] ;  /* 0x001ef800012e7983 */ /* 0x001ea80000300a00 */
[----:B------:R-:W2:Y:S04]  /*64b50*/  LDL.LU R58, [R1+0x210c] ;  /* 0x00210c00013a7983 */ /* 0x000ea80000300800 */
[----:B------:R-:W2:Y:S01]  /*64b60*/  LDL.LU R59, [R1+0x2118] ;  /* 0x00211800013b7983 */ /* 0x000ea20000300800 */
[C---:B------:R-:W-:Y:S03]  /*64b70*/  HMMA.16816.F32 R20, R28.reuse, R24, R20 ;  /* 0x000000181c14723c */ /* 0x040fe60000001814 */
[----:B--2---:R0:W-:Y:S04]  /*64b80*/  STL.64 [R1+0x6990], R58 ;  /* 0x0069903a01007387 */ /* 0x0041e80000100a00 */
[----:B------:R-:W2:Y:S04]  /*64b90*/  LDL.LU.64 R56, [R1+0x1f00] ;  /* 0x001f000001387983 */ /* 0x000ea80000300a00 */
[----:B0-----:R-:W2:Y:S04]  /*64ba0*/  LDL.LU.64 R58, [R1+0x1f08] ;  /* 0x001f0800013a7983 */ /* 0x001ea80000300a00 */
[----:B------:R-:W2:Y:S04]  /*64bb0*/  LDL.LU R60, [R1+0x2114] ;  /* 0x00211400013c7983 */ /* 0x000ea80000300800 */
[----:B------:R-:W2:Y:S04]  /*64bc0*/  LDL.LU R61, [R1+0x2120] ;  /* 0x00212000013d7983 */ /* 0x000ea80000300800 */
[----:B------:R-:W2:Y:S04]  /*64bd0*/  LDL.LU R35, [R1+0x211c] ;  /* 0x00211c0001237983 */ /* 0x000ea80000300800 */
[----:B------:R-:W2:Y:S04]  /*64be0*/  LDL.LU R34, [R1+0x2128] ;  /* 0x0021280001227983 */ /* 0x000ea80000300800 */
[----:B------:R-:W2:Y:S04]  /*64bf0*/  LDL.LU R0, [R1+0x2124] ;  /* 0x0021240001007983 */ /* 0x000ea80000300800 */
[----:B------:R-:W2:Y:S04]  /*64c00*/  LDL.LU R33, [R1+0x2104] ;  /* 0x0021040001217983 */ /* 0x000ea80000300800 */
[----:B------:R-:W-:Y:S04]  /*64c10*/  STL.64 [R1+0x300], R20 ;  /* 0x0003001401007387 */ /* 0x000fe80000100a00 */
[----:B------:R0:W-:Y:S04]  /*64c20*/  STL.64 [R1+0x308], R22 ;  /* 0x0003081601007387 */ /* 0x0001e80000100a00 */
[----:B0-----:R-:W2:Y:S04]  /*64c30*/  LDL.LU.64 R22, [R1+0x69a8] ;  /* 0x0069a80001167983 */ /* 0x001ea80000300a00 */
[----:B------:R-:W3:Y:S01]  /*64c40*/  LDL.LU.64 R20, [R1+0x69a0] ;  /* 0x0069a00001147983 */ /* 0x000ee20000300a00 */
[C---:B------:R-:W-:Y:S08]  /*64c50*/  HMMA.16816.F32 R40, R28.reuse, R16, R40 ;  /* 0x000000101c28723c */ /* 0x040ff00000001828 */
[C---:B----4-:R-:W-:Y:S08]  /*64c60*/  HMMA.16816.F32 R8, R28.reuse, R14, R8 ;  /* 0x0000000e1c08723c */ /* 0x050ff00000001808 */
[----:B------:R-:W-:Y:S01]  /*64c70*/  HMMA.16816.F32 R4, R28, R12, R4 ;  /* 0x0000000c1c04723c */ /* 0x000fe20000001804 */
[----:B------:R-:W-:-:S02]  /*64c80*/  IMAD R26, R37, 0x100, R39 ;  /* 0x00000100251a7824 */ /* 0x000fc400078e0227 */
[----:B------:R-:W-:Y:S02]  /*64c90*/  IMAD R27, R38, 0x100, R36 ;  /* 0x00000100261b7824 */ /* 0x000fe400078e0224 */
[----:B------:R-:W-:-:S03]  /*64ca0*/  IMAD R32, R55, 0x100, R54 ;  /* 0x0000010037207824 */ /* 0x000fc600078e0236 */
[----:B--2---:R-:W-:-:S15]  /*64cb0*/  HMMA.16816.F32 R56, R28, R22, R56 ;  /* 0x000000161c38723c */ /* 0x004fde0000001838 */
[----:B------:R-:W-:-:S04]  /*64cc0*/  NOP ;  /* 0x0000000000007918 */ /* 0x000fc80000000000 */
[----:B------:R-:W-:Y:S04]  /*64cd0*/  STL.64 [R1+0x2f0], R56 ;  /* 0x0002f03801007387 */ /* 0x000fe80000100a00 */
[----:B------:R3:W-:Y:S02]  /*64ce0*/  STL.64 [R1+0x2f8], R58 ;  /* 0x0002f83a01007387 */ /* 0x0007e40000100a00 */
[C---:B---3--:R-:W-:Y:S08]  /*64cf0*/  HMMA.16816.F32 R56, R28.reuse, R20, R44 ;  /* 0x000000141c38723c */ /* 0x048ff0000000182c */
[----:B------:R-:W-:Y:S11]  /*64d00*/  HMMA.16816.F32 R44, R28, R18, R48 ;  /* 0x000000121c2c723c */ /* 0x000ff60000001830 */
[----:B------:R0:W-:Y:S04]  /*64d10*/  STL.64 [R1+0x2e0], R56 ;  /* 0x0002e03801007387 */ /* 0x0001e80000100a00 */
[----:B------:R1:W-:Y:S04]  /*64d20*/  STL.64 [R1+0x2e8], R58 ;  /* 0x0002e83a01007387 */ /* 0x0003e80000100a00 */
[----:B------:R2:W-:Y:S04]  /*64d30*/  STL.64 [R1+0x2d0], R44 ;  /* 0x0002d02c01007387 */ /* 0x0005e80000100a00 */
[----:B------:R3:W-:Y:S04]  /*64d40*/  STL.64 [R1+0x2d8], R46 ;  /* 0x0002d82e01007387 */ /* 0x0007e80000100a00 */
[----:B------:R-:W-:Y:S04]  /*64d50*/  STL.64 [R1+0x2c0], R40 ;  /* 0x0002c02801007387 */ /* 0x000fe80000100a00 */
[----:B------:R-:W-:Y:S04]  /*64d60*/  STL.64 [R1+0x2c8], R42 ;  /* 0x0002c82a01007387 */ /* 0x000fe80000100a00 */
[----:B------:R-:W-:Y:S04]  /*64d70*/  STL.64 [R1+0x2b0], R8 ;  /* 0x0002b00801007387 */ /* 0x000fe80000100a00 */
[----:B------:R-:W-:Y:S04]  /*64d80*/  STL.64 [R1+0x2b8], R10 ;  /* 0x0002b80a01007387 */ /* 0x000fe80000100a00 */
[----:B------:R4:W-:Y:S04]  /*64d90*/  STL.64 [R1+0x2a0], R4 ;  /* 0x0002a00401007387 */ /* 0x0009e80000100a00 */
[----:B------:R0:W-:Y:S04]  /*64da0*/  STL.64 [R1+0x2a8], R6 ;  /* 0x0002a80601007387 */ /* 0x0001e80000100a00 */
[----:B------:R-:W4:Y:S04]  /*64db0*/  LDL.LU.64 R36, [R1+0x1d80] ;  /* 0x001d800001247983 */ /* 0x000f280000300a00 */
[----:B------:R-:W4:Y:S04]  /*64dc0*/  LDL.LU.64 R38, [R1+0x1d88] ;  /* 0x001d880001267983 */ /* 0x000f280000300a00 */
[----:B0-----:R-:W4:Y:S04]  /*64dd0*/  LDL.LU.64 R56, [R1+0x1ea0] ;  /* 0x001ea00001387983 */ /* 0x001f280000300a00 */
[----:B-1----:R-:W4:Y:S04]  /*64de0*/  LDL.LU.64 R58, [R1+0x1ea8] ;  /* 0x001ea800013a7983 */ /* 0x002f280000300a00 */
[----:B--2---:R-:W2:Y:S04]  /*64df0*/  LDL.LU.64 R44, [R1+0x1e90] ;  /* 0x001e9000012c7983 */ /* 0x004ea80000300a00 */
[----:B---3--:R-:W2:Y:S04]  /*64e00*/  LDL.LU.64 R46, [R1+0x1e98] ;  /* 0x001e9800012e7983 */ /* 0x008ea80000300a00 */
[----:B----4-:R-:W3:Y:S04]  /*64e10*/  LDL.LU.64 R4, [R1+0x1fb0] ;  /* 0x001fb00001047983 */ /* 0x010ee80000300a00 */
[----:B------:R-:W3:Y:S04]  /*64e20*/  LDL.LU.64 R6, [R1+0x1fb8] ;  /* 0x001fb80001067983 */ /* 0x000ee80000300a00 */
[----:B------:R-:W4:Y:S04]  /*64e30*/  LDL.LU.64 R8, [R1+0x1fa0] ;  /* 0x001fa00001087983 */ /* 0x000f280000300a00 */
[----:B------:R-:W4:Y:S04]  /*64e40*/  LDL.LU.64 R10, [R1+0x1fa8] ;  /* 0x001fa800010a7983 */ /* 0x000f280000300a00 */
[----:B------:R-:W2:Y:S04]  /*64e50*/  LDL.LU.64 R48, [R1+0x1f90] ;  /* 0x001f900001307983 */ /* 0x000ea80000300a00 */
[----:B------:R-:W2:Y:S01]  /*64e60*/  LDL.LU.64 R50, [R1+0x1f98] ;  /* 0x001f980001327983 */ /* 0x000ea20000300a00 */
[----:B------:R-:W-:-:S03]  /*64e70*/  IMAD R33, R33, 0x100, R3 ;  /* 0x0000010021217824 */ /* 0x000fc600078e0203 */
[----:B------:R-:W2:Y:S04]  /*64e80*/  LDL.LU.64 R40, [R1+0x1f80] ;  /* 0x001f800001287983 */ /* 0x000ea80000300a00 */
[----:B------:R-:W2:Y:S04]  /*64e90*/  LDL.LU.64 R42, [R1+0x1f88] ;  /* 0x001f8800012a7983 */ /* 0x000ea80000300a00 */
[----:B------:R-:W2:Y:S04]  /*64ea0*/  LDL.LU.64 R52, [R1+0x1f70] ;  /* 0x001f700001347983 */ /* 0x000ea80000300a00 */
[----:B------:R-:W2:Y:S04]  /*64eb0*/  LDL.LU.64 R54, [R1+0x1f78] ;  /* 0x001f780001367983 */ /* 0x000ea80000300a00 */
[----:B------:R-:W2:Y:S02]  /*64ec0*/  LDL.LU R3, [R1+0x6998] ;  /* 0x0069980001037983 */ /* 0x000ea40000300800 */
[----:B--2---:R-:W-:Y:S02]  /*64ed0*/  HMMA.16816.F32 R28, R28, R2, R36 ;  /* 0x000000021c1c723c */ /* 0x004fe40000001824 */
[----:B------:R-:W2:Y:S04]  /*64ee0*/  LDL.LU.64 R36, [R1+0x1e80] ;  /* 0x001e800001247983 */ /* 0x000ea80000300a00 */
[----:B------:R-:W2:-:S13]  /*64ef0*/  LDL.LU.64 R38, [R1+0x1e88] ;  /* 0x001e880001267983 */ /* 0x000e9a0000300a00 */
[----:B------:R0:W-:Y:S04]  /*64f00*/  STL.64 [R1+0x30], R28 ;  /* 0x0000301c01007387 */ /* 0x0001e80000100a00 */
[----:B------:R1:W-:Y:S01]  /*64f10*/  STL.64 [R1+0x38], R30 ;  /* 0x0000381e01007387 */ /* 0x0003e20000100a00 */
[----:B0-----:R-:W-:Y:S02]  /*64f20*/  F2FP.F16.E5M2.UNPACK_B R28, R26 ;  /* 0x0000001aff1c723e */ /* 0x001fe400020004ff */
[----:B------:R-:W-:Y:S02]  /*64f30*/  F2FP.F16.E5M2.UNPACK_B R29, R27 ;  /* 0x0000001bff1d723e */ /* 0x000fe400020004ff */
[----:B-1----:R-:W-:Y:S02]  /*64f40*/  F2FP.F16.E5M2.UNPACK_B R30, R32 ;  /* 0x00000020ff1e723e */ /* 0x002fe400020004ff */
[----:B------:R-:W-:-:S07]  /*64f50*/  F2FP.F16.E5M2.UNPACK_B R31, R33 ;  /* 0x00000021ff1f723e */ /* 0x000fce00020004ff */
[C---:B------:R-:W-:Y:S08]  /*64f60*/  HMMA.16816.F32 R56, R28.reuse, R24, R56 ;  /* 0x000000181c38723c */ /* 0x040ff00000001838 */
[C---:B------:R-:W-:Y:S08]  /*64f70*/  HMMA.16816.F32 R44, R28.reuse, R22, R44 ;  /* 0x000000161c2c723c */ /* 0x040ff0000000182c */
[C---:B---3--:R-:W-:Y:S08]  /*64f80*/  HMMA.16816.F32 R4, R28.reuse, R20, R4 ;  /* 0x000000141c04723c */ /* 0x048ff00000001804 */
[C---:B----4-:R-:W-:Y:S01]  /*64f90*/  HMMA.16816.F32 R8, R28.reuse, R18, R8 ;  /* 0x000000121c08723c */ /* 0x050fe20000001808 */
[----:B------:R-:W-:Y:S07]  /*64fa0*/  STL.64 [R1+0x290], R56 ;  /* 0x0002903801007387 */ /* 0x000fee0000100a00 */
[C---:B------:R-:W-:Y:S01]  /*64fb0*/  HMMA.16816.F32 R48, R28.reuse, R16, R48 ;  /* 0x000000101c30723c */ /* 0x040fe20000001830 */
[----:B------:R0:W-:Y:S07]  /*64fc0*/  STL.64 [R1+0x298], R58 ;  /* 0x0002983a01007387 */ /* 0x0001ee0000100a00 */
[C---:B------:R-:W-:Y:S01]  /*64fd0*/  HMMA.16816.F32 R40, R28.reuse, R14, R40 ;  /* 0x0000000e1c28723c */ /* 0x040fe20000001828 */
[----:B0-----:R-:W3:Y:S04]  /*64fe0*/  LDL.LU.64 R58, [R1+0x6990] ;  /* 0x00699000013a7983 */ /* 0x001ee80000300a00 */
[----:B------:R-:W-:Y:S04]  /*64ff0*/  STL.64 [R1+0x280], R44 ;  /* 0x0002802c01007387 */ /* 0x000fe80000100a00 */
[----:B------:R0:W-:Y:S04]  /*65000*/  STL.64 [R1+0x288], R46 ;  /* 0x0002882e01007387 */ /* 0x0001e80000100a00 */
[----:B0-----:R-:W4:Y:S04]  /*65010*/  LDL.LU R46, [R1+0x6988] ;  /* 0x00698800012e7983 */ /* 0x001f280000300800 */
[----:B------:R-:W-:Y:S04]  /*65020*/  STL.64 [R1+0x270], R4 ;  /* 0x0002700401007387 */ /* 0x000fe80000100a00 */
[----:B------:R0:W-:Y:S04]  /*65030*/  STL.64 [R1+0x278], R6 ;  /* 0x0002780601007387 */ /* 0x0001e80000100a00 */
[----:B0-----:R-:W4:Y:S04]  /*65040*/  LDL.LU.64 R6, [R1+0x6980] ;  /* 0x0069800001067983 */ /* 0x001f280000300a00 */
[----:B------:R-:W4:Y:S04]  /*65050*/  LDL.LU.64 R4, [R1+0x6978] ;  /* 0x0069780001047983 */ /* 0x000f280000300a00 */
        /* <DEDUP_REMOVED lines=8> */
[----:B------:R0:W-:Y:S04]  /*650e0*/  STL.64 [R1+0x240], R40 ;  /* 0x0002402801007387 */ /* 0x0001e80000100a00 */
[----:B------:R1:W-:Y:S04]  /*650f0*/  STL.64 [R1+0x248], R42 ;  /* 0x0002482a01007387 */ /* 0x0003e80000100a00 */
[----:B0-----:R-:W4:Y:S04]  /*65100*/  LDL.LU.64 R40, [R1+0x1e70] ;  /* 0x001e700001287983 */ /* 0x001f280000300a00 */
[----:B-1----:R-:W4:Y:S01]  /*65110*/  LDL.LU.64 R42, [R1+0x1e78] ;  /* 0x001e7800012a7983 */ /* 0x002f220000300a00 */
[----:B------:R-:W-:-:S15]  /*65120*/  HMMA.16816.F32 R52, R28, R12, R52 ;  /* 0x0000000c1c34723c */ /* 0x000fde0000001834 */
[----:B------:R-:W-:-:S04]  /*65130*/  NOP ;  /* 0x0000000000007918 */ /* 0x000fc80000000000 */
[----:B------:R-:W-:Y:S04]  /*65140*/  STL.64 [R1+0x230], R52 ;  /* 0x0002303401007387 */ /* 0x000fe80000100a00 */
[----:B------:R0:W-:Y:S04]  /*65150*/  STL.64 [R1+0x238], R54 ;  /* 0x0002383601007387 */ /* 0x0001e80000100a00 */
[----:B0-----:R-:W4:Y:S04]  /*65160*/  LDL.LU.64 R54, [R1+0x6950] ;  /* 0x0069500001367983 */ /* 0x001f280000300a00 */
[----:B------:R-:W4:Y:S04]  /*65170*/  LDL.LU.64 R52, [R1+0x6948] ;  /* 0x0069480001347983 */ /* 0x000f280000300a00 */
[----:B------:R-:W4:Y:S01]  /*65180*/  LDL.LU.64 R32, [R1+0x1d70] ;  /* 0x001d700001207983 */ /* 0x000f220000300a00 */
[----:B--2---:R-:W-:Y:S01]  /*65190*/  HMMA.16816.F32 R28, R28, R2, R36 ;  /* 0x000000021c1c723c */ /* 0x004fe20000001824 */
[----:B---3--:R-:W-:-:S02]  /*651a0*/  IMAD R57, R60, 0x100, R59 ;  /* 0x000001003c397824 */ /* 0x008fc400078e023b */
[----:B------:R-:W-:-:S03]  /*651b0*/  IMAD R59, R0, 0x100, R34 ;  /* 0x00000100003b7824 */ /* 0x000fc600078e0222 */
[----:B------:R-:W-:Y:S02]  /*651c0*/  F2FP.F16.E5M2.UNPACK_B R57, R57 ;  /* 0x00000039ff39723e */ /* 0x000fe400020004ff */
[----:B------:R-:W-:Y:S01]  /*651d0*/  F2FP.F16.E5M2.UNPACK_B R59, R59 ;  /* 0x0000003bff3b723e */ /* 0x000fe200020004ff */
[----:B----4-:R-:W-:Y:S02]  /*651e0*/  IMAD R56, R58, 0x100, R46 ;  /* 0x000001003a387824 */ /* 0x010fe400078e022e */
[----:B------:R-:W-:Y:S02]  /*651f0*/  IMAD R58, R35, 0x100, R61 ;  /* 0x00000100233a7824 */ /* 0x000fe400078e023d */
[----:B------:R-:W2:Y:S01]  /*65200*/  LDL.LU.64 R34, [R1+0x1d78] ;  /* 0x001d780001227983 */ /* 0x000ea20000300a00 */
[----:B------:R-:W-:Y:S02]  /*65210*/  F2FP.F16.E5M2.UNPACK_B R56, R56 ;  /* 0x00000038ff38723e */ /* 0x000fe400020004ff */
[----:B------:R-:W-:-:S03]  /*65220*/  F2FP.F16.E5M2.UNPACK_B R58, R58 ;  /* 0x0000003aff3a723e */ /* 0x000fc600020004ff */
[----:B------:R-:W-:Y:S04]  /*65230*/  STL.64 [R1+0x20], R28 ;  /* 0x0000201c01007387 */ /* 0x000fe80000100a00 */
[----:B------:R-:W-:Y:S04]  /*65240*/  STL.64 [R1+0x28], R30 ;  /* 0x0000281e01007387 */ /* 0x000fe80000100a00 */
[----:B------:R-:W3:Y:S04]  /*65250*/  LDL.LU R36, [R1+0x212c] ;  /* 0x00212c0001247983 */ /* 0x000ee80000300800 */
[----:B------:R-:W4:Y:S04]  /*65260*/  LDL.LU R37, [R1+0x2134] ;  /* 0x0021340001257983 */ /* 0x000f280000300800 */
[----:B------:R-:W3:Y:S04]  /*65270*/  LDL.LU R38, [R1+0x213c] ;  /* 0x00213c0001267983 */ /* 0x000ee80000300800 */
[----:B------:R-:W3:Y:S01]  /*65280*/  LDL.LU R39, [R1+0x2144] ;  /* 0x0021440001277983 */ /* 0x000ee20000300800 */
[----:B------:R-:W-:-:S15]  /*65290*/  HMMA.16816.F32 R24, R56, R24, R40 ;  /* 0x000000183818723c */ /* 0x000fde0000001828 */
[----:B------:R-:W-:-:S04]  /*652a0*/  NOP ;  /* 0x0000000000007918 */ /* 0x000fc80000000000 */
[----:B------:R0:W-:Y:S04]  /*652b0*/  STL [R1+0x10], R24 ;  /* 0x0000101801007387 */ /* 0x0001e80000100800 */
[----:B------:R-:W3:Y:S04]  /*652c0*/  LDL.LU.64 R40, [R1+0x1c60] ;  /* 0x001c600001287983 */ /* 0x000ee80000300a00 */
[----:B------:R-:W3:Y:S01]  /*652d0*/  LDL.LU.64 R42, [R1+0x1c68] ;  /* 0x001c6800012a7983 */ /* 0x000ee20000300a00 */
[----:B------:R-:W-:Y:S02]  /*652e0*/  IMAD.MOV.U32 R0, RZ, RZ, R27 ;  /* 0x000000ffff007224 */ /* 0x000fe400078e001b */
[----:B------:R-:W-:-:S02]  /*652f0*/  IMAD.MOV.U32 R60, RZ, RZ, R26 ;  /* 0x000000ffff3c7224 */ /* 0x000fc400078e001a */
[----:B------:R-:W-:Y:S01]  /*65300*/  IMAD.MOV.U32 R61, RZ, RZ, R25 ;  /* 0x000000ffff3d7224 */ /* 0x000fe200078e0019 */
[----:B------:R-:W-:Y:S04]  /*65310*/  STL [R1+0x61f8], R0 ;  /* 0x0061f80001007387 */ /* 0x000fe80000100800 */
[----:B------:R-:W-:Y:S04]  /*65320*/  STL [R1+0x6174], R60 ;  /* 0x0061743c01007387 */ /* 0x000fe80000100800 */
[----:B------:R1:W-:Y:S04]  /*65330*/  STL [R1+0x6170], R61 ;  /* 0x0061703d01007387 */ /* 0x0003e80000100800 */
[----:B0-----:R-:W4:Y:S04]  /*65340*/  LDL.LU.64 R24, [R1+0x1a50] ;  /* 0x001a500001187983 */ /* 0x001f280000300a00 */
[----:B------:R-:W4:Y:S04]  /*65350*/  LDL.LU.64 R26, [R1+0x1a58] ;  /* 0x001a5800011a7983 */ /* 0x000f280000300a00 */
[----:B------:R-:W4:Y:S04]  /*65360*/  LDL.LU.64 R28, [R1+0x1950] ;  /* 0x00195000011c7983 */ /* 0x000f280000300a00 */
[----:B------:R-:W4:Y:S01]  /*65370*/  LDL.LU.64 R30, [R1+0x1958] ;  /* 0x00195800011e7983 */ /* 0x000f220000300a00 */
[C---:B--2---:R-:W-:Y:S03]  /*65380*/  HMMA.16816.F32 R44, R56.reuse, R22, R32 ;  /* 0x00000016382c723c */ /* 0x044fe60000001820 */
[----:B------:R-:W2:Y:S04]  /*65390*/  LDL.LU.64 R32, [R1+0x1380] ;  /* 0x0013800001207983 */ /* 0x000ea80000300a00 */
[----:B------:R-:W2:Y:S04]  /*653a0*/  LDL.LU.64 R34, [R1+0x1388] ;  /* 0x0013880001227983 */ /* 0x000ea80000300a00 */
[----:B-1----:R-:W2:Y:S04]  /*653b0*/  LDL.LU R61, [R1+0xff4] ;  /* 0x000ff400013d7983 */ /* 0x002ea80000300800 */
[----:B------:R-:W2:Y:S04]  /*653c0*/  LDL.LU R60, [R1+0x1000] ;  /* 0x00100000013c7983 */ /* 0x000ea80000300800 */
[----:B------:R0:W-:Y:S04]  /*653d0*/  STL.64 [R1+0x6168], R46 ;  /* 0x0061682e01007387 */ /* 0x0001e80000100a00 */
[----:B0-----:R-:W2:Y:S04]  /*653e0*/  LDL.LU R46, [R1+0x2148] ;  /* 0x00214800012e7983 */ /* 0x001ea80000300800 */
[----:B------:R-:W2:Y:S04]  /*653f0*/  LDL.LU R47, [R1+0xff0] ;  /* 0x000ff000012f7983 */ /* 0x000ea80000300800 */
[----:B------:R0:W-:Y:S04]  /*65400*/  STL.64 [R1+0x6160], R44 ;  /* 0x0061602c01007387 */ /* 0x0001e80000100a00 */
[----:B0-----:R-:W4:Y:S04]  /*65410*/  LDL.LU R44, [R1+0x2138] ;  /* 0x00213800012c7983 */ /* 0x001f280000300800 */
[----:B------:R-:W2:Y:S01]  /*65420*/  LDL.LU R45, [R1+0x2140] ;  /* 0x00214000012d7983 */ /* 0x000ea20000300800 */
[C---:B---3--:R-:W-:Y:S03]  /*65430*/  HMMA.16816.F32 R40, R56.reuse, R20, R40 ;  /* 0x000000143828723c */ /* 0x048fe60000001828 */
[----:B------:R-:W3:Y:S04]  /*65440*/  LDL.LU.64 R20, [R1+0x1b60] ;  /* 0x001b600001147983 */ /* 0x000ee80000300a00 */
[----:B------:R-:W3:Y:S04]  /*65450*/  LDL.LU.64 R22, [R1+0x1b68] ;  /* 0x001b680001167983 */ /* 0x000ee80000300a00 */
[----:B------:R-:W2:Y:S08]  /*65460*/  LDL.LU R0, [R1+0x1004] ;  /* 0x0010040001007983 */ /* 0x000eb00000300800 */
[----:B------:R-:W-:Y:S04]  /*65470*/  STL.64 [R1+0x6180], R42 ;  /* 0x0061802a01007387 */ /* 0x000fe80000100a00 */
[----:B------:R0:W-:Y:S04]  /*65480*/  STL.64 [R1+0x6178], R40 ;  /* 0x0061782801007387 */ /* 0x0001e80000100a00 */
[----:B0-----:R-:W2:Y:S04]  /*65490*/  LDL.LU.64 R40, [R1+0x12a0] ;  /* 0x0012a00001287983 */ /* 0x001ea80000300a00 */
[----:B------:R-:W2:Y:S01]  /*654a0*/  LDL.LU.64 R42, [R1+0x12a8] ;  /* 0x0012a800012a7983 */ /* 0x000ea20000300a00 */
[----:B---3--:R-:W-:Y:S03]  /*654b0*/  HMMA.16816.F32 R20, R56, R18, R20 ;  /* 0x000000123814723c */ /* 0x008fe60000001814 */
[----:B------:R-:W3:Y:S01]  /*654c0*/  LDL.LU R19, [R1+0x2130] ;  /* 0x0021300001137983 */ /* 0x000ee20000300800 */
[----:B----4-:R-:W-:-:S02]  /*654d0*/  IMAD R37, R37, 0x100, R44 ;  /* 0x0000010025257824 */ /* 0x010fc400078e022c */
[----:B--2---:R-:W-:Y:S02]  /*654e0*/  IMAD R38, R38, 0x100, R45 ;  /* 0x0000010026267824 */ /* 0x004fe400078e022d */
[----:B------:R-:W-:Y:S01]  /*654f0*/  IMAD R39, R39, 0x100, R46 ;  /* 0x0000010027277824 */ /* 0x000fe200078e022e */
[----:B------:R-:W-:Y:S01]  /*65500*/  F2FP.F16.E5M2.UNPACK_B R37, R37 ;  /* 0x00000025ff25723e */ /* 0x000fe200020004ff */
[C---:B------:R-:W-:Y:S01]  /*65510*/  HMMA.16816.F32 R24, R56.reuse, R16, R24 ;  /* 0x000000103818723c */ /* 0x040fe20000001818 */
[----:B------:R-:W-:Y:S02]  /*65520*/  F2FP.F16.E5M2.UNPACK_B R38, R38 ;  /* 0x00000026ff26723e */ /* 0x000fe400020004ff */
[----:B------:R-:W-:Y:S02]  /*65530*/  F2FP.F16.E5M2.UNPACK_B R39, R39 ;  /* 0x00000027ff27723e */ /* 0x000fe400020004ff */
[----:B------:R-:W-:Y:S02]  /*65540*/  F2FP.F16.E5M2.UNPACK_B R16, R47.H1 ;  /* 0x0000002fff10723e */ /* 0x000fe400030004ff */
[----:B------:R-:W-:Y:S01]  /*65550*/  F2FP.F16.E5M2.UNPACK_B R17, R61.H1 ;  /* 0x0000003dff11723e */ /* 0x000fe200030004ff */
[C---:B------:R-:W-:Y:S08]  /*65560*/  HMMA.16816.F32 R28, R56.reuse, R14, R28 ;  /* 0x0000000e381c723c */ /* 0x040ff0000000181c */
[C---:B------:R-:W-:Y:S08]  /*65570*/  HMMA.16816.F32 R32, R56.reuse, R12, R32 ;  /* 0x0000000c3820723c */ /* 0x040ff00000001820 */
[----:B------:R-:W-:Y:S01]  /*65580*/  HMMA.16816.F32 R56, R56, R2, R40 ;  /* 0x000000023838723c */ /* 0x000fe20000001828 */
[----:B------:R-:W-:Y:S04]  /*65590*/  STL.64 [R1+0x6190], R22 ;  /* 0x0061901601007387 */ /* 0x000fe80000100a00 */
[----:B------:R-:W-:Y:S04]  /*655a0*/  STL.64 [R1+0x6188], R20 ;  /* 0x0061881401007387 */ /* 0x000fe80000100a00 */
[----:B------:R-:W-:Y:S04]  /*655b0*/  STL.64 [R1+0x61a0], R26 ;  /* 0x0061a01a01007387 */ /* 0x000fe80000100a00 */
[----:B------:R-:W-:Y:S04]  /*655c0*/  STL.64 [R1+0x6198], R24 ;  /* 0x0061981801007387 */ /* 0x000fe80000100a00 */
[----:B------:R0:W-:Y:S04]  /*655d0*/  STL [R1+0x6158], R30 ;  /* 0x0061581e01007387 */ /* 0x0001e80000100800 */
[----:B------:R-:W-:Y:S04]  /*655e0*/  STL [R1+0x6154], R31 ;  /* 0x0061541f01007387 */ /* 0x000fe80000100800 */
[----:B------:R-:W-:Y:S04]  /*655f0*/  STL [R1+0x6150], R35 ;  /* 0x0061502301007387 */ /* 0x000fe80000100800 */
[----:B------:R-:W-:Y:S01]  /*65600*/  STL.64 [R1+0x61b0], R58 ;  /* 0x0061b03a01007387 */ /* 0x000fe20000100a00 */
[----:B------:R-:W-:-:S03]  /*65610*/  IMAD.MOV.U32 R40, RZ, RZ, R4 ;  /* 0x000000ffff287224 */ /* 0x000fc600078e0004 */
[----:B------:R1:W-:Y:S01]  /*65620*/  STL.64 [R1+0x61a8], R56 ;  /* 0x0061a83801007387 */ /* 0x0003e20000100a00 */
[----:B------:R-:W-:-:S03]  /*65630*/  IMAD.MOV.U32 R41, RZ, RZ, R5 ;  /* 0x000000ffff297224 */ /* 0x000fc600078e0005 */
[----:B0-----:R-:W2:Y:S01]  /*65640*/  LDL.LU R30, [R1+0x1010] ;  /* 0x00101000011e7983 */ /* 0x001ea20000300800 */
[----:B------:R-:W-:Y:S02]  /*65650*/  IMAD.MOV.U32 R42, RZ, RZ, R6 ;  /* 0x000000ffff2a7224 */ /* 0x000fe400078e0006 */
[----:B------:R-:W-:Y:S02]  /*65660*/  IMAD.MOV.U32 R43, RZ, RZ, R7 ;  /* 0x000000ffff2b7224 */ /* 0x000fe400078e0007 */
[----:B------:R-:W-:Y:S02]  /*65670*/  IMAD.MOV.U32 R24, RZ, RZ, R48 ;  /* 0x000000ffff187224 */ /* 0x000fe400078e0030 */
[----:B------:R-:W-:Y:S02]  /*65680*/  IMAD.MOV.U32 R25, RZ, RZ, R49 ;  /* 0x000000ffff197224 */ /* 0x000fe400078e0031 */
[----:B------:R-:W-:Y:S02]  /*65690*/  IMAD.MOV.U32 R26, RZ, RZ, R50 ;  /* 0x000000ffff1a7224 */ /* 0x000fe400078e0032 */
[----:B------:R-:W-:-:S02]  /*656a0*/  IMAD.MOV.U32 R27, RZ, RZ, R51 ;  /* 0x000000ffff1b7224 */ /* 0x000fc400078e0033 */
[----:B------:R-:W-:Y:S02]  /*656b0*/  IMAD.MOV.U32 R20, RZ, RZ, R8 ;  /* 0x000000ffff147224 */ /* 0x000fe400078e0008 */
[----:B------:R-:W-:Y:S02]  /*656c0*/  IMAD.MOV.U32 R21, RZ, RZ, R9 ;  /* 0x000000ffff157224 */ /* 0x000fe400078e0009 */
[----:B------:R-:W-:Y:S02]  /*656d0*/  IMAD.MOV.U32 R22, RZ, RZ, R10 ;  /* 0x000000ffff167224 */ /* 0x000fe400078e000a */
[----:B------:R-:W-:Y:S01]  /*656e0*/  IMAD.MOV.U32 R23, RZ, RZ, R11 ;  /* 0x000000ffff177224 */ /* 0x000fe200078e000b */
[----:B------:R-:W-:Y:S02]  /*656f0*/  F2FP.F16.E5M2.UNPACK_B R14, R60.H1 ;  /* 0x0000003cff0e723e */ /* 0x000fe400030004ff */
[----:B------:R-:W-:Y:S01]  /*65700*/  F2FP.F16.E5M2.UNPACK_B R15, R0.H1 ;  /* 0x00000000ff0f723e */ /* 0x000fe200030004ff */
[----:B---3--:R-:W-:-:S05]  /*65710*/  IMAD R36, R36, 0x100, R19 ;  /* 0x0000010024247824 */ /* 0x008fca00078e0213 */
[----:B------:R-:W-:-:S07]  /*65720*/  F2FP.F16.E5M2.UNPACK_B R36, R36 ;  /* 0x00000024ff24723e */ /* 0x000fce00020004ff */
[----:B------:R-:W-:-:S15]  /*65730*/  HMMA.16816.F32 R52, R36, R16, R52 ;  /* 0x000000102434723c */ /* 0x000fde0000001834 */
[----:B------:R-:W-:-:S04]  /*65740*/  NOP ;  /* 0x0000000000007918 */ /* 0x000fc80000000000 */
[----:B------:R-:W-:Y:S04]  /*65750*/  STL.64 [R1+0x61c0], R54 ;  /* 0x0061c03601007387 */ /* 0x000fe80000100a00 */
[----:B------:R-:W-:Y:S04]  /*65760*/  STL.64 [R1+0x61b8], R52 ;  /* 0x0061b83401007387 */ /* 0x000fe80000100a00 */
[----:B------:R-:W3:Y:S04]  /*65770*/  LDL.LU R4, [R1+0x6944] ;  /* 0x0069440001047983 */ /* 0x000ee80000300800 */
[----:B------:R-:W3:Y:S04]  /*65780*/  LDL.LU R5, [R1+0x6940] ;  /* 0x0069400001057983 */ /* 0x000ee80000300800 */
[----:B------:R-:W3:Y:S04]  /*65790*/  LDL.LU R6, [R1+0x693c] ;  /* 0x00693c0001067983 */ /* 0x000ee80000300800 */
[----:B------:R-:W3:Y:S04]  /*657a0*/  LDL.LU R7, [R1+0x6938] ;  /* 0x0069380001077983 */ /* 0x000ee80000300800 */
[----:B------:R-:W4:Y:S04]  /*657b0*/  LDL.LU R13, [R1+0x1014] ;  /* 0x00101400010d7983 */ /* 0x000f280000300800 */
[----:B-1----:R-:W3:Y:S04]  /*657c0*/  LDL.LU R57, [R1+0x1020] ;  /* 0x0010200001397983 */ /* 0x002ee80000300800 */
[----:B------:R-:W3:Y:S04]  /*657d0*/  LDL.LU R48, [R1+0x6934] ;  /* 0x0069340001307983 */ /* 0x000ee80000300800 */
        /* <DEDUP_REMOVED lines=19> */
[----:B------:R-:W3:Y:S01]  /*65910*/  LDL.LU R0, [R1+0x2154] ;  /* 0x0021540001007983 */ /* 0x000ee20000300800 */
[----:B--2---:R-:W-:-:S02]  /*65920*/  F2FP.F16.E5M2.UNPACK_B R12, R30.H1 ;  /* 0x0000001eff0c723e */ /* 0x004fc400030004ff */
[----:B----4-:R-:W-:Y:S01]  /*65930*/  F2FP.F16.E5M2.UNPACK_B R13, R13.H1 ;  /* 0x0000000dff0d723e */ /* 0x010fe200030004ff */
[----:B---3--:R-:W-:-:S15]  /*65940*/  HMMA.16816.F32 R8, R36, R14, R8 ;  /* 0x0000000e2408723c */ /* 0x008fde0000001808 */
[----:B------:R-:W-:-:S04]  /*65950*/  NOP ;  /* 0x0000000000007918 */ /* 0x000fc80000000000 */
[----:B------:R-:W-:Y:S01]  /*65960*/  IMAD.MOV.U32 R35, RZ, RZ, R10 ;  /* 0x000000ffff237224 */ /* 0x000fe200078e000a */
[----:B------:R0:W-:Y:S01]  /*65970*/  STL [R1+0x22c], R11 ;  /* 0x00022c0b01007387 */ /* 0x0001e20000100800 */
[----:B------:R-:W-:Y:S02]  /*65980*/  IMAD.MOV.U32 R30, RZ, RZ, R8 ;  /* 0x000000ffff1e7224 */ /* 0x000fe400078e0008 */
[----:B------:R-:W-:Y:S01]  /*65990*/  IMAD.MOV.U32 R31, RZ, RZ, R9 ;  /* 0x000000ffff1f7224 */ /* 0x000fe200078e0009 */
[----:B------:R-:W-:Y:S01]  /*659a0*/  F2FP.F16.E5M2.UNPACK_B R10, R57.H1 ;  /* 0x00000039ff0a723e */ /* 0x000fe200030004ff */
[----:B------:R-:W-:Y:S01]  /*659b0*/  STL.64 [R1+0x61e0], R34 ;  /* 0x0061e02201007387 */ /* 0x000fe20000100a00 */
[----:B0-----:R-:W-:-:S03]  /*659c0*/  F2FP.F16.E5M2.UNPACK_B R11, R58.H1 ;  /* 0x0000003aff0b723e */ /* 0x001fc600030004ff */
[----:B------:R-:W-:Y:S04]  /*659d0*/  STL.64 [R1+0x61d8], R32 ;  /* 0x0061d82001007387 */ /* 0x000fe80000100a00 */
[----:B------:R-:W-:Y:S04]  /*659e0*/  STL.64 [R1+0x61d0], R30 ;  /* 0x0061d01e01007387 */ /* 0x000fe80000100a00 */
[----:B------:R0:W-:Y:S04]  /*659f0*/  STL.64 [R1+0x61c8], R28 ;  /* 0x0061c81c01007387 */ /* 0x0001e80000100a00 */
[----:B------:R-:W-:Y:S04]  /*65a00*/  STL.64 [R1+0x6900], R14 ;  /* 0x0069000e01007387 */ /* 0x000fe80000100a00 */
[----:B------:R1:W-:Y:S01]  /*65a10*/  STL.64 [R1+0x68f8], R12 ;  /* 0x0068f80c01007387 */ /* 0x0003e20000100a00 */
[C---:B0-----:R-:W-:Y:S08]  /*65a20*/  HMMA.16816.F32 R28, R36.reuse, R12, R48 ;  /* 0x0000000c241c723c */ /* 0x041ff00000001830 */
[----:B-1----:R-:W-:Y:S01]  /*65a30*/  HMMA.16816.F32 R12, R36, R10, R4 ;  /* 0x0000000a240c723c */ /* 0x002fe20000001804 */
[----:B------:R-:W-:-:S02]  /*65a40*/  F2FP.F16.E5M2.UNPACK_B R8, R59.H1 ;  /* 0x0000003bff08723e */ /* 0x000fc400030004ff */
[----:B------:R-:W-:Y:S02]  /*65a50*/  F2FP.F16.E5M2.UNPACK_B R9, R2.H1 ;  /* 0x00000002ff09723e */ /* 0x000fe400030004ff */
[----:B------:R-:W-:Y:S02]  /*65a60*/  F2FP.F16.E5M2.UNPACK_B R6, R3.H1 ;  /* 0x00000003ff06723e */ /* 0x000fe400030004ff */
[----:B------:R-:W-:-:S04]  /*65a70*/  F2FP.F16.E5M2.UNPACK_B R7, R18.H1 ;  /* 0x00000012ff07723e */ /* 0x000fc800030004ff */
[----:B------:R-:W-:Y:S04]  /*65a80*/  STL.64 [R1+0xf60], R28 ;  /* 0x000f601c01007387 */ /* 0x000fe80000100a00 */
        /* <DEDUP_REMOVED lines=8> */
[----:B------:R-:W-:-:S08]  /*65b10*/  F2FP.F16.E5M2.UNPACK_B R5, R44.H1 ;  /* 0x0000002cff05723e */ /* 0x000fd000030004ff */
[----:B------:R-:W-:Y:S04]  /*65b20*/  STL.64 [R1+0xf80], R12 ;  /* 0x000f800c01007387 */ /* 0x000fe80000100a00 */
[----:B------:R-:W-:Y:S04]  /*65b30*/  STL.64 [R1+0xf88], R14 ;  /* 0x000f880e01007387 */ /* 0x000fe80000100a00 */
[----:B------:R-:W-:Y:S04]  /*65b40*/  STL.64 [R1+0xf90], R8 ;  /* 0x000f900801007387 */ /* 0x000fe80000100a00 */
[----:B------:R0:W-:Y:S02]  /*65b50*/  STL.64 [R1+0xf98], R10 ;  /* 0x000f980a01007387 */ /* 0x0001e40000100a00 */
[----:B0-----:R-:W-:Y:S01]  /*65b60*/  HMMA.16816.F32 R8, R36, R4, R40 ;  /* 0x000000042408723c */ /* 0x001fe20000001828 */
[----:B------:R-:W-:Y:S01]  /*65b70*/  IMAD R18, R61, 0x100, R47 ;  /* 0x000001003d127824 */ /* 0x000fe200078e022f */
[----:B------:R-:W-:Y:S01]  /*65b80*/  STL.64 [R1+0x68c0], R6 ;  /* 0x0068c00601007387 */ /* 0x000fe20000100a00 */
[----:B------:R-:W-:-:S03]  /*65b90*/  IMAD R19, R0, 0x100, R60 ;  /* 0x0000010000137824 */ /* 0x000fc600078e023c */
[----:B------:R0:W-:-:S13]  /*65ba0*/  STL.64 [R1+0x68b8], R4 ;  /* 0x0068b80401007387 */ /* 0x0001da0000100a00 */
[----:B------:R-:W-:Y:S04]  /*65bb0*/  STL.64 [R1+0xfe0], R8 ;  /* 0x000fe00801007387 */ /* 0x000fe80000100a00 */
[----:B------:R-:W-:Y:S04]  /*65bc0*/  STL.64 [R1+0xfe8], R10 ;  /* 0x000fe80a01007387 */ /* 0x000fe80000100a00 */
[----:B------:R-:W-:Y:S04]  /*65bd0*/  STL.64 [R1+0x6910], R18 ;  /* 0x0069101201007387 */ /* 0x000fe80000100a00 */
[----:B------:R-:W-:Y:S04]  /*65be0*/  STL.64 [R1+0x6908], R16 ;  /* 0x0069081001007387 */ /* 0x000fe80000100a00 */
[----:B------:R-:W2:Y:S04]  /*65bf0*/  LDL.LU R40, [R1+0xeb0] ;  /* 0x000eb00001287983 */ /* 0x000ea80000300800 */
[----:B------:R-:W2:Y:S04]  /*65c00*/  LDL.LU R41, [R1+0xeb4] ;  /* 0x000eb40001297983 */ /* 0x000ea80000300800 */
[----:B------:R-:W3:Y:S04]  /*65c10*/  LDL.LU R42, [R1+0xeb8] ;  /* 0x000eb800012a7983 */ /* 0x000ee80000300800 */
[----:B------:R-:W3:Y:S04]  /*65c20*/  LDL.LU R43, [R1+0xebc] ;  /* 0x000ebc00012b7983 */ /* 0x000ee80000300800 */
[----:B---3--:R-:W-:Y:S04]  /*65c30*/  STL.64 [R1+0x68d0], R42 ;  /* 0x0068d02a01007387 */ /* 0x008fe80000100a00 */
[----:B--2---:R1:W-:Y:S04]  /*65c40*/  STL.64 [R1+0x68c8], R40 ;  /* 0x0068c82801007387 */ /* 0x0043e80000100a00 */
[----:B------:R-:W2:Y:S04]  /*65c50*/  LDL.LU R56, [R1+0x1f0] ;  /* 0x0001f00001387983 */ /* 0x000ea80000300800 */
[----:B------:R-:W2:Y:S04]  /*65c60*/  LDL.LU R57, [R1+0x1f4] ;  /* 0x0001f40001397983 */ /* 0x000ea80000300800 */
[----:B------:R-:W3:Y:S04]  /*65c70*/  LDL.LU R58, [R1+0x1f8] ;  /* 0x0001f800013a7983 */ /* 0x000ee80000300800 */
[----:B------:R-:W3:Y:S04]  /*65c80*/  LDL.LU R59, [R1+0x1fc] ;  /* 0x0001fc00013b7983 */ /* 0x000ee80000300800 */
[----:B---3--:R-:W-:Y:S04]  /*65c90*/  STL.64 [R1+0x68f0], R58 ;  /* 0x0068f03a01007387 */ /* 0x008fe80000100a00 */
[----:B--2---:R2:W-:Y:S04]  /*65ca0*/  STL.64 [R1+0x68e8], R56 ;  /* 0x0068e83801007387 */ /* 0x0045e80000100a00 */
[----:B------:R-:W3:Y:S04]  /*65cb0*/  LDL.LU R28, [R1+0xee0] ;  /* 0x000ee000011c7983 */ /* 0x000ee80000300800 */
[----:B------:R-:W3:Y:S04]  /*65cc0*/  LDL.LU R29, [R1+0xee4] ;  /* 0x000ee400011d7983 */ /* 0x000ee80000300800 */
[----:B------:R-:W3:Y:S04]  /*65cd0*/  LDL.LU R30, [R1+0xee8] ;  /* 0x000ee800011e7983 */ /* 0x000ee80000300800 */
[----:B------:R-:W3:Y:S04]  /*65ce0*/  LDL.LU R31, [R1+0xeec] ;  /* 0x000eec00011f7983 */ /* 0x000ee80000300800 */
[----:B0-----:R-:W4:Y:S04]  /*65cf0*/  LDL.LU R4, [R1+0xf00] ;  /* 0x000f000001047983 */ /* 0x001f280000300800 */
[----:B------:R-:W4:Y:S04]  /*65d00*/  LDL.LU R5, [R1+0xf04] ;  /* 0x000f040001057983 */ /* 0x000f280000300800 */
[----:B------:R-:W4:Y:S04]  /*65d10*/  LDL.LU R6, [R1+0xf08] ;  /* 0x000f080001067983 */ /* 0x000f280000300800 */
        /* <DEDUP_REMOVED lines=33> */
[----:B------:R-:W2:Y:S01]  /*65f30*/  LDL.LU R24, [R1+0xed0] ;  /* 0x000ed00001187983 */ /* 0x000ea20000300800 */
[----:B------:R-:W-:-:S03]  /*65f40*/  F2FP.F16.E5M2.UNPACK_B R2, R45.H1 ;  /* 0x0000002dff02723e */ /* 0x000fc600030004ff */
[----:B------:R-:W2:Y:S01]  /*65f50*/  LDL.LU R25, [R1+0xed4] ;  /* 0x000ed40001197983 */ /* 0x000ea20000300800 */
[----:B------:R-:W-:-:S03]  /*65f60*/  F2FP.F16.E5M2.UNPACK_B R3, R46.H1 ;  /* 0x0000002eff03723e */ /* 0x000fc600030004ff */
        /* <DEDUP_REMOVED lines=12> */
[----:B------:R-:W2:Y:S01]  /*66030*/  LDL.LU.64 R16, [R1+0x6908] ;  /* 0x0069080001107983 */ /* 0x000ea20000300a00 */
[----:B------:R-:W-:-:S02]  /*66040*/  IMAD R48, R32, 0x100, R51 ;  /* 0x0000010020307824 */ /* 0x000fc400078e0233 */
[----:B------:R-:W-:-:S09]  /*66050*/  IMAD R49, R34, 0x100, R33 ;  /* 0x0000010022317824 */ /* 0x000fd200078e0221 */
[----:B------:R-:W-:Y:S04]  /*66060*/  STL.64 [R1+0xf50], R36 ;  /* 0x000f502401007387 */ /* 0x000fe80000100a00 */
[----:B------:R0:W-:Y:S02]  /*66070*/  STL.64 [R1+0xf58], R38 ;  /* 0x000f582601007387 */ /* 0x0001e40000100a00 */
[----:B0-----:R-:W-:Y:S02]  /*66080*/  F2FP.F16.E5M2.UNPACK_B R38, R48 ;  /* 0x00000030ff26723e */ /* 0x001fe400020004ff */
[----:B------:R-:W-:Y:S01]  /*66090*/  F2FP.F16.E5M2.UNPACK_B R39, R49 ;  /* 0x00000031ff27723e */ /* 0x000fe200020004ff */
[----:B------:R-:W4:Y:S04]  /*660a0*/  LDL.LU R48, [R1+0xef0] ;  /* 0x000ef00001307983 */ /* 0x000f280000300800 */
[----:B------:R-:W4:Y:S04]  /*660b0*/  LDL.LU R49, [R1+0xef4] ;  /* 0x000ef40001317983 */ /* 0x000f280000300800 */
[----:B------:R-:W4:Y:S04]  /*660c0*/  LDL.LU R50, [R1+0xef8] ;  /* 0x000ef80001327983 */ /* 0x000f280000300800 */
[----:B------:R-:W4:Y:S01]  /*660d0*/  LDL.LU R51, [R1+0xefc] ;  /* 0x000efc0001337983 */ /* 0x000f220000300800 */
[----:B---3--:R-:W-:-:S02]  /*660e0*/  F2FP.F16.E5M2.UNPACK_B R36, R18 ;  /* 0x00000012ff24723e */ /* 0x008fc400020004ff */
[----:B------:R-:W-:-:S07]  /*660f0*/  F2FP.F16.E5M2.UNPACK_B R37, R19 ;  /* 0x00000013ff25723e */ /* 0x000fce00020004ff */
[----:B--2---:R-:W-:-:S15]  /*66100*/  HMMA.16816.F32 R12, R36, R16, R12 ;  /* 0x00000010240c723c */ /* 0x004fde000000180c */
[----:B------:R-:W-:-:S04]  /*66110*/  NOP ;  /* 0x0000000000007918 */ /* 0x000fc80000000000 */
[----:B------:R-:W-:Y:S04]  /*66120*/  STL.64 [R1+0xfd0], R12 ;  /* 0x000fd00c01007387 */ /* 0x000fe80000100a00 */
[----:B------:R0:W-:Y:S04]  /*66130*/  STL.64 [R1+0xfd8], R14 ;  /* 0x000fd80e01007387 */ /* 0x0001e80000100a00 */
[----:B0-----:R-:W2:Y:S04]  /*66140*/  LDL.LU.64 R14, [R1+0x6900] ;  /* 0x00690000010e7983 */ /* 0x001ea80000300a00 */
[----:B------:R-:W3:Y:S01]  /*66150*/  LDL.LU.64 R12, [R1+0x68f8] ;  /* 0x0068f800010c7983 */ /* 0x000ee20000300a00 */
[C---:B--2---:R-:W-:Y:S08]  /*66160*/  HMMA.16816.F32 R56, R36.reuse, R14, R56 ;  /* 0x0000000e2438723c */ /* 0x044ff00000001838 */
[C---:B---3--:R-:W-:Y:S11]  /*66170*/  HMMA.16816.F32 R8, R36.reuse, R12, R8 ;  /* 0x0000000c2408723c */ /* 0x048ff60000001808 */
[----:B------:R-:W-:Y:S04]  /*66180*/  STL.64 [R1+0xfc0], R56 ;  /* 0x000fc03801007387 */ /* 0x000fe80000100a00 */
[----:B------:R0:W-:Y:S04]  /*66190*/  STL.64 [R1+0xfc8], R58 ;  /* 0x000fc83a01007387 */ /* 0x0001e80000100a00 */
[----:B0-----:R-:W2:Y:S04]  /*661a0*/  LDL.LU.64 R58, [R1+0x68f0] ;  /* 0x0068f000013a7983 */ /* 0x001ea80000300a00 */
[----:B------:R-:W2:Y:S04]  /*661b0*/  LDL.LU.64 R56, [R1+0x68e8] ;  /* 0x0068e80001387983 */ /* 0x000ea80000300a00 */
[----:B------:R-:W-:Y:S04]  /*661c0*/  STL.64 [R1+0xf40], R8 ;  /* 0x000f400801007387 */ /* 0x000fe80000100a00 */
[----:B------:R0:W-:Y:S04]  /*661d0*/  STL.64 [R1+0xf48], R10 ;  /* 0x000f480a01007387 */ /* 0x0001e80000100a00 */
[----:B0-----:R-:W3:Y:S04]  /*661e0*/  LDL.LU.64 R10, [R1+0x68e0] ;  /* 0x0068e000010a7983 */ /* 0x001ee80000300a00 */
[----:B------:R-:W4:Y:S01]  /*661f0*/  LDL.LU.64 R8, [R1+0x68d8] ;  /* 0x0068d80001087983 */ /* 0x000f220000300a00 */
[C---:B---3--:R-:W-:Y:S08]  /*66200*/  HMMA.16816.F32 R40, R36.reuse, R10, R40 ;  /* 0x0000000a2428723c */ /* 0x048ff00000001828 */
[----:B----4-:R-:W-:Y:S11]  /*66210*/  HMMA.16816.F32 R4, R36, R8, R4 ;  /* 0x000000082404723c */ /* 0x010ff60000001804 */
[----:B------:R-:W-:Y:S04]  /*66220*/  STL.64 [R1+0xf30], R40 ;  /* 0x000f302801007387 */ /* 0x000fe80000100a00 */
[----:B------:R0:W-:Y:S04]  /*66230*/  STL.64 [R1+0xf38], R42 ;  /* 0x000f382a01007387 */ /* 0x0001e80000100a00 */
[----:B0-----:R-:W3:Y:S04]  /*66240*/  LDL.LU.64 R42, [R1+0x68d0] ;  /* 0x0068d000012a7983 */ /* 0x001ee80000300a00 */
[----:B------:R-:W3:Y:S04]  /*66250*/  LDL.LU.64 R40, [R1+0x68c8] ;  /* 0x0068c80001287983 */ /* 0x000ee80000300a00 */
[----:B------:R-:W-:Y:S04]  /*66260*/  STL.64 [R1+0xf20], R4 ;  /* 0x000f200401007387 */ /* 0x000fe80000100a00 */
[----:B------:R0:W-:Y:S04]  /*66270*/  STL.64 [R1+0xf28], R6 ;  /* 0x000f280601007387 */ /* 0x0001e80000100a00 */
[----:B0-----:R-:W4:Y:S04]  /*66280*/  LDL.LU.64 R6, [R1+0x68c0] ;  /* 0x0068c00001067983 */ /* 0x001f280000300a00 */
[----:B------:R-:W2:Y:S01]  /*66290*/  LDL.LU.64 R4, [R1+0x68b8] ;  /* 0x0068b80001047983 */ /* 0x000ea20000300a00 */
[----:B------:R-:W-:-:S02]  /*662a0*/  IMAD R18, R52, 0x100, R35 ;  /* 0x0000010034127824 */ /* 0x000fc400078e0223 */
[----:B------:R-:W-:Y:S01]  /*662b0*/  IMAD R19, R54, 0x100, R53 ;  /* 0x0000010036137824 */ /* 0x000fe200078e0235 */
[C---:B----4-:R-:W-:Y:S01]  /*662c0*/  HMMA.16816.F32 R48, R36.reuse, R6, R48 ;  /* 0x000000062430723c */ /* 0x050fe20000001830 */
[----:B------:R-:W-:Y:S07]  /*662d0*/  STL.64 [R1+0x68b0], R6 ;  /* 0x0068b00601007387 */ /* 0x000fee0000100a00 */
[----:B--2---:R-:W-:Y:S11]  /*662e0*/  HMMA.16816.F32 R28, R36, R4, R28 ;  /* 0x00000004241c723c */ /* 0x004ff6000000181c */
[----:B------:R0:W-:Y:S04]  /*662f0*/  STL.64 [R1+0xf10], R48 ;  /* 0x000f103001007387 */ /* 0x0001e80000100a00 */
[----:B------:R-:W-:Y:S04]  /*66300*/  STL.64 [R1+0xf18], R50 ;  /* 0x000f183201007387 */ /* 0x000fe80000100a00 */
[----:B------:R1:W-:Y:S01]  /*66310*/  STL.64 [R1+0x68a8], R4 ;  /* 0x0068a80401007387 */ /* 0x0003e20000100a00 */
[----:B0-----:R-:W-:-:S02]  /*66320*/  IMAD R48, R61, 0x100, R55 ;  /* 0x000001003d307824 */ /* 0x001fc400078e0237 */
[----:B------:R-:W-:Y:S01]  /*66330*/  IMAD R49, R0, 0x100, R60 ;  /* 0x0000010000317824 */ /* 0x000fe200078e023c */
[----:B-1----:R-:W-:Y:S01]  /*66340*/  HMMA.16816.F32 R4, R36, R2, R56 ;  /* 0x000000022404723c */ /* 0x002fe20000001838 */
[----:B------:R-:W-:Y:S02]  /*66350*/  F2FP.F16.E5M2.UNPACK_B R36, R18 ;  /* 0x00000012ff24723e */ /* 0x000fe400020004ff */
[----:B------:R-:W-:Y:S02]  /*66360*/  F2FP.F16.E5M2.UNPACK_B R37, R19 ;  /* 0x00000013ff25723e */ /* 0x000fe400020004ff */
[----:B------:R-:W-:Y:S02]  /*66370*/  F2FP.F16.E5M2.UNPACK_B R38, R48 ;  /* 0x00000030ff26723e */ /* 0x000fe400020004ff */
[----:B------:R-:W-:Y:S01]  /*66380*/  F2FP.F16.E5M2.UNPACK_B R39, R49 ;  /* 0x00000031ff27723e */ /* 0x000fe200020004ff */
[----:B------:R-:W-:Y:S06]  /*66390*/  STL.64 [R1+0xf00], R28 ;  /* 0x000f001c01007387 */ /* 0x000fec0000100a00 */
[C---:B------:R-:W-:Y:S01]  /*663a0*/  HMMA.16816.F32 R24, R36.reuse, R16, R24 ;  /* 0x000000102418723c */ /* 0x040fe20000001818 */
[----:B------:R-:W-:Y:S04]  /*663b0*/  STL.64 [R1+0xf08], R30 ;  /* 0x000f081e01007387 */ /* 0x000fe80000100a00 */
[----:B------:R-:W-:Y:S03]  /*663c0*/  STL.64 [R1+0xee0], R4 ;  /* 0x000ee00401007387 */ /* 0x000fe60000100a00 */
[C---:B------:R-:W-:Y:S01]  /*663d0*/  HMMA.16816.F32 R20, R36.reuse, R14, R20 ;  /* 0x0000000e2414723c */ /* 0x040fe20000001814 */
[----:B------:R3:W-:Y:S07]  /*663e0*/  STL.64 [R1+0xee8], R6 ;  /* 0x000ee80601007387 */ /* 0x0007ee0000100a00 */
[C---:B---3--:R-:W-:Y:S03]  /*663f0*/  HMMA.16816.F32 R4, R36.reuse, R12, R40 ;  /* 0x0000000c2404723c */ /* 0x048fe60000001828 */
[----:B------:R0:W-:Y:S04]  /*66400*/  STL.64 [R1+0xef0], R24 ;  /* 0x000ef01801007387 */ /* 0x0001e80000100a00 */
[----:B------:R-:W-:Y:S04]  /*66410*/  STL.64 [R1+0xef8], R26 ;  /* 0x000ef81a01007387 */ /* 0x000fe80000100a00 */
[----:B------:R-:W-:Y:S04]  /*66420*/  STL.64 [R1+0x6880], R14 ;  /* 0x0068800e01007387 */ /* 0x000fe80000100a00 */
[----:B------:R-:W-:Y:S04]  /*66430*/  STL.64 [R1+0xfb0], R20 ;  /* 0x000fb01401007387 */ /* 0x000fe80000100a00 */
[----:B------:R-:W-:Y:S04]  /*66440*/  STL.64 [R1+0xfb8], R22 ;  /* 0x000fb81601007387 */ /* 0x000fe80000100a00 */
[----:B------:R-:W-:Y:S04]  /*66450*/  STL.64 [R1+0x6878], R12 ;  /* 0x0068780c01007387 */ /* 0x000fe80000100a00 */
[----:B------:R-:W-:Y:S04]  /*66460*/  STL.64 [R1+0xed0], R4 ;  /* 0x000ed00401007387 */ /* 0x000fe80000100a00 */
[----:B------:R1:W-:Y:S04]  /*66470*/  STL.64 [R1+0xed8], R6 ;  /* 0x000ed80601007387 */ /* 0x0003e80000100a00 */
[----:B0-----:R-:W2:Y:S01]  /*66480*/  LDL.LU R24, [R1+0xe10] ;  /* 0x000e100001187983 */ /* 0x001ea20000300800 */
[----:B-1----:R-:W-:-:S15]  /*66490*/  HMMA.16816.F32 R4, R36, R10, R44 ;  /* 0x0000000a2404723c */ /* 0x002fde000000182c */
[----:B------:R-:W-:-:S04]  /*664a0*/  NOP ;  /* 0x0000000000007918 */ /* 0x000fc80000000000 */
[----:B------:R-:W-:Y:S04]  /*664b0*/  STL.64 [R1+0xec0], R4 ;  /* 0x000ec00401007387 */ /* 0x000fe80000100a00 */
[----:B------:R-:W-:Y:S04]  /*664c0*/  STL.64 [R1+0xec8], R6 ;  /* 0x000ec80601007387 */ /* 0x000fe80000100a00 */
        /* <DEDUP_REMOVED lines=13> */
[----:B------:R-:W2:Y:S04]  /*665a0*/  LDL.LU R14, [R1+0x1e8] ;  /* 0x0001e800010e7983 */ /* 0x000ea80000300800 */
[----:B------:R-:W2:Y:S04]  /*665b0*/  LDL.LU R15, [R1+0x1ec] ;  /* 0x0001ec00010f7983 */ /* 0x000ea80000300800 */
[----:B0-----:R-:W3:Y:S04]  /*665c0*/  LDL.LU R24, [R1+0xe70] ;  /* 0x000e700001187983 */ /* 0x001ee80000300800 */
[----:B------:R-:W3:Y:S04]  /*665d0*/  LDL.LU R25, [R1+0xe74] ;  /* 0x000e740001197983 */ /* 0x000ee80000300800 */
[----:B------:R-:W3:Y:S04]  /*665e0*/  LDL.LU R26, [R1+0xe78] ;  /* 0x000e7800011a7983 */ /* 0x000ee80000300800 */
[----:B------:R-:W3:Y:S04]  /*665f0*/  LDL.LU R27, [R1+0xe7c] ;  /* 0x000e7c00011b7983 */ /* 0x000ee80000300800 */
[----:B-1----:R-:W4:Y:S04]  /*66600*/  LDL.LU R52, [R1+0xe80] ;  /* 0x000e800001347983 */ /* 0x002f280000300800 */
[----:B------:R-:W4:Y:S04]  /*66610*/  LDL.LU R53, [R1+0xe84] ;  /* 0x000e840001357983 */ /* 0x000f280000300800 */
[----:B------:R-:W4:Y:S04]  /*66620*/  LDL.LU R54, [R1+0xe88] ;  /* 0x000e880001367983 */ /* 0x000f280000300800 */
[----:B------:R-:W4:Y:S04]  /*66630*/  LDL.LU R55, [R1+0xe8c] ;  /* 0x000e8c0001377983 */ /* 0x000f280000300800 */
[----:B------:R-:W2:Y:S04]  /*66640*/  LDL.LU R4, [R1+0xe90] ;  /* 0x000e900001047983 */ /* 0x000ea80000300800 */
[----:B------:R-:W2:Y:S04]  /*66650*/  LDL.LU R5, [R1+0xe94] ;  /* 0x000e940001057983 */ /* 0x000ea80000300800 */
[----:B------:R-:W2:Y:S04]  /*66660*/  LDL.LU R6, [R1+0xe98] ;  /* 0x000e980001067983 */ /* 0x000ea80000300800 */
[----:B------:R-:W2:Y:S04]  /*66670*/  LDL.LU R7, [R1+0xe9c] ;  /* 0x000e9c0001077983 */ /* 0x000ea80000300800 */
        /* <DEDUP_REMOVED lines=32> */
[----:B--2---:R-:W-:-:S15]  /*66880*/  HMMA.16816.F32 R4, R36, R8, R4 ;  /* 0x000000082404723c */ /* 0x004fde0000001804 */
[----:B------:R-:W-:-:S04]  /*66890*/  NOP ;  /* 0x0000000000007918 */ /* 0x000fc80000000000 */
[----:B------:R-:W-:Y:S04]  /*668a0*/  STL.64 [R1+0xeb0], R4 ;  /* 0x000eb00401007387 */ /* 0x000fe80000100a00 */
[----:B------:R0:W-:Y:S04]  /*668b0*/  STL.64 [R1+0xeb8], R6 ;  /* 0x000eb80601007387 */ /* 0x0001e80000100a00 */
[----:B0-----:R-:W4:Y:S04]  /*668c0*/  LDL.LU.64 R6, [R1+0x68b0] ;  /* 0x0068b00001067983 */ /* 0x001f280000300a00 */
[----:B------:R-:W2:Y:S01]  /*668d0*/  LDL.LU.64 R4, [R1+0x68a8] ;  /* 0x0068a80001047983 */ /* 0x000ea20000300a00 */
[----:B---3--:R-:W-:-:S02]  /*668e0*/  IMAD R18, R18, 0x100, R48 ;  /* 0x0000010012127824 */ /* 0x008fc400078e0230 */
[----:B------:R-:W-:Y:S02]  /*668f0*/  IMAD R48, R40, 0x100, R51 ;  /* 0x0000010028307824 */ /* 0x000fe400078e0233 */
[----:B------:R-:W-:Y:S02]  /*66900*/  IMAD R49, R42, 0x100, R41 ;  /* 0x000001002a317824 */ /* 0x000fe400078e0229 */
[----:B------:R-:W-:Y:S01]  /*66910*/  IMAD R19, R50, 0x100, R19 ;  /* 0x0000010032137824 */ /* 0x000fe200078e0213 */
[C---:B----4-:R-:W-:Y:S08]  /*66920*/  HMMA.16816.F32 R52, R36.reuse, R6, R52 ;  /* 0x000000062434723c */ /* 0x050ff00000001834 */
[C---:B--2---:R-:W-:Y:S08]  /*66930*/  HMMA.16816.F32 R24, R36.reuse, R4, R24 ;  /* 0x000000042418723c */ /* 0x044ff00000001818 */
[----:B------:R-:W-:Y:S03]  /*66940*/  HMMA.16816.F32 R36, R36, R2, R12 ;  /* 0x000000022424723c */ /* 0x000fe6000000180c */
[----:B------:R-:W-:Y:S04]  /*66950*/  STL.64 [R1+0xea0], R52 ;  /* 0x000ea03401007387 */ /* 0x000fe80000100a00 */
[----:B------:R0:W-:Y:S04]  /*66960*/  STL.64 [R1+0xea8], R54 ;  /* 0x000ea83601007387 */ /* 0x0001e80000100a00 */
[----:B0-----:R-:W2:Y:S04]  /*66970*/  LDL.LU.64 R54, [R1+0x68a0] ;  /* 0x0068a00001367983 */ /* 0x001ea80000300a00 */
[----:B------:R-:W2:Y:S04]  /*66980*/  LDL.LU.64 R52, [R1+0x6898] ;  /* 0x0068980001347983 */ /* 0x000ea80000300a00 */
[----:B------:R-:W-:Y:S04]  /*66990*/  STL.64 [R1+0xe90], R24 ;  /* 0x000e901801007387 */ /* 0x000fe80000100a00 */
[----:B------:R0:W-:Y:S04]  /*669a0*/  STL.64 [R1+0xe98], R26 ;  /* 0x000e981a01007387 */ /* 0x0001e80000100a00 */
[----:B0-----:R-:W3:Y:S04]  /*669b0*/  LDL.LU.64 R26, [R1+0x6890] ;  /* 0x00689000011a7983 */ /* 0x001ee80000300a00 */
[----:B------:R-:W3:Y:S04]  /*669c0*/  LDL.LU.64 R24, [R1+0x6888] ;  /* 0x0068880001187983 */ /* 0x000ee80000300a00 */
[----:B------:R-:W4:Y:S04]  /*669d0*/  LDL.LU.64 R14, [R1+0x6880] ;  /* 0x00688000010e7983 */ /* 0x000f280000300a00 */
[----:B------:R-:W2:Y:S04]  /*669e0*/  LDL.LU.64 R12, [R1+0x6878] ;  /* 0x00687800010c7983 */ /* 0x000ea80000300a00 */
[----:B------:R-:W-:Y:S04]  /*669f0*/  STL.64 [R1+0x210], R36 ;  /* 0x0002102401007387 */ /* 0x000fe80000100a00 */
[----:B------:R0:W-:Y:S02]  /*66a00*/  STL.64 [R1+0x218], R38 ;  /* 0x0002182601007387 */ /* 0x0001e40000100a00 */
[----:B0-----:R-:W-:-:S02]  /*66a10*/  F2FP.F16.E5M2.UNPACK_B R38, R48 ;  /* 0x00000030ff26723e */ /* 0x001fc400020004ff */
[----:B------:R-:W-:Y:S01]  /*66a20*/  F2FP.F16.E5M2.UNPACK_B R39, R49 ;  /* 0x00000031ff27723e */ /* 0x000fe200020004ff */
[----:B------:R-:W2:Y:S04]  /*66a30*/  LDL.LU R48, [R1+0xe60] ;  /* 0x000e600001307983 */ /* 0x000ea80000300800 */
[----:B------:R-:W2:Y:S04]  /*66a40*/  LDL.LU R49, [R1+0xe64] ;  /* 0x000e640001317983 */ /* 0x000ea80000300800 */
[----:B------:R-:W2:Y:S04]  /*66a50*/  LDL.LU R50, [R1+0xe68] ;  /* 0x000e680001327983 */ /* 0x000ea80000300800 */
[----:B------:R-:W2:Y:S01]  /*66a60*/  LDL.LU R51, [R1+0xe6c] ;  /* 0x000e6c0001337983 */ /* 0x000ea20000300800 */
[----:B------:R-:W-:-:S02]  /*66a70*/  F2FP.F16.E5M2.UNPACK_B R36, R18 ;  /* 0x00000012ff24723e */ /* 0x000fc400020004ff */
[----:B------:R-:W-:Y:S01]  /*66a80*/  F2FP.F16.E5M2.UNPACK_B R37, R19 ;  /* 0x00000013ff25723e */ /* 0x000fe200020004ff */
[----:B------:R-:W-:Y:S02]  /*66a90*/  IMAD R18, R44, 0x100, R43 ;  /* 0x000001002c127824 */ /* 0x000fe400078e022b */
[----:B------:R-:W-:-:S04]  /*66aa0*/  IMAD R19, R46, 0x100, R45 ;  /* 0x000001002e137824 */ /* 0x000fc800078e022d */
[----:B--2---:R-:W-:-:S15]  /*66ab0*/  HMMA.16816.F32 R48, R36, R16, R48 ;  /* 0x000000102430723c */ /* 0x004fde0000001830 */
[----:B------:R-:W-:-:S04]  /*66ac0*/  NOP ;  /* 0x0000000000007918 */ /* 0x000fc80000000000 */
[----:B------:R-:W-:Y:S04]  /*66ad0*/  STL.64 [R1+0xe80], R48 ;  /* 0x000e803001007387 */ /* 0x000fe80000100a00 */
[----:B------:R4:W-:Y:S02]  /*66ae0*/  STL.64 [R1+0xe88], R50 ;  /* 0x000e883201007387 */ /* 0x0009e40000100a00 */
[C---:B----4-:R-:W-:Y:S08]  /*66af0*/  HMMA.16816.F32 R48, R36.reuse, R14, R28 ;  /* 0x0000000e2430723c */ /* 0x050ff0000000181c */
[C---:B------:R-:W-:Y:S01]  /*66b00*/  HMMA.16816.F32 R28, R36.reuse, R12, R32 ;  /* 0x0000000c241c723c */ /* 0x040fe20000001820 */
[----:B------:R-:W-:Y:S10]  /*66b10*/  STL.64 [R1+0x6860], R14 ;  /* 0x0068600e01007387 */ /* 0x000ff40000100a00 */
[----:B------:R-:W-:Y:S04]  /*66b20*/  STL.64 [R1+0xe70], R48 ;  /* 0x000e703001007387 */ /* 0x000fe80000100a00 */
[----:B------:R-:W-:Y:S04]  /*66b30*/  STL.64 [R1+0xe78], R50 ;  /* 0x000e783201007387 */ /* 0x000fe80000100a00 */
[----:B------:R0:W-:Y:S04]  /*66b40*/  STL.64 [R1+0x6858], R12 ;  /* 0x0068580c01007387 */ /* 0x0001e80000100a00 */
[----:B------:R-:W-:Y:S04]  /*66b50*/  STL.64 [R1+0xe60], R28 ;  /* 0x000e601c01007387 */ /* 0x000fe80000100a00 */
[----:B------:R1:W-:Y:S01]  /*66b60*/  STL.64 [R1+0xe68], R30 ;  /* 0x000e681e01007387 */ /* 0x0003e20000100a00 */
[C---:B0-----:R-:W-:Y:S08]  /*66b70*/  HMMA.16816.F32 R12, R36.reuse, R8, R56 ;  /* 0x00000008240c723c */ /* 0x041ff00000001838 */
[----:B-1----:R-:W-:Y:S01]  /*66b80*/  HMMA.16816.F32 R28, R36, R10, R52 ;  /* 0x0000000a241c723c */ /* 0x002fe20000001834 */
[----:B------:R-:W-:-:S15]  /*66b90*/  STL.64 [R1+0x6840], R10 ;  /* 0x0068400a01007387 */ /* 0x000fde0000100a00 */
[----:B------:R-:W-:-:S03]  /*66ba0*/  NOP ;  /* 0x0000000000007918 */ /* 0x000fc60000000000 */
[----:B------:R-:W-:Y:S04]  /*66bb0*/  STL.64 [R1+0xe50], R28 ;  /* 0x000e501c01007387 */ /* 0x000fe80000100a00 */
[----:B------:R-:W-:Y:S04]  /*66bc0*/  STL.64 [R1+0xe58], R30 ;  /* 0x000e581e01007387 */ /* 0x000fe80000100a00 */
[----:B------:R0:W-:Y:S04]  /*66bd0*/  STL.64 [R1+0x6838], R8 ;  /* 0x0068380801007387 */ /* 0x0001e80000100a00 */
[----:B------:R-:W-:Y:S04]  /*66be0*/  STL.64 [R1+0xe40], R12 ;  /* 0x000e400c01007387 */ /* 0x000fe80000100a00 */
[----:B------:R3:W-:Y:S01]  /*66bf0*/  STL.64 [R1+0xe48], R14 ;  /* 0x000e480e01007387 */ /* 0x0007e20000100a00 */
[C---:B0-----:R-:W-:Y:S08]  /*66c00*/  HMMA.16816.F32 R8, R36.reuse, R4, R20 ;  /* 0x000000042408723c */ /* 0x041ff00000001814 */
[----:B---3--:R-:W-:Y:S01]  /*66c10*/  HMMA.16816.F32 R12, R36, R6, R24 ;  /* 0x00000006240c723c */ /* 0x008fe20000001818 */
[----:B------:R-:W-:-:S15]  /*66c20*/  STL.64 [R1+0x6820], R6 ;  /* 0x0068200601007387 */ /* 0x000fde0000100a00 */
[----:B------:R-:W-:-:S03]  /*66c30*/  NOP ;  /* 0x0000000000007918 */ /* 0x000fc60000000000 */
[----:B------:R-:W-:Y:S04]  /*66c40*/  STL.64 [R1+0xe30], R12 ;  /* 0x000e300c01007387 */ /* 0x000fe80000100a00 */
[----:B------:R-:W-:Y:S04]  /*66c50*/  STL.64 [R1+0xe38], R14 ;  /* 0x000e380e01007387 */ /* 0x000fe80000100a00 */
[----:B------:R-:W-:Y:S04]  /*66c60*/  STL.64 [R1+0x6818], R4 ;  /* 0x0068180401007387 */ /* 0x000fe80000100a00 */
        /* <DEDUP_REMOVED lines=22> */
[----:B0-----:R-:W3:Y:S04]  /*66dd0*/  LDL.LU R40, [R1+0xd90] ;  /* 0x000d900001287983 */ /* 0x001ee80000300800 */
[----:B------:R-:W3:Y:S04]  /*66de0*/  LDL.LU R41, [R1+0xd94] ;  /* 0x000d940001297983 */ /* 0x000ee80000300800 */
[----:B------:R-:W4:Y:S04]  /*66df0*/  LDL.LU R42, [R1+0xd98] ;  /* 0x000d9800012a7983 */ /* 0x000f280000300800 */
[----:B------:R-:W4:Y:S04]  /*66e00*/  LDL.LU R43, [R1+0xd9c] ;  /* 0x000d9c00012b7983 */ /* 0x000f280000300800 */
[----:B----4-:R-:W-:Y:S04]  /*66e10*/  STL.64 [R1+0x6850], R42 ;  /* 0x0068502a01007387 */ /* 0x010fe80000100a00 */
[----:B---3--:R0:W-:Y:S04]  /*66e20*/  STL.64 [R1+0x6848], R40 ;  /* 0x0068482801007387 */ /* 0x0081e80000100a00 */
[----:B-1----:R-:W3:Y:S04]  /*66e30*/  LDL.LU R24, [R1+0xda0] ;  /* 0x000da00001187983 */ /* 0x002ee80000300800 */
[----:B------:R-:W3:Y:S04]  /*66e40*/  LDL.LU R25, [R1+0xda4] ;  /* 0x000da40001197983 */ /* 0x000ee80000300800 */
[----:B------:R-:W3:Y:S04]  /*66e50*/  LDL.LU R26, [R1+0xda8] ;  /* 0x000da800011a7983 */ /* 0x000ee80000300800 */
[----:B------:R-:W3:Y:S04]  /*66e60*/  LDL.LU R27, [R1+0xdac] ;  /* 0x000dac00011b7983 */ /* 0x000ee80000300800 */
[----:B------:R-:W4:Y:S04]  /*66e70*/  LDL.LU R4, [R1+0xdb0] ;  /* 0x000db00001047983 */ /* 0x000f280000300800 */
[----:B------:R-:W4:Y:S04]  /*66e80*/  LDL.LU R5, [R1+0xdb4] ;  /* 0x000db40001057983 */ /* 0x000f280000300800 */
[----:B------:R-:W4:Y:S04]  /*66e90*/  LDL.LU R6, [R1+0xdb8] ;  /* 0x000db80001067983 */ /* 0x000f280000300800 */
[----:B------:R-:W4:Y:S04]  /*66ea0*/  LDL.LU R7, [R1+0xdbc] ;  /* 0x000dbc0001077983 */ /* 0x000f280000300800 */
        /* <DEDUP_REMOVED lines=16> */
[----:B0-----:R-:W3:Y:S04]  /*66fb0*/  LDL.LU R40, [R1+0xde0] ;  /* 0x000de00001287983 */ /* 0x001ee80000300800 */
[----:B------:R-:W3:Y:S04]  /*66fc0*/  LDL.LU R41, [R1+0xde4] ;  /* 0x000de40001297983 */ /* 0x000ee80000300800 */
[----:B------:R-:W3:Y:S04]  /*66fd0*/  LDL.LU R42, [R1+0xde8] ;  /* 0x000de800012a7983 */ /* 0x000ee80000300800 */
[----:B------:R-:W3:Y:S04]  /*66fe0*/  LDL.LU R43, [R1+0xdec] ;  /* 0x000dec00012b7983 */ /* 0x000ee80000300800 */
[----:B------:R-:W3:Y:S01]  /*66ff0*/  LDL.LU R51, [R1+0x21d0] ;  /* 0x0021d00001337983 */ /* 0x000ee20000300800 */
[----:B------:R-:W-:-:S03]  /*67000*/  IMAD R48, R61, 0x100, R47 ;  /* 0x000001003d307824 */ /* 0x000fc600078e022f */
[----:B------:R-:W3:Y:S01]  /*67010*/  LDL.LU R28, [R1+0x21cc] ;  /* 0x0021cc00011c7983 */ /* 0x000ee20000300800 */
[----:B------:R-:W-:-:S03]  /*67020*/  IMAD R49, R0, 0x100, R60 ;  /* 0x0000010000317824 */ /* 0x000fc600078e023c */
        /* <DEDUP_REMOVED lines=22> */
[----:B--2---:R-:W-:Y:S03]  /*67190*/  HMMA.16816.F32 R36, R36, R2, R16 ;  /* 0x000000022424723c */ /* 0x004fe60000001810 */
[----:B------:R-:W2:Y:S04]  /*671a0*/  LDL.LU.64 R18, [R1+0x6870] ;  /* 0x0068700001127983 */ /* 0x000ea80000300a00 */
[----:B------:R-:W3:-:S12]  /*671b0*/  LDL.LU.64 R16, [R1+0x6868] ;  /* 0x0068680001107983 */ /* 0x000ed80000300a00 */
[----:B------:R-:W-:Y:S04]  /*671c0*/  STL.64 [R1+0x200], R36 ;  /* 0x0002002401007387 */ /* 0x000fe80000100a00 */
[----:B------:R0:W-:Y:S02]  /*671d0*/  STL.64 [R1+0x208], R38 ;  /* 0x0002082601007387 */ /* 0x0001e40000100a00 */
[----:B0-----:R-:W-:Y:S02]  /*671e0*/  F2FP.F16.E5M2.UNPACK_B R38, R48 ;  /* 0x00000030ff26723e */ /* 0x001fe400020004ff */
[----:B------:R-:W-:Y:S02]  /*671f0*/  F2FP.F16.E5M2.UNPACK_B R39, R49 ;  /* 0x00000031ff27723e */ /* 0x000fe400020004ff */
[----:B--2---:R-:W-:-:S02]  /*67200*/  F2FP.F16.E5M2.UNPACK_B R36, R18 ;  /* 0x00000012ff24723e */ /* 0x004fc400020004ff */
[----:B------:R-:W-:-:S07]  /*67210*/  F2FP.F16.E5M2.UNPACK_B R37, R19 ;  /* 0x00000013ff25723e */ /* 0x000fce00020004ff */
[----:B---3--:R-:W-:-:S15]  /*67220*/  HMMA.16816.F32 R12, R36, R16, R12 ;  /* 0x00000010240c723c */ /* 0x008fde000000180c */
        /* <DEDUP_REMOVED lines=16> */
[C---:B----4-:R-:W-:Y:S11]  /*67330*/  HMMA.16816.F32 R4, R36.reuse, R8, R4 ;  /* 0x000000082404723c */ /* 0x050ff60000001804 */
        /* <DEDUP_REMOVED lines=8> */
[C---:B----4-:R-:W-:Y:S08]  /*673c0*/  HMMA.16816.F32 R24, R36.reuse, R6, R24 ;  /* 0x000000062418723c */ /* 0x050ff00000001818 */
[----:B--2---:R-:W-:Y:S11]  /*673d0*/  HMMA.16816.F32 R40, R36, R4, R40 ;  /* 0x000000042428723c */ /* 0x004ff60000001828 */
[----:B------:R-:W-:Y:S04]  /*673e0*/  STL.64 [R1+0xdc0], R24 ;  /* 0x000dc01801007387 */ /* 0x000fe80000100a00 */
[----:B------:R0:W-:Y:S04]  /*673f0*/  STL.64 [R1+0xdc8], R26 ;  /* 0x000dc81a01007387 */ /* 0x0001e80000100a00 */
[----:B0-----:R-:W2:Y:S04]  /*67400*/  LDL.LU.64 R26, [R1+0x6810] ;  /* 0x00681000011a7983 */ /* 0x001ea80000300a00 */
[----:B------:R-:W2:Y:S04]  /*67410*/  LDL.LU.64 R24, [R1+0x6808] ;  /* 0x0068080001187983 */ /* 0x000ea80000300a00 */
[----:B------:R-:W-:Y:S04]  /*67420*/  STL.64 [R1+0xdb0], R40 ;  /* 0x000db02801007387 */ /* 0x000fe80000100a00 */
[----:B------:R0:W-:Y:S04]  /*67430*/  STL.64 [R1+0xdb8], R42 ;  /* 0x000db82a01007387 */ /* 0x0001e80000100a00 */
[----:B0-----:R-:W4:Y:S04]  /*67440*/  LDL.LU.64 R42, [R1+0x6800] ;  /* 0x00680000012a7983 */ /* 0x001f280000300a00 */
[----:B------:R-:W4:Y:S01]  /*67450*/  LDL.LU.64 R40, [R1+0x67f8] ;  /* 0x0067f80001287983 */ /* 0x000f220000300a00 */
[----:B------:R-:W-:-:S02]  /*67460*/  IMAD R18, R28, 0x100, R51 ;  /* 0x000001001c127824 */ /* 0x000fc400078e0233 */
[----:B------:R-:W-:Y:S02]  /*67470*/  IMAD R19, R30, 0x100, R29 ;  /* 0x000001001e137824 */ /* 0x000fe400078e021d */
[----:B------:R-:W-:Y:S02]  /*67480*/  IMAD R48, R61, 0x100, R31 ;  /* 0x000001003d307824 */ /* 0x000fe400078e021f */
[----:B---3--:R-:W-:Y:S01]  /*67490*/  HMMA.16816.F32 R28, R36, R2, R32 ;  /* 0x00000002241c723c */ /* 0x008fe20000001820 */
[----:B------:R-:W-:Y:S01]  /*674a0*/  IMAD R49, R0, 0x100, R60 ;  /* 0x0000010000317824 */ /* 0x000fe200078e023c */
[----:B------:R-:W-:Y:S02]  /*674b0*/  F2FP.F16.E5M2.UNPACK_B R36, R18 ;  /* 0x00000012ff24723e */ /* 0x000fe400020004ff */
[----:B------:R-:W-:Y:S02]  /*674c0*/  F2FP.F16.E5M2.UNPACK_B R37, R19 ;  /* 0x00000013ff25723e */ /* 0x000fe400020004ff */
[----:B------:R-:W-:-:S02]  /*674d0*/  F2FP.F16.E5M2.UNPACK_B R38, R48 ;  /* 0x00000030ff26723e */ /* 0x000fc400020004ff */
[----:B------:R-:W-:-:S07]  /*674e0*/  F2FP.F16.E5M2.UNPACK_B R39, R49 ;  /* 0x00000031ff27723e */ /* 0x000fce00020004ff */
[C---:B------:R-:W-:Y:S04]  /*674f0*/  HMMA.16816.F32 R32, R36.reuse, R16, R52 ;  /* 0x000000102420723c */ /* 0x040fe80000001834 */
[----:B------:R-:W-:Y:S04]  /*67500*/  STL.64 [R1+0x1f0], R28 ;  /* 0x0001f01c01007387 */ /* 0x000fe80000100a00 */
[----:B------:R0:W-:Y:S01]  /*67510*/  STL.64 [R1+0x1f8], R30 ;  /* 0x0001f81e01007387 */ /* 0x0001e20000100a00 */
[C---:B------:R-:W-:Y:S08]  /*67520*/  HMMA.16816.F32 R20, R36.reuse, R10, R20 ;  /* 0x0000000a2414723c */ /* 0x040ff00000001814 */
[C---:B0-----:R-:W-:Y:S02]  /*67530*/  HMMA.16816.F32 R28, R36.reuse, R14, R56 ;  /* 0x0000000e241c723c */ /* 0x041fe40000001838 */
[----:B------:R-:W-:Y:S04]  /*67540*/  STL.64 [R1+0xda0], R32 ;  /* 0x000da02001007387 */ /* 0x000fe80000100a00 */
[----:B------:R-:W-:Y:S04]  /*67550*/  STL.64 [R1+0xda8], R34 ;  /* 0x000da82201007387 */ /* 0x000fe80000100a00 */
[----:B------:R-:W-:Y:S09]  /*67560*/  STL.64 [R1+0x67d0], R14 ;  /* 0x0067d00e01007387 */ /* 0x000ff20000100a00 */
[----:B------:R-:W-:Y:S04]  /*67570*/  STL.64 [R1+0xd90], R28 ;  /* 0x000d901c01007387 */ /* 0x000fe80000100a00 */
[----:B------:R-:W-:Y:S04]  /*67580*/  STL.64 [R1+0xd98], R30 ;  /* 0x000d981e01007387 */ /* 0x000fe80000100a00 */
[----:B------:R4:W-:Y:S01]  /*67590*/  STL.64 [R1+0x67c8], R12 ;  /* 0x0067c80c01007387 */ /* 0x0009e20000100a00 */
[----:B--2---:R-:W-:-:S15]  /*675a0*/  HMMA.16816.F32 R24, R36, R12, R24 ;  /* 0x0000000c2418723c */ /* 0x004fde0000001818 */
[----:B------:R-:W-:-:S04]  /*675b0*/  NOP ;  /* 0x0000000000007918 */ /* 0x000fc80000000000 */
[----:B------:R-:W-:Y:S04]  /*675c0*/  STL.64 [R1+0xd80], R24 ;  /* 0x000d801801007387 */ /* 0x000fe80000100a00 */
[----:B------:R-:W-:Y:S01]  /*675d0*/  STL.64 [R1+0xd88], R26 ;  /* 0x000d881a01007387 */ /* 0x000fe20000100a00 */
[C---:B----4-:R-:W-:Y:S03]  /*675e0*/  HMMA.16816.F32 R12, R36.reuse, R8, R40 ;  /* 0x00000008240c723c */ /* 0x050fe60000001828 */
[----:B------:R-:W-:Y:S04]  /*675f0*/  STL.64 [R1+0x67b0], R10 ;  /* 0x0067b00a01007387 */ /* 0x000fe80000100a00 */
[----:B------:R-:W-:Y:S04]  /*67600*/  STL.64 [R1+0xd70], R20 ;  /* 0x000d701401007387 */ /* 0x000fe80000100a00 */
[----:B------:R-:W-:Y:S04]  /*67610*/  STL.64 [R1+0xd78], R22 ;  /* 0x000d781601007387 */ /* 0x000fe80000100a00 */
[----:B------:R0:W-:Y:S02]  /*67620*/  STL.64 [R1+0x67a8], R8 ;  /* 0x0067a80801007387 */ /* 0x0001e40000100a00 */
[C---:B0-----:R-:W-:Y:S02]  /*67630*/  HMMA.16816.F32 R8, R36.reuse, R6, R44 ;  /* 0x000000062408723c */ /* 0x041fe4000000182c */
[----:B------:R-:W-:Y:S04]  /*67640*/  STL.64 [R1+0xd60], R12 ;  /* 0x000d600c01007387 */ /* 0x000fe80000100a00 */
[----:B------:R-:W-:Y:S04]  /*67650*/  STL.64 [R1+0xd68], R14 ;  /* 0x000d680e01007387 */ /* 0x000fe80000100a00 */
[----:B------:R-:W2:Y:S09]  /*67660*/  LDL.LU R40, [R1+0xc90] ;  /* 0x000c900001287983 */ /* 0x000eb20000300800 */
        /* <DEDUP_REMOVED lines=12> */
[----:B--2---:R-:W-:Y:S04]  /*67730*/  STL.64 [R1+0x67b8], R24 ;  /* 0x0067b81801007387 */ /* 0x004fe80000100a00 */
        /* <DEDUP_REMOVED lines=20> */
[----:B--2---:R-:W2:Y:S04]  /*67880*/  LDL.LU R28, [R1+0xd20] ;  /* 0x000d2000011c7983 */ /* 0x004ea80000300800 */
        /* <DEDUP_REMOVED lines=39> */
[C---:B--2---:R-:W-:Y:S08]  /*67b00*/  HMMA.16816.F32 R28, R36.reuse, R4, R28 ;  /* 0x00000004241c723c */ /* 0x044ff0000000181c */
[----:B----4-:R-:W-:Y:S01]  /*67b10*/  HMMA.16816.F32 R36, R36, R2, R32 ;  /* 0x000000022424723c */ /* 0x010fe20000001820 */
[----:B---3--:R-:W-:-:S02]  /*67b20*/  IMAD R18, R18, 0x100, R48 ;  /* 0x0000010012127824 */ /* 0x008fc400078e0230 */
[----:B------:R-:W-:-:S08]  /*67b30*/  IMAD R19, R50, 0x100, R19 ;  /* 0x0000010032137824 */ /* 0x000fd000078e0213 */
[----:B------:R-:W-:Y:S04]  /*67b40*/  STL.64 [R1+0xd40], R28 ;  /* 0x000d401c01007387 */ /* 0x000fe80000100a00 */
[----:B------:R0:W-:Y:S01]  /*67b50*/  STL.64 [R1+0xd48], R30 ;  /* 0x000d481e01007387 */ /* 0x0001e20000100a00 */
[----:B------:R-:W-:Y:S02]  /*67b60*/  IMAD R48, R52, 0x100, R51 ;  /* 0x0000010034307824 */ /* 0x000fe400078e0233 */
[----:B------:R-:W-:Y:S01]  /*67b70*/  IMAD R49, R54, 0x100, R53 ;  /* 0x0000010036317824 */ /* 0x000fe200078e0235 */
[----:B0-----:R-:W2:Y:S04]  /*67b80*/  LDL.LU.64 R30, [R1+0x67f0] ;  /* 0x0067f000011e7983 */ /* 0x001ea80000300a00 */
[----:B------:R-:W2:Y:S04]  /*67b90*/  LDL.LU.64 R28, [R1+0x67e8] ;  /* 0x0067e800011c7983 */ /* 0x000ea80000300a00 */
[----:B------:R-:W3:Y:S04]  /*67ba0*/  LDL.LU.64 R34, [R1+0x67e0] ;  /* 0x0067e00001227983 */ /* 0x000ee80000300a00 */
[----:B------:R-:W3:Y:S04]  /*67bb0*/  LDL.LU.64 R32, [R1+0x67d8] ;  /* 0x0067d80001207983 */ /* 0x000ee80000300a00 */
[----:B------:R0:W-:Y:S04]  /*67bc0*/  STL.64 [R1+0x1e0], R36 ;  /* 0x0001e02401007387 */ /* 0x0001e80000100a00 */
[----:B------:R1:W-:Y:S01]  /*67bd0*/  STL.64 [R1+0x1e8], R38 ;  /* 0x0001e82601007387 */ /* 0x0003e20000100a00 */
[----:B0-----:R-:W-:-:S02]  /*67be0*/  F2FP.F16.E5M2.UNPACK_B R36, R18 ;  /* 0x00000012ff24723e */ /* 0x001fc400020004ff */
[----:B------:R-:W-:Y:S02]  /*67bf0*/  F2FP.F16.E5M2.UNPACK_B R37, R19 ;  /* 0x00000013ff25723e */ /* 0x000fe400020004ff */
[----:B-1----:R-:W-:Y:S02]  /*67c00*/  F2FP.F16.E5M2.UNPACK_B R38, R48 ;  /* 0x00000030ff26723e */ /* 0x002fe400020004ff */
[----:B------:R-:W-:Y:S01]  /*67c10*/  F2FP.F16.E5M2.UNPACK_B R39, R49 ;  /* 0x00000031ff27723e */ /* 0x000fe200020004ff */
[----:B------:R-:W4:Y:S04]  /*67c20*/  LDL.LU R48, [R1+0xcd0] ;  /* 0x000cd00001307983 */ /* 0x000f280000300800 */
[----:B------:R-:W4:Y:S04]  /*67c30*/  LDL.LU R49, [R1+0xcd4] ;  /* 0x000cd40001317983 */ /* 0x000f280000300800 */
[----:B------:R-:W4:Y:S01]  /*67c40*/  LDL.LU R50, [R1+0xcd8] ;  /* 0x000cd80001327983 */ /* 0x000f220000300800 */
[----:B------:R-:W-:Y:S03]  /*67c50*/  HMMA.16816.F32 R12, R36, R16, R12 ;  /* 0x00000010240c723c */ /* 0x000fe6000000180c */
[----:B------:R-:W4:-:S15]  /*67c60*/  LDL.LU R51, [R1+0xcdc] ;  /* 0x000cdc0001337983 */ /* 0x000f1e0000300800 */
[----:B------:R-:W-:Y:S01]  /*67c70*/  NOP ;  /* 0x0000000000007918 */ /* 0x000fe20000000000 */
        /* <DEDUP_REMOVED lines=14> */
[----:B---3--:R-:W-:-:S15]  /*67d60*/  HMMA.16816.F32 R40, R36, R10, R40 ;  /* 0x0000000a2428723c */ /* 0x008fde0000001828 */
[----:B------:R-:W-:-:S04]  /*67d70*/  NOP ;  /* 0x0000000000007918 */ /* 0x000fc80000000000 */
[----:B------:R-:W-:Y:S04]  /*67d80*/  STL.64 [R1+0xd00], R40 ;  /* 0x000d002801007387 */ /* 0x000fe80000100a00 */
[----:B------:R0:W-:Y:S04]  /*67d90*/  STL.64 [R1+0xd08], R42 ;  /* 0x000d082a01007387 */ /* 0x0001e80000100a00 */
[----:B0-----:R-:W3:Y:S04]  /*67da0*/  LDL.LU.64 R42, [R1+0x67a0] ;  /* 0x0067a000012a7983 */ /* 0x001ee80000300a00 */
[----:B------:R-:W3:Y:S01]  /*67db0*/  LDL.LU.64 R40, [R1+0x6798] ;  /* 0x0067980001287983 */ /* 0x000ee20000300a00 */
[----:B----4-:R-:W-:-:S15]  /*67dc0*/  HMMA.16816.F32 R48, R36, R8, R48 ;  /* 0x000000082430723c */ /* 0x010fde0000001830 */
[----:B------:R-:W-:-:S04]  /*67dd0*/  NOP ;  /* 0x0000000000007918 */ /* 0x000fc80000000000 */
[----:B------:R-:W-:Y:S04]  /*67de0*/  STL.64 [R1+0xcf0], R48 ;  /* 0x000cf03001007387 */ /* 0x000fe80000100a00 */
[----:B------:R0:W-:Y:S02]  /*67df0*/  STL.64 [R1+0xcf8], R50 ;  /* 0x000cf83201007387 */ /* 0x0001e40000100a00 */
[----:B0-----:R-:W-:Y:S02]  /*67e00*/  HMMA.16816.F32 R48, R36, R6, R28 ;  /* 0x000000062430723c */ /* 0x001fe4000000181c */
[----:B------:R-:W-:Y:S01]  /*67e10*/  STL.64 [R1+0x6780], R6 ;  /* 0x0067800601007387 */ /* 0x000fe20000100a00 */
[----:B------:R-:W-:-:S05]  /*67e20*/  IMAD R18, R56, 0x100, R55 ;  /* 0x0000010038127824 */ /* 0x000fca00078e0237 */
[----:B------:R-:W-:Y:S01]  /*67e30*/  HMMA.16816.F32 R28, R36, R4, R32 ;  /* 0x00000004241c723c */ /* 0x000fe20000001820 */
[----:B------:R-:W-:-:S10]  /*67e40*/  IMAD R19, R58, 0x100, R57 ;  /* 0x000001003a137824 */ /* 0x000fd400078e0239 */
[----:B------:R0:W-:Y:S04]  /*67e50*/  STL.64 [R1+0xce0], R48 ;  /* 0x000ce03001007387 */ /* 0x0001e80000100a00 */
[----:B------:R-:W-:Y:S04]  /*67e60*/  STL.64 [R1+0xce8], R50 ;  /* 0x000ce83201007387 */ /* 0x000fe80000100a00 */
[----:B------:R2:W-:Y:S01]  /*67e70*/  STL.64 [R1+0x6778], R4 ;  /* 0x0067780401007387 */ /* 0x0005e20000100a00 */
[----:B0-----:R-:W-:Y:S02]  /*67e80*/  IMAD R48, R61, 0x100, R59 ;  /* 0x000001003d307824 */ /* 0x001fe400078e023b */
[----:B------:R-:W-:Y:S01]  /*67e90*/  IMAD R49, R0, 0x100, R60 ;  /* 0x0000010000317824 */ /* 0x000fe200078e023c */
[----:B--2---:R-:W-:Y:S01]  /*67ea0*/  HMMA.16816.F32 R4, R36, R2, R24 ;  /* 0x000000022404723c */ /* 0x004fe20000001818 */
[----:B------:R-:W-:-:S02]  /*67eb0*/  F2FP.F16.E5M2.UNPACK_B R36, R18 ;  /* 0x00000012ff24723e */ /* 0x000fc400020004ff */
[----:B------:R-:W-:Y:S02]  /*67ec0*/  F2FP.F16.E5M2.UNPACK_B R37, R19 ;  /* 0x00000013ff25723e */ /* 0x000fe400020004ff */
[----:B------:R-:W-:Y:S02]  /*67ed0*/  F2FP.F16.E5M2.UNPACK_B R38, R48 ;  /* 0x00000030ff26723e */ /* 0x000fe400020004ff */
[----:B------:R-:W-:Y:S01]  /*67ee0*/  F2FP.F16.E5M2.UNPACK_B R39, R49 ;  /* 0x00000031ff27723e */ /* 0x000fe200020004ff */
[----:B------:R-:W-:Y:S06]  /*67ef0*/  STL.64 [R1+0xcd0], R28 ;  /* 0x000cd01c01007387 */ /* 0x000fec0000100a00 */
[C---:B------:R-:W-:Y:S01]  /*67f00*/  HMMA.16816.F32 R24, R36.reuse, R16, R20 ;  /* 0x000000102418723c */ /* 0x040fe20000001814 */
[----:B------:R-:W-:Y:S04]  /*67f10*/  STL.64 [R1+0xcd8], R30 ;  /* 0x000cd81e01007387 */ /* 0x000fe80000100a00 */
[----:B------:R-:W-:Y:S04]  /*67f20*/  STL.64 [R1+0x1d0], R4 ;  /* 0x0001d00401007387 */ /* 0x000fe80000100a00 */
[----:B------:R0:W-:Y:S02]  /*67f30*/  STL.64 [R1+0x1d8], R6 ;  /* 0x0001d80601007387 */ /* 0x0001e40000100a00 */
[C---:B0-----:R-:W-:Y:S08]  /*67f40*/  HMMA.16816.F32 R4, R36.reuse, R12, R44 ;  /* 0x0000000c2404723c */ /* 0x041ff0000000182c */
[----:B------:R0:W-:Y:S04]  /*67f50*/  STL.64 [R1+0xcc0], R24 ;  /* 0x000cc01801007387 */ /* 0x0001e80000100a00 */
[----:B------:R1:W-:Y:S04]  /*67f60*/  STL.64 [R1+0xcc8], R26 ;  /* 0x000cc81a01007387 */ /* 0x0003e80000100a00 */
[----:B------:R-:W-:Y:S01]  /*67f70*/  STL.64 [R1+0x6740], R14 ;  /* 0x0067400e01007387 */ /* 0x000fe20000100a00 */
[----:B---3--:R-:W-:-:S15]  /*67f80*/  HMMA.16816.F32 R20, R36, R14, R40 ;  /* 0x0000000e2414723c */ /* 0x008fde0000001828 */
[----:B------:R-:W-:-:S04]  /*67f90*/  NOP ;  /* 0x0000000000007918 */ /* 0x000fc80000000000 */
[----:B------:R-:W-:Y:S04]  /*67fa0*/  STL.64 [R1+0xcb0], R20 ;  /* 0x000cb01401007387 */ /* 0x000fe80000100a00 */
[----:B------:R-:W-:Y:S04]  /*67fb0*/  STL.64 [R1+0xcb8], R22 ;  /* 0x000cb81601007387 */ /* 0x000fe80000100a00 */
[----:B------:R-:W-:Y:S04]  /*67fc0*/  STL.64 [R1+0x6738], R12 ;  /* 0x0067380c01007387 */ /* 0x000fe80000100a00 */
[----:B------:R-:W-:Y:S04]  /*67fd0*/  STL.64 [R1+0xca0], R4 ;  /* 0x000ca00401007387 */ /* 0x000fe80000100a00 */
[----:B------:R-:W-:Y:S04]  /*67fe0*/  STL.64 [R1+0xca8], R6 ;  /* 0x000ca80601007387 */ /* 0x000fe80000100a00 */
[----:B0-----:R-:W2:Y:S04]  /*67ff0*/  LDL.LU R24, [R1+0xbd0] ;  /* 0x000bd00001187983 */ /* 0x001ea80000300800 */
[----:B------:R-:W2:Y:S04]  /*68000*/  LDL.LU R25, [R1+0xbd4] ;  /* 0x000bd40001197983 */ /* 0x000ea80000300800 */
[----:B-1----:R-:W3:Y:S04]  /*68010*/  LDL.LU R26, [R1+0xbd8] ;  /* 0x000bd800011a7983 */ /* 0x002ee80000300800 */
        /* <DEDUP_REMOVED lines=25> */
[----:B--2---:R-:W2:Y:S04]  /*681b0*/  LDL.LU R52, [R1+0xc50] ;  /* 0x000c500001347983 */ /* 0x004ea80000300800 */
[----:B------:R-:W2:Y:S04]  /*681c0*/  LDL.LU R53, [R1+0xc54] ;  /* 0x000c540001357983 */ /* 0x000ea80000300800 */
[----:B------:R-:W2:Y:S04]  /*681d0*/  LDL.LU R54, [R1+0xc58] ;  /* 0x000c580001367983 */ /* 0x000ea80000300800 */
[----:B------:R-:W2:Y:S04]  /*681e0*/  LDL.LU R55, [R1+0xc5c] ;  /* 0x000c5c0001377983 */ /* 0x000ea80000300800 */
[----:B------:R-:W4:Y:S04]  /*681f0*/  LDL.LU R4, [R1+0xc60] ;  /* 0x000c600001047983 */ /* 0x000f280000300800 */
[----:B------:R-:W4:Y:S04]  /*68200*/  LDL.LU R5, [R1+0xc64] ;  /* 0x000c640001057983 */ /* 0x000f280000300800 */
[----:B------:R-:W4:Y:S04]  /*68210*/  LDL.LU R6, [R1+0xc68] ;  /* 0x000c680001067983 */ /* 0x000f280000300800 */
[----:B------:R-:W4:Y:S04]  /*68220*/  LDL.LU R7, [R1+0xc6c] ;  /* 0x000c6c0001077983 */ /* 0x000f280000300800 */
[----:B0-----:R-:W2:Y:S04]  /*68230*/  LDL.LU R24, [R1+0xc70] ;  /* 0x000c700001187983 */ /* 0x001ea80000300800 */
        /* <DEDUP_REMOVED lines=35> */
[C---:B----4-:R-:W-:Y:S08]  /*68470*/  HMMA.16816.F32 R4, R36.reuse, R8, R4 ;  /* 0x000000082404723c */ /* 0x050ff00000001804 */
[----:B--2---:R-:W-:-:S15]  /*68480*/  HMMA.16816.F32 R24, R36, R10, R24 ;  /* 0x0000000a2418723c */ /* 0x004fde0000001818 */
[----:B------:R-:W-:-:S04]  /*68490*/  NOP ;  /* 0x0000000000007918 */ /* 0x000fc80000000000 */
[----:B------:R-:W-:Y:S04]  /*684a0*/  STL.64 [R1+0xc90], R24 ;  /* 0x000c901801007387 */ /* 0x000fe80000100a00 */
[----:B------:R0:W-:Y:S04]  /*684b0*/  STL.64 [R1+0xc98], R26 ;  /* 0x000c981a01007387 */ /* 0x0001e80000100a00 */
[----:B0-----:R-:W2:Y:S04]  /*684c0*/  LDL.LU.64 R26, [R1+0x6790] ;  /* 0x00679000011a7983 */ /* 0x001ea80000300a00 */
[----:B------:R-:W2:Y:S04]  /*684d0*/  LDL.LU.64 R24, [R1+0x6788] ;  /* 0x0067880001187983 */ /* 0x000ea80000300a00 */
        /* <DEDUP_REMOVED lines=20> */
[----:B------:R-:W4:Y:S04]  /*68620*/  LDL.LU.64 R24, [R1+0x6748] ;  /* 0x0067480001187983 */ /* 0x000f280000300a00 */
[----:B------:R0:W-:Y:S04]  /*68630*/  STL.64 [R1+0x1c0], R36 ;  /* 0x0001c02401007387 */ /* 0x0001e80000100a00 */
[----:B------:R1:W-:Y:S01]  /*68640*/  STL.64 [R1+0x1c8], R38 ;  /* 0x0001c82601007387 */ /* 0x0003e20000100a00 */
[----:B0-----:R-:W-:-:S02]  /*68650*/  F2FP.F16.E5M2.UNPACK_B R36, R18 ;  /* 0x00000012ff24723e */ /* 0x001fc400020004ff */
[----:B------:R-:W-:Y:S02]  /*68660*/  F2FP.F16.E5M2.UNPACK_B R37, R19 ;  /* 0x00000013ff25723e */ /* 0x000fe400020004ff */
[----:B-1----:R-:W-:Y:S02]  /*68670*/  F2FP.F16.E5M2.UNPACK_B R38, R48 ;  /* 0x00000030ff26723e */ /* 0x002fe400020004ff */
[----:B------:R-:W-:Y:S01]  /*68680*/  F2FP.F16.E5M2.UNPACK_B R39, R49 ;  /* 0x00000031ff27723e */ /* 0x000fe200020004ff */
[----:B------:R-:W2:Y:S04]  /*68690*/  LDL.LU R48, [R1+0xc20] ;  /* 0x000c200001307983 */ /* 0x000ea80000300800 */
[----:B------:R-:W2:Y:S02]  /*686a0*/  LDL.LU R49, [R1+0xc24] ;  /* 0x000c240001317983 */ /* 0x000ea40000300800 */
[----:B------:R-:W-:Y:S02]  /*686b0*/  HMMA.16816.F32 R12, R36, R16, R12 ;  /* 0x00000010240c723c */ /* 0x000fe4000000180c */
[----:B------:R-:W2:Y:S04]  /*686c0*/  LDL.LU R50, [R1+0xc28] ;  /* 0x000c280001327983 */ /* 0x000ea80000300800 */
[----:B------:R-:W2:-:S13]  /*686d0*/  LDL.LU R51, [R1+0xc2c] ;  /* 0x000c2c0001337983 */ /* 0x000e9a0000300800 */
[----:B------:R-:W-:Y:S04]  /*686e0*/  STL.64 [R1+0xc50], R12 ;  /* 0x000c500c01007387 */ /* 0x000fe80000100a00 */
[----:B------:R0:W-:Y:S04]  /*686f0*/  STL.64 [R1+0xc58], R14 ;  /* 0x000c580e01007387 */ /* 0x0001e80000100a00 */
[----:B0-----:R-:W2:Y:S04]  /*68700*/  LDL.LU.64 R14, [R1+0x6740] ;  /* 0x00674000010e7983 */ /* 0x001ea80000300a00 */
[----:B------:R-:W3:Y:S01]  /*68710*/  LDL.LU.64 R12, [R1+0x6738] ;  /* 0x00673800010c7983 */ /* 0x000ee20000300a00 */
[----:B------:R-:W-:-:S02]  /*68720*/  IMAD R18, R40, 0x100, R23 ;  /* 0x0000010028127824 */ /* 0x000fc400078e0217 */
[----:B------:R-:W-:Y:S01]  /*68730*/  IMAD R19, R42, 0x100, R41 ;  /* 0x000001002a137824 */ /* 0x000fe200078e0229 */
[C---:B--2---:R-:W-:Y:S08]  /*68740*/  HMMA.16816.F32 R48, R36.reuse, R14, R48 ;  /* 0x0000000e2430723c */ /* 0x044ff00000001830 */
[C---:B---3--:R-:W-:Y:S01]  /*68750*/  HMMA.16816.F32 R28, R36.reuse, R12, R28 ;  /* 0x0000000c241c723c */ /* 0x048fe2000000181c */
        /* <DEDUP_REMOVED lines=12> */
[----:B------:R-:W-:Y:S04]  /*68820*/  STL.64 [R1+0x6708], R8 ;  /* 0x0067080801007387 */ /* 0x000fe80000100a00 */
[----:B------:R-:W-:Y:S04]  /*68830*/  STL.64 [R1+0xc10], R12 ;  /* 0x000c100c01007387 */ /* 0x000fe80000100a00 */
[----:B------:R0:W-:Y:S02]  /*68840*/  STL.64 [R1+0xc18], R14 ;  /* 0x000c180e01007387 */ /* 0x0001e40000100a00 */
[C---:B0-----:R-:W-:Y:S02]  /*68850*/  HMMA.16816.F32 R12, R36.reuse, R6, R56 ;  /* 0x00000006240c723c */ /* 0x041fe40000001838 */
[----:B------:R-:W-:Y:S06]  /*68860*/  STL.64 [R1+0x66f0], R6 ;  /* 0x0066f00601007387 */ /* 0x000fec0000100a00 */
[C---:B----4-:R-:W-:Y:S11]  /*68870*/  HMMA.16816.F32 R8, R36.reuse, R4, R24 ;  /* 0x000000042408723c */ /* 0x050ff60000001818 */
[----:B------:R-:W-:Y:S04]  /*68880*/  STL.64 [R1+0xc00], R12 ;  /* 0x000c000c01007387 */ /* 0x000fe80000100a00 */
[----:B------:R-:W-:Y:S04]  /*68890*/  STL.64 [R1+0xc08], R14 ;  /* 0x000c080e01007387 */ /* 0x000fe80000100a00 */
[----:B------:R0:W-:Y:S02]  /*688a0*/  STL.64 [R1+0x66e8], R4 ;  /* 0x0066e80401007387 */ /* 0x0001e40000100a00 */
[----:B0-----:R-:W-:Y:S02]  /*688b0*/  HMMA.16816.F32 R4, R36, R2, R44 ;  /* 0x000000022404723c */ /* 0x001fe4000000182c */
[----:B------:R-:W-:Y:S04]  /*688c0*/  STL.64 [R1+0xbf0], R8 ;  /* 0x000bf00801007387 */ /* 0x000fe80000100a00 */
[----:B------:R-:W-:Y:S04]  /*688d0*/  STL.64 [R1+0xbf8], R10 ;  /* 0x000bf80a01007387 */ /* 0x000fe80000100a00 */
[----:B------:R-:W2:Y:S01]  /*688e0*/  LDL.LU R40, [R1+0xaf0] ;  /* 0x000af00001287983 */ /* 0x000ea20000300800 */
[----:B------:R-:W-:-:S08]  /*688f0*/  IMAD R48, R61, 0x100, R43 ;  /* 0x000001003d307824 */ /* 0x000fd000078e022b */
        /* <DEDUP_REMOVED lines=21> */
[----:B------:R-:W4:Y:S04]  /*68a50*/  LDL.LU R34, [R1+0xb48] ;  /* 0x000b480001227983 */ /* 0x000f280000300800 */
[----:B------:R-:W4:Y:S04]  /*68a60*/  LDL.LU R35, [R1+0xb4c] ;  /* 0x000b4c0001237983 */ /* 0x000f280000300800 */
[----:B----4-:R-:W-:Y:S04]  /*68a70*/  STL.64 [R1+0x6700], R34 ;  /* 0x0067002201007387 */ /* 0x010fe80000100a00 */
[----:B---3--:R3:W-:Y:S04]  /*68a80*/  STL.64 [R1+0x66f8], R32 ;  /* 0x0066f82001007387 */ /* 0x0087e80000100a00 */
[----:B0-----:R-:W4:Y:S04]  /*68a90*/  LDL.LU R40, [R1+0x170] ;  /* 0x0001700001287983 */ /* 0x001f280000300800 */
[----:B------:R-:W4:Y:S04]  /*68aa0*/  LDL.LU R41, [R1+0x174] ;  /* 0x0001740001297983 */ /* 0x000f280000300800 */
[----:B------:R-:W2:Y:S04]  /*68ab0*/  LDL.LU R42, [R1+0x178] ;  /* 0x00017800012a7983 */ /* 0x000ea80000300800 */
[----:B------:R-:W2:Y:S04]  /*68ac0*/  LDL.LU R43, [R1+0x17c] ;  /* 0x00017c00012b7983 */ /* 0x000ea80000300800 */
[----:B--2---:R-:W-:Y:S04]  /*68ad0*/  STL.64 [R1+0x6720], R42 ;  /* 0x0067202a01007387 */ /* 0x004fe80000100a00 */
[----:B----4-:R0:W-:Y:S04]  /*68ae0*/  STL.64 [R1+0x6718], R40 ;  /* 0x0067182801007387 */ /* 0x0101e80000100a00 */
[----:B-1----:R-:W2:Y:S04]  /*68af0*/  LDL.LU R20, [R1+0xb60] ;  /* 0x000b600001147983 */ /* 0x002ea80000300800 */
[----:B------:R-:W2:Y:S04]  /*68b00*/  LDL.LU R21, [R1+0xb64] ;  /* 0x000b640001157983 */ /* 0x000ea80000300800 */
[----:B------:R-:W2:Y:S04]  /*68b10*/  LDL.LU R22, [R1+0xb68] ;  /* 0x000b680001167983 */ /* 0x000ea80000300800 */
[----:B------:R-:W2:Y:S04]  /*68b20*/  LDL.LU R23, [R1+0xb6c] ;  /* 0x000b6c0001177983 */ /* 0x000ea80000300800 */
[----:B------:R-:W4:Y:S04]  /*68b30*/  LDL.LU R56, [R1+0xb70] ;  /* 0x000b700001387983 */ /* 0x000f280000300800 */
[----:B------:R-:W4:Y:S04]  /*68b40*/  LDL.LU R57, [R1+0xb74] ;  /* 0x000b740001397983 */ /* 0x000f280000300800 */
[----:B------:R-:W4:Y:S04]  /*68b50*/  LDL.LU R58, [R1+0xb78] ;  /* 0x000b7800013a7983 */ /* 0x000f280000300800 */
[----:B------:R-:W4:Y:S04]  /*68b60*/  LDL.LU R59, [R1+0xb7c] ;  /* 0x000b7c00013b7983 */ /* 0x000f280000300800 */
[----:B------:R-:W2:Y:S04]  /*68b70*/  LDL.LU R4, [R1+0xb80] ;  /* 0x000b800001047983 */ /* 0x000ea80000300800 */
[----:B------:R-:W2:Y:S04]  /*68b80*/  LDL.LU R5, [R1+0xb84] ;  /* 0x000b840001057983 */ /* 0x000ea80000300800 */
[----:B------:R-:W2:Y:S04]  /*68b90*/  LDL.LU R6, [R1+0xb88] ;  /* 0x000b880001067983 */ /* 0x000ea80000300800 */
[----:B------:R-:W2:Y:S04]  /*68ba0*/  LDL.LU R7, [R1+0xb8c] ;  /* 0x000b8c0001077983 */ /* 0x000ea80000300800 */
[----:B---3--:R-:W3:Y:S04]  /*68bb0*/  LDL.LU R32, [R1+0xb90] ;  /* 0x000b900001207983 */ /* 0x008ee80000300800 */
[----:B------:R-:W3:Y:S04]  /*68bc0*/  LDL.LU R33, [R1+0xb94] ;  /* 0x000b940001217983 */ /* 0x000ee80000300800 */
[----:B------:R-:W3:Y:S04]  /*68bd0*/  LDL.LU R34, [R1+0xb98] ;  /* 0x000b980001227983 */ /* 0x000ee80000300800 */
[----:B------:R-:W3:Y:S04]  /*68be0*/  LDL.LU R35, [R1+0xb9c] ;  /* 0x000b9c0001237983 */ /* 0x000ee80000300800 */
[----:B0-----:R-:W2:Y:S04]  /*68bf0*/  LDL.LU R40, [R1+0xbb0] ;  /* 0x000bb00001287983 */ /* 0x001ea80000300800 */
[----:B------:R-:W2:Y:S04]  /*68c00*/  LDL.LU R41, [R1+0xbb4] ;  /* 0x000bb40001297983 */ /* 0x000ea80000300800 */
[----:B------:R-:W2:Y:S04]  /*68c10*/  LDL.LU R42, [R1+0xbb8] ;  /* 0x000bb800012a7983 */ /* 0x000ea80000300800 */
[----:B------:R-:W2:Y:S04]  /*68c20*/  LDL.LU R43, [R1+0xbbc] ;  /* 0x000bbc00012b7983 */ /* 0x000ea80000300800 */
[----:B------:R-:W2:Y:S04]  /*68c30*/  LDL.LU R12, [R1+0xbc0] ;  /* 0x000bc000010c7983 */ /* 0x000ea80000300800 */
[----:B------:R-:W2:Y:S04]  /*68c40*/  LDL.LU R13, [R1+0xbc4] ;  /* 0x000bc400010d7983 */ /* 0x000ea80000300800 */
[----:B------:R-:W2:Y:S04]  /*68c50*/  LDL.LU R14, [R1+0xbc8] ;  /* 0x000bc800010e7983 */ /* 0x000ea80000300800 */
[----:B------:R-:W2:Y:S01]  /*68c60*/  LDL.LU R15, [R1+0xbcc] ;  /* 0x000bcc00010f7983 */ /* 0x000ea20000300800 */
[----:B------:R-:W-:Y:S01]  /*68c70*/  IMAD R49, R0, 0x100, R60 ;  /* 0x0000010000317824 */ /* 0x000fe200078e023c */
[----:B------:R-:W-:-:S02]  /*68c80*/  F2FP.F16.E5M2.UNPACK_B R36, R18 ;  /* 0x00000012ff24723e */ /* 0x000fc400020004ff */
[----:B------:R-:W3:Y:S01]  /*68c90*/  LDL.LU R8, [R1+0xba0] ;  /* 0x000ba00001087983 */ /* 0x000ee20000300800 */
[----:B------:R-:W-:Y:S02]  /*68ca0*/  F2FP.F16.E5M2.UNPACK_B R37, R19 ;  /* 0x00000013ff25723e */ /* 0x000fe400020004ff */
[----:B------:R-:W-:Y:S01]  /*68cb0*/  F2FP.F16.E5M2.UNPACK_B R38, R48 ;  /* 0x00000030ff26723e */ /* 0x000fe200020004ff */
[----:B------:R-:W3:Y:S01]  /*68cc0*/  LDL.LU R9, [R1+0xba4] ;  /* 0x000ba40001097983 */ /* 0x000ee20000300800 */
[----:B------:R-:W-:-:S03]  /*68cd0*/  F2FP.F16.E5M2.UNPACK_B R39, R49 ;  /* 0x00000031ff27723e */ /* 0x000fc600020004ff */
        /* <DEDUP_REMOVED lines=41> */
[----:B------:R-:W2:Y:S01]  /*68f70*/  LDL.LU.64 R8, [R1+0x6708] ;  /* 0x0067080001087983 */ /* 0x000ea20000300a00 */
[C---:B---3--:R-:W-:Y:S08]  /*68f80*/  HMMA.16816.F32 R32, R36.reuse, R10, R32 ;  /* 0x0000000a2420723c */ /* 0x048ff00000001820 */
        /* <DEDUP_REMOVED lines=8> */
[----:B------:R-:W3:Y:S01]  /*69010*/  LDL.LU.64 R4, [R1+0x66e8] ;  /* 0x0066e80001047983 */ /* 0x000ee20000300a00 */
[----:B------:R-:W-:-:S02]  /*69020*/  IMAD R18, R18, 0x100, R48 ;  /* 0x0000010012127824 */ /* 0x000fc400078e0230 */
[----:B------:R-:W-:Y:S02]  /*69030*/  IMAD R19, R50, 0x100, R19 ;  /* 0x0000010032137824 */ /* 0x000fe400078e0213 */
[----:B------:R-:W-:Y:S02]  /*69040*/  IMAD R48, R44, 0x100, R51 ;  /* 0x000001002c307824 */ /* 0x000fe400078e0233 */
[----:B------:R-:W-:Y:S01]  /*69050*/  IMAD R49, R46, 0x100, R45 ;  /* 0x000001002e317824 */ /* 0x000fe200078e022d */
[C---:B----4-:R-:W-:Y:S08]  /*69060*/  HMMA.16816.F32 R56, R36.reuse, R6, R56 ;  /* 0x000000062438723c */ /* 0x050ff00000001838 */
[C---:B---3--:R-:W-:Y:S11]  /*69070*/  HMMA.16816.F32 R20, R36.reuse, R4, R20 ;  /* 0x000000042414723c */ /* 0x048ff60000001814 */
[----:B------:R-:W-:Y:S04]  /*69080*/  STL.64 [R1+0xb90], R56 ;  /* 0x000b903801007387 */ /* 0x000fe80000100a00 */
[----:B------:R0:W-:Y:S04]  /*69090*/  STL.64 [R1+0xb98], R58 ;  /* 0x000b983a01007387 */ /* 0x0001e80000100a00 */
[----:B0-----:R-:W3:Y:S04]  /*690a0*/  LDL.LU.64 R58, [R1+0x66e0] ;  /* 0x0066e000013a7983 */ /* 0x001ee80000300a00 */
[----:B------:R-:W3:Y:S04]  /*690b0*/  LDL.LU.64 R56, [R1+0x66d8] ;  /* 0x0066d80001387983 */ /* 0x000ee80000300a00 */
[----:B------:R-:W-:Y:S01]  /*690c0*/  STL.64 [R1+0xb80], R20 ;  /* 0x000b801401007387 */ /* 0x000fe20000100a00 */
[----:B------:R-:W-:Y:S03]  /*690d0*/  HMMA.16816.F32 R36, R36, R2, R40 ;  /* 0x000000022424723c */ /* 0x000fe60000001828 */
[----:B------:R0:W-:Y:S04]  /*690e0*/  STL.64 [R1+0xb88], R22 ;  /* 0x000b881601007387 */ /* 0x0001e80000100a00 */
[----:B0-----:R-:W4:Y:S04]  /*690f0*/  LDL.LU.64 R22, [R1+0x66d0] ;  /* 0x0066d00001167983 */ /* 0x001f280000300a00 */
[----:B------:R-:W4:Y:S04]  /*69100*/  LDL.LU.64 R20, [R1+0x66c8] ;  /* 0x0066c80001147983 */ /* 0x000f280000300a00 */
[----:B------:R-:W4:Y:S04]  /*69110*/  LDL.LU.64 R42, [R1+0x66c0] ;  /* 0x0066c000012a7983 */ /* 0x000f280000300a00 */
[----:B------:R-:W4:Y:S04]  /*69120*/  LDL.LU.64 R40, [R1+0x66b8] ;  /* 0x0066b80001287983 */ /* 0x000f280000300a00 */
[----:B------:R0:W-:Y:S04]  /*69130*/  STL.64 [R1+0x1a0], R36 ;  /* 0x0001a02401007387 */ /* 0x0001e80000100a00 */
[----:B------:R1:W-:Y:S01]  /*69140*/  STL.64 [R1+0x1a8], R38 ;  /* 0x0001a82601007387 */ /* 0x0003e20000100a00 */
[----:B0-----:R-:W-:-:S02]  /*69150*/  F2FP.F16.E5M2.UNPACK_B R36, R18 ;  /* 0x00000012ff24723e */ /* 0x001fc400020004ff */
[----:B------:R-:W-:Y:S02]  /*69160*/  F2FP.F16.E5M2.UNPACK_B R37, R19 ;  /* 0x00000013ff25723e */ /* 0x000fe400020004ff */
[----:B-1----:R-:W-:Y:S02]  /*69170*/  F2FP.F16.E5M2.UNPACK_B R38, R48 ;  /* 0x00000030ff26723e */ /* 0x002fe400020004ff */
[----:B------:R-:W-:-:S07]  /*69180*/  F2FP.F16.E5M2.UNPACK_B R39, R49 ;  /* 0x00000031ff27723e */ /* 0x000fce00020004ff */
[C---:B------:R-:W-:Y:S08]  /*69190*/  HMMA.16816.F32 R48, R36.reuse, R16, R28 ;  /* 0x000000102430723c */ /* 0x040ff0000000181c */
[C---:B--2---:R-:W-:Y:S08]  /*691a0*/  HMMA.16816.F32 R32, R36.reuse, R14, R32 ;  /* 0x0000000e2420723c */ /* 0x044ff00000001820 */
[C---:B------:R-:W-:Y:S03]  /*691b0*/  HMMA.16816.F32 R28, R36.reuse, R12, R52 ;  /* 0x0000000c241c723c */ /* 0x040fe60000001834 */
[----:B------:R-:W-:Y:S04]  /*691c0*/  STL.64 [R1+0xb70], R48 ;  /* 0x000b703001007387 */ /* 0x000fe80000100a00 */
[----:B------:R-:W-:Y:S04]  /*691d0*/  STL.64 [R1+0xb78], R50 ;  /* 0x000b783201007387 */ /* 0x000fe80000100a00 */
[----:B------:R-:W-:Y:S04]  /*691e0*/  STL.64 [R1+0x66a0], R14 ;  /* 0x0066a00e01007387 */ /* 0x000fe80000100a00 */
[----:B------:R-:W-:Y:S04]  /*691f0*/  STL.64 [R1+0xb60], R32 ;  /* 0x000b602001007387 */ /* 0x000fe80000100a00 */
[----:B------:R-:W-:Y:S04]  /*69200*/  STL.64 [R1+0xb68], R34 ;  /* 0x000b682201007387 */ /* 0x000fe80000100a00 */
[----:B------:R0:W-:Y:S04]  /*69210*/  STL.64 [R1+0x6698], R12 ;  /* 0x0066980c01007387 */ /* 0x0001e80000100a00 */
[----:B------:R-:W-:Y:S04]  /*69220*/  STL.64 [R1+0xb50], R28 ;  /* 0x000b501c01007387 */ /* 0x000fe80000100a00 */
[----:B------:R3:W-:Y:S01]  /*69230*/  STL.64 [R1+0xb58], R30 ;  /* 0x000b581e01007387 */ /* 0x0007e20000100a00 */
[----:B0-----:R-:W-:Y:S03]  /*69240*/  HMMA.16816.F32 R12, R36, R8, R24 ;  /* 0x00000008240c723c */ /* 0x001fe60000001818 */
[----:B------:R-:W-:Y:S01]  /*69250*/  STL.64 [R1+0x6680], R10 ;  /* 0x0066800a01007387 */ /* 0x000fe20000100a00 */
[----:B------:R-:W-:-:S02]  /*69260*/  IMAD R18, R61, 0x100, R47 ;  /* 0x000001003d127824 */ /* 0x000fc400078e022f */
[----:B------:R-:W-:Y:S02]  /*69270*/  IMAD R19, R0, 0x100, R60 ;  /* 0x0000010000137824 */ /* 0x000fe400078e023c */
[----:B---3--:R-:W-:-:S15]  /*69280*/  HMMA.16816.F32 R28, R36, R10, R56 ;  /* 0x0000000a241c723c */ /* 0x008fde0000001838 */
[----:B------:R-:W-:-:S04]  /*69290*/  NOP ;  /* 0x0000000000007918 */ /* 0x000fc80000000000 */
[----:B------:R-:W-:Y:S04]  /*692a0*/  STL.64 [R1+0xb40], R28 ;  /* 0x000b401c01007387 */ /* 0x000fe80000100a00 */
[----:B------:R-:W-:Y:S04]  /*692b0*/  STL.64 [R1+0xb48], R30 ;  /* 0x000b481e01007387 */ /* 0x000fe80000100a00 */
[----:B------:R4:W-:Y:S04]  /*692c0*/  STL.64 [R1+0x6678], R8 ;  /* 0x0066780801007387 */ /* 0x0009e80000100a00 */
[----:B------:R-:W-:Y:S04]  /*692d0*/  STL.64 [R1+0xb30], R12 ;  /* 0x000b300c01007387 */ /* 0x000fe80000100a00 */
[----:B------:R0:W-:Y:S01]  /*692e0*/  STL.64 [R1+0xb38], R14 ;  /* 0x000b380e01007387 */ /* 0x0001e20000100a00 */
[C---:B----4-:R-:W-:Y:S08]  /*692f0*/  HMMA.16816.F32 R8, R36.reuse, R4, R40 ;  /* 0x000000042408723c */ /* 0x050ff00000001828 */
[----:B0-----:R-:W-:Y:S01]  /*69300*/  HMMA.16816.F32 R12, R36, R6, R20 ;  /* 0x00000006240c723c */ /* 0x001fe20000001814 */
[----:B------:R-:W-:-:S15]  /*69310*/  STL.64 [R1+0x6660], R6 ;  /* 0x0066600601007387 */ /* 0x000fde0000100a00 */
[----:B------:R-:W-:-:S03]  /*69320*/  NOP ;  /* 0x0000000000007918 */ /* 0x000fc60000000000 */
[----:B------:R-:W-:Y:S04]  /*69330*/  STL.64 [R1+0xb20], R12 ;  /* 0x000b200c01007387 */ /* 0x000fe80000100a00 */
[----:B------:R-:W-:Y:S04]  /*69340*/  STL.64 [R1+0xb28], R14 ;  /* 0x000b280e01007387 */ /* 0x000fe80000100a00 */
[----:B------:R0:W-:Y:S04]  /*69350*/  STL.64 [R1+0x6658], R4 ;  /* 0x0066580401007387 */ /* 0x0001e80000100a00 */
        /* <DEDUP_REMOVED lines=396> */
[----:B---3--:R-:W-:Y:S01]  /*6ac20*/  HMMA.16816.F32 R28, R36, R2, R32 ;  /* 0x00000002241c723c */ /* 0x008fe20000001820 */
[----:B------:R-:W-:Y:S01]  /*6ac30*/  IMAD R49, R0, 0x100, R60 ;  /* 0x0000010000317824 */ /* 0x000fe200078e023c */
[----:B------:R-:W-:Y:S02]  /*6ac40*/  F2FP.F16.E5M2.UNPACK_B R36, R18 ;  /* 0x00000012ff24723e */ /* 0x000fe400020004ff */
[----:B------:R-:W-:Y:S02]  /*6ac50*/  F2FP.F16.E5M2.UNPACK_B R37, R19 ;  /* 0x00000013ff25723e */ /* 0x000fe400020004ff */
[----:B------:R-:W-:Y:S02]  /*6ac60*/  F2FP.F16.E5M2.UNPACK_B R38, R48 ;  /* 0x00000030ff26723e */ /* 0x000fe400020004ff */
        /* <DEDUP_REMOVED lines=12> */
[C---:B--2---:R-:W-:Y:S08]  /*6ad30*/  HMMA.16816.F32 R24, R36.reuse, R12, R24 ;  /* 0x0000000c2418723c */ /* 0x044ff00000001818 */
[C---:B----4-:R-:W-:Y:S11]  /*6ad40*/  HMMA.16816.F32 R12, R36.reuse, R8, R40 ;  /* 0x00000008240c723c */ /* 0x050ff60000001828 */
        /* <DEDUP_REMOVED lines=86> */
[----:B------:R-:W-:Y:S02]  /*6b2b0*/  IMAD R19, R50, 0x100, R19 ;  /* 0x0000010032137824 */ /* 0x000fe400078e0213 */
[----:B------:R-:W-:Y:S02]  /*6b2c0*/  IMAD R48, R52, 0x100, R51 ;  /* 0x0000010034307824 */ /* 0x000fe400078e0233 */
[----:B------:R-:W-:-:S04]  /*6b2d0*/  IMAD R49, R54, 0x100, R53 ;  /* 0x0000010036317824 */ /* 0x000fc800078e0235 */
[----:B------:R-:W-:Y:S04]  /*6b2e0*/  STL.64 [R1+0x8e0], R28 ;  /* 0x0008e01c01007387 */ /* 0x000fe80000100a00 */
[----:B------:R0:W-:Y:S04]  /*6b2f0*/  STL.64 [R1+0x8e8], R30 ;  /* 0x0008e81e01007387 */ /* 0x0001e80000100a00 */
        /* <DEDUP_REMOVED lines=12> */
[----:B------:R-:W4:Y:S04]  /*6b3c0*/  LDL.LU R50, [R1+0x878] ;  /* 0x0008780001327983 */ /* 0x000f280000300800 */
[----:B------:R-:W4:Y:S01]  /*6b3d0*/  LDL.LU R51, [R1+0x87c] ;  /* 0x00087c0001337983 */ /* 0x000f220000300800 */
[----:B------:R-:W-:-:S15]  /*6b3e0*/  HMMA.16816.F32 R12, R36, R16, R12 ;  /* 0x00000010240c723c */ /* 0x000fde000000180c */
        /* <DEDUP_REMOVED lines=25> */
[C---:B0-----:R-:W-:Y:S02]  /*6b580*/  HMMA.16816.F32 R48, R36.reuse, R6, R28 ;  /* 0x000000062430723c */ /* 0x041fe4000000181c */
[----:B------:R-:W-:Y:S06]  /*6b590*/  STL.64 [R1+0x6520], R6 ;  /* 0x0065200601007387 */ /* 0x000fec0000100a00 */
[----:B------:R-:W-:Y:S01]  /*6b5a0*/  HMMA.16816.F32 R28, R36, R4, R32 ;  /* 0x00000004241c723c */ /* 0x000fe20000001820 */
[----:B------:R-:W-:-:S02]  /*6b5b0*/  IMAD R18, R56, 0x100, R55 ;  /* 0x0000010038127824 */ /* 0x000fc400078e0237 */
[----:B------:R-:W-:-:S08]  /*6b5c0*/  IMAD R19, R58, 0x100, R57 ;  /* 0x000001003a137824 */ /* 0x000fd000078e0239 */
[----:B------:R-:W-:Y:S04]  /*6b5d0*/  STL.64 [R1+0x880], R48 ;  /* 0x0008803001007387 */ /* 0x000fe80000100a00 */
[----:B------:R-:W-:Y:S04]  /*6b5e0*/  STL.64 [R1+0x888], R50 ;  /* 0x0008883201007387 */ /* 0x000fe80000100a00 */
[----:B------:R2:W-:Y:S02]  /*6b5f0*/  STL.64 [R1+0x6518], R4 ;  /* 0x0065180401007387 */ /* 0x0005e40000100a00 */
[----:B--2---:R-:W-:Y:S01]  /*6b600*/  HMMA.16816.F32 R4, R36, R2, R24 ;  /* 0x000000022404723c */ /* 0x004fe20000001818 */
[----:B------:R-:W-:-:S02]  /*6b610*/  IMAD R48, R61, 0x100, R59 ;  /* 0x000001003d307824 */ /* 0x000fc400078e023b */
[----:B------:R-:W-:Y:S01]  /*6b620*/  IMAD R49, R0, 0x100, R60 ;  /* 0x0000010000317824 */ /* 0x000fe200078e023c */
[----:B------:R-:W-:Y:S02]  /*6b630*/  F2FP.F16.E5M2.UNPACK_B R36, R18 ;  /* 0x00000012ff24723e */ /* 0x000fe400020004ff */
[----:B------:R-:W-:Y:S02]  /*6b640*/  F2FP.F16.E5M2.UNPACK_B R37, R19 ;  /* 0x00000013ff25723e */ /* 0x000fe400020004ff */
[----:B------:R-:W-:Y:S02]  /*6b650*/  F2FP.F16.E5M2.UNPACK_B R38, R48 ;  /* 0x00000030ff26723e */ /* 0x000fe400020004ff */
[----:B------:R-:W-:Y:S01]  /*6b660*/  F2FP.F16.E5M2.UNPACK_B R39, R49 ;  /* 0x00000031ff27723e */ /* 0x000fe200020004ff */
[----:B------:R-:W-:Y:S04]  /*6b670*/  STL.64 [R1+0x870], R28 ;  /* 0x0008701c01007387 */ /* 0x000fe80000100a00 */
[----:B------:R-:W-:Y:S02]  /*6b680*/  STL.64 [R1+0x878], R30 ;  /* 0x0008781e01007387 */ /* 0x000fe40000100a00 */
[C---:B------:R-:W-:Y:S02]  /*6b690*/  HMMA.16816.F32 R24, R36.reuse, R16, R20 ;  /* 0x000000102418723c */ /* 0x040fe40000001814 */
[----:B------:R-:W-:Y:S04]  /*6b6a0*/  STL.64 [R1+0x130], R4 ;  /* 0x0001300401007387 */ /* 0x000fe80000100a00 */
[----:B------:R0:W-:Y:S02]  /*6b6b0*/  STL.64 [R1+0x138], R6 ;  /* 0x0001380601007387 */ /* 0x0001e40000100a00 */
[C---:B0-----:R-:W-:Y:S11]  /*6b6c0*/  HMMA.16816.F32 R4, R36.reuse, R12, R44 ;  /* 0x0000000c2404723c */ /* 0x041ff6000000182c */
        /* <DEDUP_REMOVED lines=117> */
[----:B------:R-:W2:Y:S04]  /*6be20*/  LDL.LU R49, [R1+0x7c4] ;  /* 0x0007c40001317983 */ /* 0x000ea80000300800 */
[----:B------:R-:W2:Y:S04]  /*6be30*/  LDL.LU R50, [R1+0x7c8] ;  /* 0x0007c80001327983 */ /* 0x000ea80000300800 */
[----:B------:R-:W2:Y:S01]  /*6be40*/  LDL.LU R51, [R1+0x7cc] ;  /* 0x0007cc0001337983 */ /* 0x000ea20000300800 */
[----:B------:R-:W-:-:S15]  /*6be50*/  HMMA.16816.F32 R12, R36, R16, R12 ;  /* 0x00000010240c723c */ /* 0x000fde000000180c */
[----:B------:R-:W-:-:S04]  /*6be60*/  NOP ;  /* 0x0000000000007918 */ /* 0x000fc80000000000 */
        /* <DEDUP_REMOVED lines=11> */
[----:B------:R-:W-:Y:S04]  /*6bf20*/  STL.64 [R1+0x64c8], R12 ;  /* 0x0064c80c01007387 */ /* 0x000fe80000100a00 */
[----:B------:R-:W-:Y:S04]  /*6bf30*/  STL.64 [R1+0x7d0], R28 ;  /* 0x0007d01c01007387 */ /* 0x000fe80000100a00 */
[----:B------:R0:W-:Y:S02]  /*6bf40*/  STL.64 [R1+0x7d8], R30 ;  /* 0x0007d81e01007387 */ /* 0x0001e40000100a00 */
[C---:B0-----:R-:W-:Y:S08]  /*6bf50*/  HMMA.16816.F32 R28, R36.reuse, R10, R32 ;  /* 0x0000000a241c723c */ /* 0x041ff00000001820 */
[C---:B------:R-:W-:Y:S01]  /*6bf60*/  HMMA.16816.F32 R12, R36.reuse, R8, R52 ;  /* 0x00000008240c723c */ /* 0x040fe20000001834 */
[----:B------:R-:W-:Y:S10]  /*6bf70*/  STL.64 [R1+0x64b0], R10 ;  /* 0x0064b00a01007387 */ /* 0x000ff40000100a00 */
        /* <DEDUP_REMOVED lines=71> */
[----:B------:R-:W-:-:S03]  /*6c3f0*/  IMAD R49, R0, 0x100, R60 ;  /* 0x0000010000317824 */ /* 0x000fc600078e023c */
[----:B------:R-:W3:Y:S04]  /*6c400*/  LDL.LU R8, [R1+0x740] ;  /* 0x0007400001087983 */ /* 0x000ee80000300800 */
[----:B------:R-:W3:Y:S04]  /*6c410*/  LDL.LU R9, [R1+0x744] ;  /* 0x0007440001097983 */ /* 0x000ee80000300800 */
[----:B------:R-:W3:Y:S01]  /*6c420*/  LDL.LU R10, [R1+0x748] ;  /* 0x00074800010a7983 */ /* 0x000ee20000300800 */
[----:B------:R-:W-:Y:S02]  /*6c430*/  F2FP.F16.E5M2.UNPACK_B R36, R18 ;  /* 0x00000012ff24723e */ /* 0x000fe400020004ff */
[----:B------:R-:W-:-:S02]  /*6c440*/  F2FP.F16.E5M2.UNPACK_B R37, R19 ;  /* 0x00000013ff25723e */ /* 0x000fc400020004ff */
[----:B------:R-:W-:Y:S02]  /*6c450*/  F2FP.F16.E5M2.UNPACK_B R38, R48 ;  /* 0x00000030ff26723e */ /* 0x000fe400020004ff */
[----:B------:R-:W-:Y:S01]  /*6c460*/  F2FP.F16.E5M2.UNPACK_B R39, R49 ;  /* 0x00000031ff27723e */ /* 0x000fe200020004ff */
        /* <DEDUP_REMOVED lines=61> */
[----:B------:R-:W-:Y:S04]  /*6c840*/  STL.64 [R1+0x720], R20 ;  /* 0x0007201401007387 */ /* 0x000fe80000100a00 */
[----:B------:R0:W-:Y:S01]  /*6c850*/  STL.64 [R1+0x728], R22 ;  /* 0x0007281601007387 */ /* 0x0001e20000100a00 */
[----:B------:R-:W-:Y:S03]  /*6c860*/  HMMA.16816.F32 R36, R36, R2, R40 ;  /* 0x000000022424723c */ /* 0x000fe60000001828 */
        /* <DEDUP_REMOVED lines=29> */
[----:B------:R-:W-:Y:S04]  /*6ca40*/  STL.64 [R1+0x6418], R8 ;  /* 0x0064180801007387 */ /* 0x000fe80000100a00 */
        /* <DEDUP_REMOVED lines=121> */
[C---:B--2---:R-:W-:Y:S11]  /*6d1e0*/  HMMA.16816.F32 R28, R36.reuse, R4, R28 ;  /* 0x00000004241c723c */ /* 0x044ff6000000181c */
[----:B------:R-:W-:Y:S04]  /*6d1f0*/  STL.64 [R1+0x650], R48 ;  /* 0x0006503001007387 */ /* 0x000fe80000100a00 */
[----:B------:R-:W-:Y:S04]  /*6d200*/  STL.64 [R1+0x658], R50 ;  /* 0x0006583201007387 */ /* 0x000fe80000100a00 */
[----:B------:R0:W-:Y:S02]  /*6d210*/  STL.64 [R1+0x63e8], R4 ;  /* 0x0063e80401007387 */ /* 0x0001e40000100a00 */
[----:B0-----:R-:W-:Y:S01]  /*6d220*/  HMMA.16816.F32 R4, R36, R2, R56 ;  /* 0x000000022404723c */ /* 0x001fe20000001838 */
        /* <DEDUP_REMOVED lines=8> */
[C---:B------:R-:W-:Y:S08]  /*6d2b0*/  HMMA.16816.F32 R24, R36.reuse, R16, R24 ;  /* 0x000000102418723c */ /* 0x040ff00000001818 */
[C---:B------:R-:W-:Y:S01]  /*6d2c0*/  HMMA.16816.F32 R20, R36.reuse, R14, R20 ;  /* 0x0000000e2414723c */ /* 0x040fe20000001814 */
[----:B------:R-:W-:Y:S04]  /*6d2d0*/  STL.64 [R1+0xe0], R4 ;  /* 0x0000e00401007387 */ /* 0x000fe80000100a00 */
[----:B------:R3:W-:Y:S03]  /*6d2e0*/  STL.64 [R1+0xe8], R6 ;  /* 0x0000e80601007387 */ /* 0x0007e60000100a00 */
        /* <DEDUP_REMOVED lines=128> */
[C---:B---3--:R-:W-:Y:S08]  /*6daf0*/  HMMA.16816.F32 R12, R36.reuse, R6, R24 ;  /* 0x00000006240c723c */ /* 0x048ff00000001818 */
[----:B------:R-:W-:Y:S01]  /*6db00*/  HMMA.16816.F32 R8, R36, R4, R20 ;  /* 0x000000042408723c */ /* 0x000fe20000001814 */
[----:B------:R-:W-:Y:S10]  /*6db10*/  STL.64 [R1+0x6360], R6 ;  /* 0x0063600601007387 */ /* 0x000ff40000100a00 */
        /* <DEDUP_REMOVED lines=447> */
[C---:B----4-:R-:W-:Y:S01]  /*6f710*/  HMMA.16816.F32 R8, R36.reuse, R4, R24 ;  /* 0x000000042408723c */ /* 0x050fe20000001818 */
[----:B------:R-:W-:Y:S10]  /*6f720*/  STL.64 [R1+0x6230], R6 ;  /* 0x0062300601007387 */ /* 0x000ff40000100a00 */
[----:B------:R-:W-:Y:S04]  /*6f730*/  STL.64 [R1+0x340], R12 ;  /* 0x0003400c01007387 */ /* 0x000fe80000100a00 */
[----:B------:R-:W-:Y:S04]  /*6f740*/  STL.64 [R1+0x348], R14 ;  /* 0x0003480e01007387 */ /* 0x000fe80000100a00 */
[----:B------:R0:W-:Y:S02]  /*6f750*/  STL.64 [R1+0x6228], R4 ;  /* 0x0062280401007387 */ /* 0x0001e40000100a00 */
[----:B0-----:R-:W-:Y:S02]  /*6f760*/  HMMA.16816.F32 R4, R36, R2, R44 ;  /* 0x000000022404723c */ /* 0x001fe4000000182c */
[----:B------:R-:W-:Y:S04]  /*6f770*/  STL.64 [R1+0x330], R8 ;  /* 0x0003300801007387 */ /* 0x000fe80000100a00 */
[----:B------:R-:W-:Y:S04]  /*6f780*/  STL.64 [R1+0x338], R10 ;  /* 0x0003380a01007387 */ /* 0x000fe80000100a00 */
[----:B------:R-:W-:Y:S04]  /*6f790*/  STL [R1+0x6200], R2 ;  /* 0x0062000201007387 */ /* 0x000fe80000100800 */
[----:B------:R-:W-:Y:S05]  /*6f7a0*/  STL [R1+0x61fc], R3 ;  /* 0x0061fc0301007387 */ /* 0x000fea0000100800 */
[----:B------:R-:W-:Y:S04]  /*6f7b0*/  STL.64 [R1+0x70], R4 ;  /* 0x0000700401007387 */ /* 0x000fe80000100a00 */
[----:B------:R-:W-:Y:S04]  /*6f7c0*/  STL.64 [R1+0x78], R6 ;  /* 0x0000780601007387 */ /* 0x000fe80000100a00 */
[----:B------:R-:W2:Y:S04]  /*6f7d0*/  LDL.LU R44, [R1+0x20] ;  /* 0x00002000012c7983 */ /* 0x000ea80000300800 */
[----:B------:R-:W2:Y:S04]  /*6f7e0*/  LDL.LU R45, [R1+0x24] ;  /* 0x00002400012d7983 */ /* 0x000ea80000300800 */
[----:B------:R-:W3:Y:S04]  /*6f7f0*/  LDL.LU R46, [R1+0x28] ;  /* 0x00002800012e7983 */ /* 0x000ee80000300800 */
[----:B------:R-:W3:Y:S01]  /*6f800*/  LDL.LU R47, [R1+0x2c] ;  /* 0x00002c00012f7983 */ /* 0x000ee20000300800 */
[----:B------:R-:W-:-:S03]  /*6f810*/  IMAD R18, R40, 0x100, R23 ;  /* 0x0000010028127824 */ /* 0x000fc600078e0217 */
[----:B---3--:R-:W-:Y:S04]  /*6f820*/  STL.64 [R1+0x61f0], R46 ;  /* 0x0061f02e01007387 */ /* 0x008fe80000100a00 */
[----:B--2---:R0:W-:Y:S04]  /*6f830*/  STL.64 [R1+0x61e8], R44 ;  /* 0x0061e82c01007387 */ /* 0x0041e80000100a00 */
[----:B------:R-:W2:Y:S01]  /*6f840*/  LDL.LU R40, [R1+0x230] ;  /* 0x0002300001287983 */ /* 0x000ea20000300800 */
[----:B------:R-:W-:Y:S02]  /*6f850*/  IMAD R19, R42, 0x100, R41 ;  /* 0x000001002a137824 */ /* 0x000fe400078e0229 */
[----:B------:R-:W-:Y:S01]  /*6f860*/  IMAD R48, R61, 0x100, R43 ;  /* 0x000001003d307824 */ /* 0x000fe200078e022b */
[----:B--2---:R-:W-:Y:S04]  /*6f870*/  STL [R1+0x6204], R40 ;  /* 0x0062042801007387 */ /* 0x004fe80000100800 */
[----:B------:R-:W2:Y:S04]  /*6f880*/  LDL.LU R41, [R1+0x234] ;  /* 0x0002340001297983 */ /* 0x000ea80000300800 */
[----:B------:R-:W2:Y:S04]  /*6f890*/  LDL.LU R42, [R1+0x238] ;  /* 0x00023800012a7983 */ /* 0x000ea80000300800 */
[----:B------:R-:W2:Y:S04]  /*6f8a0*/  LDL.LU R43, [R1+0x23c] ;  /* 0x00023c00012b7983 */ /* 0x000ea80000300800 */
[----:B------:R-:W3:Y:S04]  /*6f8b0*/  LDL.LU R20, [R1+0x240] ;  /* 0x0002400001147983 */ /* 0x000ee80000300800 */
[----:B------:R-:W3:Y:S04]  /*6f8c0*/  LDL.LU R21, [R1+0x244] ;  /* 0x0002440001157983 */ /* 0x000ee80000300800 */
[----:B------:R-:W4:Y:S04]  /*6f8d0*/  LDL.LU R22, [R1+0x248] ;  /* 0x0002480001167983 */ /* 0x000f280000300800 */
[----:B------:R-:W4:Y:S04]  /*6f8e0*/  LDL.LU R23, [R1+0x24c] ;  /* 0x00024c0001177983 */ /* 0x000f280000300800 */
[----:B----4-:R-:W-:Y:S04]  /*6f8f0*/  STL.64 [R1+0x6210], R22 ;  /* 0x0062101601007387 */ /* 0x010fe80000100a00 */
[----:B---3--:R1:W-:Y:S04]  /*6f900*/  STL.64 [R1+0x6208], R20 ;  /* 0x0062081401007387 */ /* 0x0083e80000100a00 */
[----:B------:R-:W3:Y:S04]  /*6f910*/  LDL.LU R24, [R1+0x250] ;  /* 0x0002500001187983 */ /* 0x000ee80000300800 */
[----:B------:R-:W3:Y:S04]  /*6f920*/  LDL.LU R25, [R1+0x254] ;  /* 0x0002540001197983 */ /* 0x000ee80000300800 */
[----:B------:R-:W4:Y:S04]  /*6f930*/  LDL.LU R26, [R1+0x258] ;  /* 0x00025800011a7983 */ /* 0x000f280000300800 */
[----:B------:R-:W4:Y:S04]  /*6f940*/  LDL.LU R27, [R1+0x25c] ;  /* 0x00025c00011b7983 */ /* 0x000f280000300800 */
[----:B----4-:R-:W-:Y:S04]  /*6f950*/  STL.64 [R1+0x6220], R26 ;  /* 0x0062201a01007387 */ /* 0x010fe80000100a00 */
[----:B---3--:R3:W-:Y:S04]  /*6f960*/  STL.64 [R1+0x6218], R24 ;  /* 0x0062181801007387 */ /* 0x0087e80000100a00 */
[----:B------:R-:W4:Y:S04]  /*6f970*/  LDL.LU R56, [R1+0x260] ;  /* 0x0002600001387983 */ /* 0x000f280000300800 */
[----:B------:R-:W4:Y:S04]  /*6f980*/  LDL.LU R57, [R1+0x264] ;  /* 0x0002640001397983 */ /* 0x000f280000300800 */
[----:B------:R-:W2:Y:S04]  /*6f990*/  LDL.LU R58, [R1+0x268] ;  /* 0x00026800013a7983 */ /* 0x000ea80000300800 */
[----:B------:R-:W2:Y:S04]  /*6f9a0*/  LDL.LU R59, [R1+0x26c] ;  /* 0x00026c00013b7983 */ /* 0x000ea80000300800 */
[----:B--2---:R-:W-:Y:S04]  /*6f9b0*/  STL.64 [R1+0x6240], R58 ;  /* 0x0062403a01007387 */ /* 0x004fe80000100a00 */
[----:B----4-:R2:W-:Y:S04]  /*6f9c0*/  STL.64 [R1+0x6238], R56 ;  /* 0x0062383801007387 */ /* 0x0105e80000100a00 */
        /* <DEDUP_REMOVED lines=10> */
[----:B---3--:R-:W3:Y:S04]  /*6fa70*/  LDL.LU R24, [R1+0x2b0] ;  /* 0x0002b00001187983 */ /* 0x008ee80000300800 */
[----:B------:R-:W3:Y:S04]  /*6fa80*/  LDL.LU R25, [R1+0x2b4] ;  /* 0x0002b40001197983 */ /* 0x000ee80000300800 */
[----:B------:R-:W3:Y:S04]  /*6fa90*/  LDL.LU R26, [R1+0x2b8] ;  /* 0x0002b800011a7983 */ /* 0x000ee80000300800 */
[----:B------:R-:W3:Y:S04]  /*6faa0*/  LDL.LU R27, [R1+0x2bc] ;  /* 0x0002bc00011b7983 */ /* 0x000ee80000300800 */
        /* <DEDUP_REMOVED lines=76> */
[----:B------:R-:W-:Y:S02]  /*6ff70*/  IMAD R19, R19, 0x100, R2 ;  /* 0x0000010013137824 */ /* 0x000fe400078e0202 */
        /* <DEDUP_REMOVED lines=10> */
[----:B------:R-:W4:Y:S04]  /*70020*/  LDL.LU.64 R20, [R1+0x6208] ;  /* 0x0062080001147983 */ /* 0x000f280000300a00 */
[----:B------:R-:W2:Y:S04]  /*70030*/  LDL.LU R40, [R1+0x6204] ;  /* 0x0062040001287983 */ /* 0x000ea80000300800 */
[----:B------:R-:W2:Y:S04]  /*70040*/  LDL.LU R2, [R1+0x6200] ;  /* 0x0062000001027983 */ /* 0x000ea80000300800 */
[----:B------:R-:W2:Y:S01]  /*70050*/  LDL.LU R3, [R1+0x61fc] ;  /* 0x0061fc0001037983 */ /* 0x000ea20000300800 */
[----:B------:R-:W-:-:S03]  /*70060*/  IMAD R49, R49, 0x100, R0 ;  /* 0x0000010031317824 */ /* 0x000fc600078e0200 */
[----:B------:R-:W3:Y:S01]  /*70070*/  LDL.LU R0, [R1+0x61f8] ;  /* 0x0061f80001007983 */ /* 0x000ee20000300800 */
[----:B--2---:R-:W-:Y:S03]  /*70080*/  HMMA.16816.F32 R36, R36, R2, R44 ;  /* 0x000000022424723c */ /* 0x004fe6000000182c */
[----:B------:R-:W2:Y:S04]  /*70090*/  LDL.LU.64 R46, [R1+0x61f0] ;  /* 0x0061f000012e7983 */ /* 0x000ea80000300a00 */
[----:B------:R-:W2:-:S12]  /*700a0*/  LDL.LU.64 R44, [R1+0x61e8] ;  /* 0x0061e800012c7983 */ /* 0x000e980000300a00 */
[----:B------:R0:W-:Y:S04]  /*700b0*/  STL.64 [R1+0x60], R36 ;  /* 0x0000602401007387 */ /* 0x0001e80000100a00 */
[----:B------:R1:W-:Y:S01]  /*700c0*/  STL.64 [R1+0x68], R38 ;  /* 0x0000682601007387 */ /* 0x0003e20000100a00 */
[----:B0-----:R-:W-:Y:S02]  /*700d0*/  F2FP.F16.E5M2.UNPACK_B R36, R18 ;  /* 0x00000012ff24723e */ /* 0x001fe400020004ff */
[----:B------:R-:W-:Y:S01]  /*700e0*/  F2FP.F16.E5M2.UNPACK_B R37, R19 ;  /* 0x00000013ff25723e */ /* 0x000fe200020004ff */
[----:B------:R-:W2:Y:S04]  /*700f0*/  LDL.LU R18, [R1+0x2510] ;  /* 0x0025100001127983 */ /* 0x000ea80000300800 */
[----:B------:R-:W2:Y:S01]  /*70100*/  LDL.LU R19, [R1+0x2518] ;  /* 0x0025180001137983 */ /* 0x000ea20000300800 */
[----:B-1----:R-:W-:-:S02]  /*70110*/  F2FP.F16.E5M2.UNPACK_B R38, R48 ;  /* 0x00000030ff26723e */ /* 0x002fc400020004ff */
[----:B------:R-:W-:Y:S01]  /*70120*/  F2FP.F16.E5M2.UNPACK_B R39, R49 ;  /* 0x00000031ff27723e */ /* 0x000fe200020004ff */
[----:B------:R-:W2:Y:S04]  /*70130*/  LDL.LU R48, [R1+0x2520] ;  /* 0x0025200001307983 */ /* 0x000ea80000300800 */
[----:B------:R-:W2:Y:S02]  /*70140*/  LDL.LU R49, [R1+0x2524] ;  /* 0x0025240001317983 */ /* 0x000ea40000300800 */
[C---:B------:R-:W-:Y:S08]  /*70150*/  HMMA.16816.F32 R32, R36.reuse, R16, R32 ;  /* 0x000000102420723c */ /* 0x040ff00000001820 */
[C---:B------:R-:W-:Y:S08]  /*70160*/  HMMA.16816.F32 R28, R36.reuse, R14, R28 ;  /* 0x0000000e241c723c */ /* 0x040ff0000000181c */
[C---:B------:R-:W-:Y:S08]  /*70170*/  HMMA.16816.F32 R52, R36.reuse, R12, R52 ;  /* 0x0000000c2434723c */ /* 0x040ff00000001834 */
[C---:B---3--:R-:W-:Y:S08]  /*70180*/  HMMA.16816.F32 R56, R36.reuse, R10, R56 ;  /* 0x0000000a2438723c */ /* 0x048ff00000001838 */
[C---:B------:R-:W-:Y:S08]  /*70190*/  HMMA.16816.F32 R24, R36.reuse, R8, R24 ;  /* 0x000000082418723c */ /* 0x040ff00000001818 */
[C---:B----4-:R-:W-:Y:S08]  /*701a0*/  HMMA.16816.F32 R20, R36.reuse, R6, R20 ;  /* 0x000000062414723c */ /* 0x050ff00000001814 */
[C---:B------:R-:W-:Y:S01]  /*701b0*/  HMMA.16816.F32 R40, R36.reuse, R4, R40 ;  /* 0x000000042428723c */ /* 0x040fe20000001828 */
[----:B------:R-:W-:Y:S04]  /*701c0*/  STL.64 [R1+0x2b0], R32 ;  /* 0x0002b02001007387 */ /* 0x000fe80000100a00 */
[----:B------:R0:W-:Y:S04]  /*701d0*/  STL.64 [R1+0x2b8], R34 ;  /* 0x0002b82201007387 */ /* 0x0001e80000100a00 */
[----:B0-----:R-:W3:Y:S04]  /*701e0*/  LDL.LU.64 R34, [R1+0x61e0] ;  /* 0x0061e00001227983 */ /* 0x001ee80000300a00 */
[----:B------:R-:W4:Y:S04]  /*701f0*/  LDL.LU.64 R32, [R1+0x61d8] ;  /* 0x0061d80001207983 */ /* 0x000f280000300a00 */
[----:B------:R-:W-:Y:S04]  /*70200*/  STL.64 [R1+0x2a0], R28 ;  /* 0x0002a01c01007387 */ /* 0x000fe80000100a00 */
[----:B------:R0:W-:Y:S04]  /*70210*/  STL.64 [R1+0x2a8], R30 ;  /* 0x0002a81e01007387 */ /* 0x0001e80000100a00 */
[----:B0-----:R-:W3:Y:S04]  /*70220*/  LDL.LU.64 R30, [R1+0x61d0] ;  /* 0x0061d000011e7983 */ /* 0x001ee80000300a00 */
[----:B------:R-:W3:Y:S04]  /*70230*/  LDL.LU.64 R28, [R1+0x61c8] ;  /* 0x0061c800011c7983 */ /* 0x000ee80000300a00 */
        /* <DEDUP_REMOVED lines=19> */
[----:B------:R-:W3:Y:S01]  /*70370*/  LDL.LU.64 R40, [R1+0x6178] ;  /* 0x0061780001287983 */ /* 0x000ee20000300a00 */
[----:B--2---:R-:W-:Y:S01]  /*70380*/  HMMA.16816.F32 R36, R36, R2, R44 ;  /* 0x000000022424723c */ /* 0x004fe2000000182c */
[----:B------:R-:W-:-:S02]  /*70390*/  IMAD R18, R18, 0x100, R60 ;  /* 0x0000010012127824 */ /* 0x000fc400078e023c */
[----:B------:R-:W-:Y:S01]  /*703a0*/  IMAD R19, R19, 0x100, R61 ;  /* 0x0000010013137824 */ /* 0x000fe200078e023d */
[----:B------:R-:W2:Y:S04]  /*703b0*/  LDL.LU R60, [R1+0x6174] ;  /* 0x00617400013c7983 */ /* 0x000ea80000300800 */
[----:B------:R-:W3:Y:S01]  /*703c0*/  LDL.LU R61, [R1+0x6170] ;  /* 0x00617000013d7983 */ /* 0x000ee20000300800 */
[----:B------:R-:W-:-:S03]  /*703d0*/  IMAD R48, R48, 0x100, R49 ;  /* 0x0000010030307824 */ /* 0x000fc600078e0231 */
[----:B------:R-:W4:Y:S04]  /*703e0*/  LDL.LU.64 R46, [R1+0x6168] ;  /* 0x00616800012e7983 */ /* 0x000f280000300a00 */
[----:B------:R-:W4:Y:S04]  /*703f0*/  LDL.LU.64 R44, [R1+0x6160] ;  /* 0x00616000012c7983 */ /* 0x000f280000300a00 */
[----:B------:R-:W-:Y:S04]  /*70400*/  STL.64 [R1+0x50], R36 ;  /* 0x0000502401007387 */ /* 0x000fe80000100a00 */
[----:B------:R0:W-:Y:S02]  /*70410*/  STL.64 [R1+0x58], R38 ;  /* 0x0000582601007387 */ /* 0x0001e40000100a00 */
[----:B0-----:R-:W-:-:S02]  /*70420*/  F2FP.F16.E5M2.UNPACK_B R38, R48 ;  /* 0x00000030ff26723e */ /* 0x001fc400020004ff */
[----:B------:R-:W4:Y:S01]  /*70430*/  LDL.LU R48, [R1+0x10] ;  /* 0x0000100001307983 */ /* 0x000f220000300800 */
[----:B------:R-:W-:Y:S01]  /*70440*/  IMAD R49, R51, 0x100, R50 ;  /* 0x0000010033317824 */ /* 0x000fe200078e0232 */
[----:B------:R-:W-:Y:S02]  /*70450*/  F2FP.F16.E5M2.UNPACK_B R36, R18 ;  /* 0x00000012ff24723e */ /* 0x000fe400020004ff */
[----:B------:R-:W-:Y:S01]  /*70460*/  F2FP.F16.E5M2.UNPACK_B R37, R19 ;  /* 0x00000013ff25723e */ /* 0x000fe200020004ff */
[----:B------:R-:W-:Y:S01]  /*70470*/  IMAD.MOV.U32 R51, RZ, RZ, R0 ;  /* 0x000000ffff337224 */ /* 0x000fe200078e0000 */
[----:B------:R-:W-:Y:S01]  /*70480*/  F2FP.F16.E5M2.UNPACK_B R39, R49 ;  /* 0x00000031ff27723e */ /* 0x000fe200020004ff */
[----:B--2---:R-:W-:Y:S02]  /*70490*/  IMAD.MOV.U32 R50, RZ, RZ, R60 ;  /* 0x000000ffff327224 */ /* 0x004fe400078e003c */
[----:B---3--:R-:W-:-:S07]  /*704a0*/  IMAD.MOV.U32 R49, RZ, RZ, R61 ;  /* 0x000000ffff317224 */ /* 0x008fce00078e003d */
[----:B----4-:R-:W-:-:S15]  /*704b0*/  HMMA.16816.F32 R16, R36, R16, R48 ;  /* 0x000000102410723c */ /* 0x010fde0000001830 */
[----:B------:R-:W-:-:S04]  /*704c0*/  NOP ;  /* 0x0000000000007918 */ /* 0x000fc80000000000 */
[----:B------:R-:W-:Y:S01]  /*704d0*/  IMAD.MOV.U32 R61, RZ, RZ, R18 ;  /* 0x000000ffff3d7224 */ /* 0x000fe200078e0012 */
[----:B------:R0:W-:Y:S01]  /*704e0*/  STL.64 [R1+0x40], R16 ;  /* 0x0000401001007387 */ /* 0x0001e20000100a00 */
[----:B------:R-:W-:Y:S02]  /*704f0*/  IMAD.MOV.U32 R60, RZ, RZ, R19 ;  /* 0x000000ffff3c7224 */ /* 0x000fe400078e0013 */
[C---:B0-----:R-:W-:Y:S03]  /*70500*/  HMMA.16816.F32 R16, R36.reuse, R14, R44 ;  /* 0x0000000e2410723c */ /* 0x041fe6000000182c */
[----:B------:R-:W-:Y:S04]  /*70510*/  STL [R1+0x5a5c], R60 ;  /* 0x005a5c3c01007387 */ /* 0x000fe80000100800 */
[----:B------:R-:W-:Y:S01]  /*70520*/  STL [R1+0x5a58], R61 ;  /* 0x005a583d01007387 */ /* 0x000fe20000100800 */
[----:B------:R-:W-:Y:S11]  /*70530*/  HMMA.16816.F32 R48, R36, R10, R20 ;  /* 0x0000000a2430723c */ /* 0x000ff60000001814 */
[----:B------:R-:W-:Y:S04]  /*70540*/  STL.64 [R1+0x20], R16 ;  /* 0x0000201001007387 */ /* 0x000fe80000100a00 */
[----:B------:R0:W-:Y:S01]  /*70550*/  STL [R1+0x28], R18 ;  /* 0x0000281201007387 */ /* 0x0001e20000100800 */
[----:B------:R-:W-:-:S03]  /*70560*/  IMAD.MOV.U32 R0, RZ, RZ, R19 ;  /* 0x000000ffff007224 */ /* 0x000fc600078e0013 */
[----:B------:R-:W2:Y:S04]  /*70570*/  LDL.LU R14, [R1+0x254c] ;  /* 0x00254c00010e7983 */ /* 0x000ea80000300800 */
[----:B------:R-:W2:Y:S01]  /*70580*/  LDL.LU R15, [R1+0x2548] ;  /* 0x00254800010f7983 */ /* 0x000ea20000300800 */
[----:B0-----:R-:W-:Y:S03]  /*70590*/  HMMA.16816.F32 R16, R36, R12, R40 ;  /* 0x0000000c2410723c */ /* 0x001fe60000001828 */
[----:B------:R0:W-:Y:S01]  /*705a0*/  STL [R1+0x59e0], R0 ;  /* 0x0059e00001007387 */ /* 0x0001e20000100800 */
[----:B------:R-:W-:Y:S02]  /*705b0*/  IMAD.MOV.U32 R20, RZ, RZ, R30 ;  /* 0x000000ffff147224 */ /* 0x000fe400078e001e */
[----:B------:R-:W-:Y:S01]  /*705c0*/  IMAD.MOV.U32 R21, RZ, RZ, R31 ;  /* 0x000000ffff157224 */ /* 0x000fe200078e001f */
[----:B0-----:R-:W3:Y:S04]  /*705d0*/  LDL.LU R0, [R1+0x2540] ;  /* 0x0025400001007983 */ /* 0x001ee80000300800 */
[----:B------:R-:W4:Y:S04]  /*705e0*/  LDL.LU R12, [R1+0x2538] ;  /* 0x00253800010c7983 */ /* 0x000f280000300800 */
[----:B------:R-:W3:Y:S04]  /*705f0*/  LDL.LU R13, [R1+0x2544] ;  /* 0x00254400010d7983 */ /* 0x000ee80000300800 */
[----:B------:R0:W-:Y:S04]  /*70600*/  STL.64 [R1+0x10], R16 ;  /* 0x0000101001007387 */ /* 0x0001e80000100a00 */
[----:B------:R1:W-:Y:S04]  /*70610*/  STL.64 [R1+0x18], R18 ;  /* 0x0000181201007387 */ /* 0x0003e80000100a00 */
[----:B------:R-:W2:Y:S04]  /*70620*/  LDL R61, [R1+0x1008] ;  /* 0x00100800013d7983 */ /* 0x000ea80000100800 */
[----:B------:R-:W2:Y:S01]  /*70630*/  LDL R60, [R1+0x100c] ;  /* 0x00100c00013c7983 */ /* 0x000ea20000100800 */
[----:B------:R-:W-:-:S03]  /*70640*/  IMAD.MOV.U32 R22, RZ, RZ, R35 ;  /* 0x000000ffff167224 */ /* 0x000fc600078e0023 */
[----:B0-----:R-:W2:Y:S04]  /*70650*/  LDL R16, [R1+0xff8] ;  /* 0x000ff80001107983 */ /* 0x001ea80000100800 */
[----:B------:R-:W3:Y:S04]  /*70660*/  LDL R17, [R1+0xffc] ;  /* 0x000ffc0001117983 */ /* 0x000ee80000100800 */
[----:B-1----:R-:W4:Y:S04]  /*70670*/  LDL R19, [R1+0x1018] ;  /* 0x0010180001137983 */ /* 0x002f280000100800 */
[----:B------:R-:W4:Y:S04]  /*70680*/  LDL R18, [R1+0x101c] ;  /* 0x00101c0001127983 */ /* 0x000f280000100800 */
[----:B------:R-:W4:Y:S04]  /*70690*/  LDL.LU R10, [R1+0x2530] ;  /* 0x00253000010a7983 */ /* 0x000f280000300800 */
[----:B------:R-:W4:Y:S04]  /*706a0*/  LDL.LU R11, [R1+0x253c] ;  /* 0x00253c00010b7983 */ /* 0x000f280000300800 */
[----:B------:R-:W4:Y:S04]  /*706b0*/  LDL.LU R30, [R1+0x6158] ;  /* 0x00615800011e7983 */ /* 0x000f280000300800 */
[----:B------:R-:W4:Y:S04]  /*706c0*/  LDL.LU R31, [R1+0x6154] ;  /* 0x00615400011f7983 */ /* 0x000f280000300800 */
[----:B------:R-:W4:Y:S04]  /*706d0*/  LDL.LU R35, [R1+0x6150] ;  /* 0x0061500001237983 */ /* 0x000f280000300800 */
[----:B------:R-:W4:Y:S04]  /*706e0*/  LDL.LU R23, [R1+0x22c] ;  /* 0x00022c0001177983 */ /* 0x000f280000300800 */
[----:B------:R0:W-:Y:S04]  /*706f0*/  STL.64 [R1+0x59c8], R50 ;  /* 0x0059c83201007387 */ /* 0x0001e80000100a00 */
[----:B0-----:R-:W4:Y:S01]  /*70700*/  LDL.LU R51, [R1+0x2534] ;  /* 0x0025340001337983 */ /* 0x001f220000300800 */
[----:B------:R-:W-:Y:S03]  /*70710*/  HMMA.16816.F32 R44, R36, R8, R24 ;  /* 0x00000008242c723c */ /* 0x000fe60000001818 */
[----:B------:R-:W-:-:S15]  /*70720*/  STL.64 [R1+0x59c0], R48 ;  /* 0x0059c03001007387 */ /* 0x000fde0000100a00 */
[----:B------:R-:W-:Y:S01]  /*70730*/  NOP ;  /* 0x0000000000007918 */ /* 0x000fe20000000000 */
[----:B------:R-:W-:Y:S04]  /*70740*/  STL.64 [R1+0x59d8], R46 ;  /* 0x0059d82e01007387 */ /* 0x000fe80000100a00 */
[----:B------:R0:W-:Y:S01]  /*70750*/  STL.64 [R1+0x59d0], R44 ;  /* 0x0059d02c01007387 */ /* 0x0001e20000100a00 */
[----:B--2---:R-:W-:Y:S02]  /*70760*/  F2FP.F16.E5M2.UNPACK_B R16, R16 ;  /* 0x00000010ff10723e */ /* 0x004fe400020004ff */
[----:B---3--:R-:W-:Y:S01]  /*70770*/  F2FP.F16.E5M2.UNPACK_B R17, R17 ;  /* 0x00000011ff11723e */ /* 0x008fe200020004ff */
[----:B----4-:R-:W-:Y:S01]  /*70780*/  HMMA.16816.F32 R40, R36, R6, R28 ;  /* 0x000000062428723c */ /* 0x010fe2000000181c */
[----:B------:R-:W-:Y:S02]  /*70790*/  IMAD R29, R12, 0x100, R11 ;  /* 0x000001000c1d7824 */ /* 0x000fe400078e020b */
[----:B------:R-:W-:-:S02]  /*707a0*/  IMAD R30, R0, 0x100, R13 ;  /* 0x00000100001e7824 */ /* 0x000fc400078e020d */
[----:B------:R-:W-:Y:S01]  /*707b0*/  IMAD R31, R15, 0x100, R14 ;  /* 0x000001000f1f7824 */ /* 0x000fe200078e020e */
[----:B------:R-:W-:Y:S02]  /*707c0*/  F2FP.F16.E5M2.UNPACK_B R14, R61 ;  /* 0x0000003dff0e723e */ /* 0x000fe400020004ff */
[----:B------:R-:W-:Y:S02]  /*707d0*/  F2FP.F16.E5M2.UNPACK_B R29, R29 ;  /* 0x0000001dff1d723e */ /* 0x000fe400020004ff */
[----:B------:R-:W-:Y:S02]  /*707e0*/  F2FP.F16.E5M2.UNPACK_B R30, R30 ;  /* 0x0000001eff1e723e */ /* 0x000fe400020004ff */
[----:B------:R-:W-:Y:S01]  /*707f0*/  F2FP.F16.E5M2.UNPACK_B R31, R31 ;  /* 0x0000001fff1f723e */ /* 0x000fe200020004ff */
[----:B------:R-:W-:Y:S01]  /*70800*/  IMAD R28, R10, 0x100, R51 ;  /* 0x000001000a1c7824 */ /* 0x000fe200078e0233 */
[----:B------:R-:W-:Y:S01]  /*70810*/  F2FP.F16.E5M2.UNPACK_B R15, R60 ;  /* 0x0000003cff0f723e */ /* 0x000fe200020004ff */
[----:B------:R-:W-:Y:S03]  /*70820*/  HMMA.16816.F32 R32, R36, R4, R32 ;  /* 0x000000042420723c */ /* 0x000fe60000001820 */
[----:B------:R-:W-:-:S05]  /*70830*/  F2FP.F16.E5M2.UNPACK_B R28, R28 ;  /* 0x0000001cff1c723e */ /* 0x000fca00020004ff */
[----:B------:R-:W-:Y:S08]  /*70840*/  HMMA.16816.F32 R36, R36, R2, R56 ;  /* 0x000000022424723c */ /* 0x000ff00000001838 */
[C---:B------:R-:W-:Y:S08]  /*70850*/  HMMA.16816.F32 R24, R28.reuse, R16, R52 ;  /* 0x000000101c18723c */ /* 0x040ff00000001834 */
[----:B------:R-:W-:Y:S01]  /*70860*/  HMMA.16816.F32 R20, R28, R14, R20 ;  /* 0x0000000e1c14723c */ /* 0x000fe20000001814 */
[----:B------:R-:W-:Y:S04]  /*70870*/  STL.64 [R1+0x59f0], R42 ;  /* 0x0059f02a01007387 */ /* 0x000fe80000100a00 */
[----:B------:R-:W-:Y:S04]  /*70880*/  STL.64 [R1+0x59e8], R40 ;  /* 0x0059e82801007387 */ /* 0x000fe80000100a00 */
[----:B------:R-:W-:Y:S04]  /*70890*/  STL.64 [R1+0x5a00], R34 ;  /* 0x005a002201007387 */ /* 0x000fe80000100a00 */
[----:B------:R1:W-:Y:S04]  /*708a0*/  STL.64 [R1+0x59f8], R32 ;  /* 0x0059f82001007387 */ /* 0x0003e80000100a00 */
[----:B------:R-:W-:Y:S04]  /*708b0*/  STL.64 [R1+0x5a10], R38 ;  /* 0x005a102601007387 */ /* 0x000fe80000100a00 */
[----:B------:R2:W-:Y:S04]  /*708c0*/  STL.64 [R1+0x5a08], R36 ;  /* 0x005a082401007387 */ /* 0x0005e80000100a00 */
[----:B------:R-:W-:Y:S04]  /*708d0*/  STL.64 [R1+0x5a20], R26 ;  /* 0x005a201a01007387 */ /* 0x000fe80000100a00 */
[----:B------:R3:W-:Y:S04]  /*708e0*/  STL.64 [R1+0x5a18], R24 ;  /* 0x005a181801007387 */ /* 0x0007e80000100a00 */
[----:B------:R-:W-:Y:S04]  /*708f0*/  STL.64 [R1+0x5a30], R22 ;  /* 0x005a301601007387 */ /* 0x000fe80000100a00 */
[----:B------:R4:W-:Y:S04]  /*70900*/  STL.64 [R1+0x5a28], R20 ;  /* 0x005a281401007387 */ /* 0x0009e80000100a00 */
[----:B0-----:R-:W4:Y:S04]  /*70910*/  LDL.LU R44, [R1+0xfc0] ;  /* 0x000fc000012c7983 */ /* 0x001f280000300800 */
[----:B------:R-:W4:Y:S04]  /*70920*/  LDL.LU R45, [R1+0xfc4] ;  /* 0x000fc400012d7983 */ /* 0x000f280000300800 */
[----:B------:R-:W4:Y:S04]  /*70930*/  LDL.LU R46, [R1+0xfc8] ;  /* 0x000fc800012e7983 */ /* 0x000f280000300800 */
[----:B------:R-:W4:Y:S04]  /*70940*/  LDL.LU R47, [R1+0xfcc] ;  /* 0x000fcc00012f7983 */ /* 0x000f280000300800 */
        /* <DEDUP_REMOVED lines=8> */
[----:B---3--:R-:W3:Y:S04]  /*709d0*/  LDL.LU R24, [R1+0xf90] ;  /* 0x000f900001187983 */ /* 0x008ee80000300800 */
[----:B------:R-:W3:Y:S04]  /*709e0*/  LDL.LU R25, [R1+0xf94] ;  /* 0x000f940001197983 */ /* 0x000ee80000300800 */
[----:B------:R-:W3:Y:S04]  /*709f0*/  LDL.LU R26, [R1+0xf98] ;  /* 0x000f9800011a7983 */ /* 0x000ee80000300800 */
[----:B------:R-:W3:Y:S04]  /*70a00*/  LDL.LU R27, [R1+0xf9c] ;  /* 0x000f9c00011b7983 */ /* 0x000ee80000300800 */
[----:B------:R-:W2:Y:S04]  /*70a10*/  LDL R10, [R1+0x1028] ;  /* 0x00102800010a7983 */ /* 0x000ea80000100800 */
[----:B------:R-:W2:Y:S04]  /*70a20*/  LDL.LU R52, [R1+0xf60] ;  /* 0x000f600001347983 */ /* 0x000ea80000300800 */
[----:B------:R-:W2:Y:S04]  /*70a30*/  LDL.LU R53, [R1+0xf64] ;  /* 0x000f640001357983 */ /* 0x000ea80000300800 */
[----:B------:R-:W2:Y:S04]  /*70a40*/  LDL.LU R54, [R1+0xf68] ;  /* 0x000f680001367983 */ /* 0x000ea80000300800 */
[----:B------:R-:W2:Y:S01]  /*70a50*/  LDL.LU R55, [R1+0xf6c] ;  /* 0x000f6c0001377983 */ /* 0x000ea20000300800 */
[----:B------:R-:W-:-:S02]  /*70a60*/  F2FP.F16.E5M2.UNPACK_B R12, R19 ;  /* 0x00000013ff0c723e */ /* 0x000fc400020004ff */
[----:B------:R-:W-:Y:S01]  /*70a70*/  F2FP.F16.E5M2.UNPACK_B R13, R18 ;  /* 0x00000012ff0d723e */ /* 0x000fe200020004ff */
[----:B------:R-:W3:Y:S04]  /*70a80*/  LDL R9, [R1+0x103c] ;  /* 0x00103c0001097983 */ /* 0x000ee80000100800 */
[----:B------:R-:W3:Y:S04]  /*70a90*/  LDL R6, [R1+0x1048] ;  /* 0x0010480001067983 */ /* 0x000ee80000100800 */
[----:B----4-:R-:W4:Y:S04]  /*70aa0*/  LDL.LU R20, [R1+0xf80] ;  /* 0x000f800001147983 */ /* 0x010f280000300800 */
[----:B------:R-:W4:Y:S04]  /*70ab0*/  LDL.LU R21, [R1+0xf84] ;  /* 0x000f840001157983 */ /* 0x000f280000300800 */
[----:B------:R-:W4:Y:S04]  /*70ac0*/  LDL.LU R22, [R1+0xf88] ;  /* 0x000f880001167983 */ /* 0x000f280000300800 */
[----:B------:R-:W4:Y:S04]  /*70ad0*/  LDL.LU R23, [R1+0xf8c] ;  /* 0x000f8c0001177983 */ /* 0x000f280000300800 */
[----:B------:R-:W3:Y:S04]  /*70ae0*/  LDL R11, [R1+0x102c] ;  /* 0x00102c00010b7983 */ /* 0x000ee80000100800 */
[----:B------:R-:W3:Y:S04]  /*70af0*/  LDL R8, [R1+0x1038] ;  /* 0x0010380001087983 */ /* 0x000ee80000100800 */
[----:B------:R-:W3:Y:S04]  /*70b00*/  LDL R7, [R1+0x104c] ;  /* 0x00104c0001077983 */ /* 0x000ee80000100800 */
[----:B------:R-:W3:Y:S04]  /*70b10*/  LDL R4, [R1+0x1058] ;  /* 0x0010580001047983 */ /* 0x000ee80000100800 */
[----:B------:R-:W3:Y:S04]  /*70b20*/  LDL R5, [R1+0x105c] ;  /* 0x00105c0001057983 */ /* 0x000ee80000100800 */
[----:B------:R-:W3:Y:S04]  /*70b30*/  LDL R3, [R1+0x1068] ;  /* 0x0010680001037983 */ /* 0x000ee80000100800 */
[----:B------:R-:W4:Y:S04]  /*70b40*/  LDL R56, [R1+0x106c] ;  /* 0x00106c0001387983 */ /* 0x000f280000100800 */
        /* <DEDUP_REMOVED lines=20> */
[----:B0-----:R-:W2:Y:S04]  /*70c90*/  LDL.LU R52, [R1+0xf70] ;  /* 0x000f700001347983 */ /* 0x001ea80000300800 */
[----:B------:R-:W2:Y:S04]  /*70ca0*/  LDL.LU R53, [R1+0xf74] ;  /* 0x000f740001357983 */ /* 0x000ea80000300800 */
[----:B------:R-:W2:Y:S04]  /*70cb0*/  LDL.LU R54, [R1+0xf78] ;  /* 0x000f780001367983 */ /* 0x000ea80000300800 */
[----:B------:R-:W2:Y:S01]  /*70cc0*/  LDL.LU R55, [R1+0xf7c] ;  /* 0x000f7c0001377983 */ /* 0x000ea20000300800 */
[----:B------:R-:W-:-:S02]  /*70cd0*/  F2FP.F16.E5M2.UNPACK_B R10, R10 ;  /* 0x0000000aff0a723e */ /* 0x000fc400020004ff */
[----:B---3--:R-:W-:Y:S02]  /*70ce0*/  F2FP.F16.E5M2.UNPACK_B R11, R11 ;  /* 0x0000000bff0b723e */ /* 0x008fe400020004ff */
[----:B------:R-:W-:Y:S02]  /*70cf0*/  F2FP.F16.E5M2.UNPACK_B R8, R8 ;  /* 0x00000008ff08723e */ /* 0x000fe400020004ff */
[----:B------:R-:W-:-:S07]  /*70d00*/  F2FP.F16.E5M2.UNPACK_B R9, R9 ;  /* 0x00000009ff09723e */ /* 0x000fce00020004ff */
[----:B----4-:R-:W-:Y:S01]  /*70d10*/  HMMA.16816.F32 R20, R28, R8, R20 ;  /* 0x000000081c14723c */ /* 0x010fe20000001814 */
[----:B------:R-:W-:Y:S02]  /*70d20*/  F2FP.F16.E5M2.UNPACK_B R6, R6 ;  /* 0x00000006ff06723e */ /* 0x000fe400020004ff */
[----:B------:R-:W-:Y:S02]  /*70d30*/  F2FP.F16.E5M2.UNPACK_B R7, R7 ;  /* 0x00000007ff07723e */ /* 0x000fe400020004ff */
[----:B------:R-:W-:Y:S02]  /*70d40*/  F2FP.F16.E5M2.UNPACK_B R4, R4 ;  /* 0x00000004ff04723e */ /* 0x000fe400020004ff */
[----:B------:R-:W-:Y:S02]  /*70d50*/  F2FP.F16.E5M2.UNPACK_B R5, R5 ;  /* 0x00000005ff05723e */ /* 0x000fe400020004ff */
[----:B------:R-:W-:Y:S02]  /*70d60*/  F2FP.F16.E5M2.UNPACK_B R2, R3 ;  /* 0x00000003ff02723e */ /* 0x000fe400020004ff */
[----:B------:R-:W-:Y:S01]  /*70d70*/  F2FP.F16.E5M2.UNPACK_B R3, R56 ;  /* 0x00000038ff03723e */ /* 0x000fe200020004ff */
[----:B------:R-:W-:-:S02]  /*70d80*/  IMAD R18, R18, 0x100, R57 ;  /* 0x0000010012127824 */ /* 0x000fc400078e0239 */
[----:B------:R-:W-:Y:S02]  /*70d90*/  IMAD R19, R19, 0x100, R58 ;  /* 0x0000010013137824 */ /* 0x000fe400078e023a */
[----:B------:R-:W-:Y:S02]  /*70da0*/  IMAD R56, R0, 0x100, R59 ;  /* 0x0000010000387824 */ /* 0x000fe400078e023b */
[----:B------:R-:W-:Y:S01]  /*70db0*/  IMAD R57, R60, 0x100, R61 ;  /* 0x000001003c397824 */ /* 0x000fe200078e023d */
[----:B--2---:R-:W-:-:S15]  /*70dc0*/  HMMA.16816.F32 R52, R28, R10, R52 ;  /* 0x0000000a1c34723c */ /* 0x004fde0000001834 */
[----:B------:R-:W-:-:S04]  /*70dd0*/  NOP ;  /* 0x0000000000007918 */ /* 0x000fc80000000000 */
[----:B------:R-:W-:Y:S04]  /*70de0*/  STL.64 [R1], R52 ;  /* 0x0000003401007387 */ /* 0x000fe80000100a00 */
[----:B------:R-:W-:Y:S04]  /*70df0*/  STL.64 [R1+0x8], R54 ;  /* 0x0000083601007387 */ /* 0x000fe80000100a00 */
[----:B------:R-:W-:Y:S04]  /*70e00*/  STL.64 [R1+0x30], R20 ;  /* 0x0000301401007387 */ /* 0x000fe80000100a00 */
[----:B------:R0:W-:Y:S02]  /*70e10*/  STL.64 [R1+0x38], R22 ;  /* 0x0000381601007387 */ /* 0x0001e40000100a00 */
[----:B0-----:R-:W-:-:S15]  /*70e20*/  HMMA.16816.F32 R20, R28, R6, R24 ;  /* 0x000000061c14723c */ /* 0x001fde0000001818 */
[----:B------:R-:W-:-:S04]  /*70e30*/  NOP ;  /* 0x0000000000007918 */ /* 0x000fc80000000000 */
[----:B------:R-:W-:Y:S04]  /*70e40*/  STL.64 [R1+0x240], R20 ;  /* 0x0002401401007387 */ /* 0x000fe80000100a00 */
[----:B------:R0:W-:Y:S04]  /*70e50*/  STL.64 [R1+0x248], R22 ;  /* 0x0002481601007387 */ /* 0x0001e80000100a00 */
[----:B------:R-:W-:Y:S04]  /*70e60*/  STL.64 [R1+0x6138], R6 ;  /* 0x0061380601007387 */ /* 0x000fe80000100a00 */
[----:B------:R1:W-:Y:S01]  /*70e70*/  STL.64 [R1+0x6130], R4 ;  /* 0x0061300401007387 */ /* 0x0003e20000100a00 */
[C---:B0-----:R-:W-:Y:S08]  /*70e80*/  HMMA.16816.F32 R20, R28.reuse, R4, R36 ;  /* 0x000000041c14723c */ /* 0x041ff00000001824 */
[----:B-1----:R-:W-:Y:S01]  /*70e90*/  HMMA.16816.F32 R4, R28, R2, R32 ;  /* 0x000000021c04723c */ /* 0x002fe20000001820 */
[----:B------:R-:W-:-:S02]  /*70ea0*/  F2FP.F16.E5M2.UNPACK_B R28, R18 ;  /* 0x00000012ff1c723e */ /* 0x000fc400020004ff */
[----:B------:R-:W-:Y:S02]  /*70eb0*/  F2FP.F16.E5M2.UNPACK_B R29, R19 ;  /* 0x00000013ff1d723e */ /* 0x000fe400020004ff */
[----:B------:R-:W-:Y:S02]  /*70ec0*/  F2FP.F16.E5M2.UNPACK_B R30, R56 ;  /* 0x00000038ff1e723e */ /* 0x000fe400020004ff */
[----:B------:R-:W-:-:S07]  /*70ed0*/  F2FP.F16.E5M2.UNPACK_B R31, R57 ;  /* 0x00000039ff1f723e */ /* 0x000fce00020004ff */
[C---:B------:R-:W-:Y:S01]  /*70ee0*/  HMMA.16816.F32 R24, R28.reuse, R16, R40 ;  /* 0x000000101c18723c */ /* 0x040fe20000001828 */
[----:B------:R-:W-:Y:S04]  /*70ef0*/  STL.64 [R1+0xf70], R20 ;  /* 0x000f701401007387 */ /* 0x000fe80000100a00 */
[----:B------:R0:W-:Y:S04]  /*70f00*/  STL.64 [R1+0xf78], R22 ;  /* 0x000f781601007387 */ /* 0x0001e80000100a00 */
[----:B------:R-:W-:Y:S04]  /*70f10*/  STL.64 [R1+0x230], R4 ;  /* 0x0002300401007387 */ /* 0x000fe80000100a00 */
[----:B------:R1:W-:Y:S01]  /*70f20*/  STL.64 [R1+0x238], R6 ;  /* 0x0002380601007387 */ /* 0x0003e20000100a00 */
[C---:B0-----:R-:W-:Y:S08]  /*70f30*/  HMMA.16816.F32 R20, R28.reuse, R14, R44 ;  /* 0x0000000e1c14723c */ /* 0x041ff0000000182c */
[C---:B-1----:R-:W-:Y:S01]  /*70f40*/  HMMA.16816.F32 R4, R28.reuse, R12, R48 ;  /* 0x0000000c1c04723c */ /* 0x042fe20000001830 */
[----:B------:R0:W-:Y:S04]  /*70f50*/  STL.64 [R1+0xf60], R24 ;  /* 0x000f601801007387 */ /* 0x0001e80000100a00 */
[----:B------:R1:W-:Y:S04]  /*70f60*/  STL.64 [R1+0xf68], R26 ;  /* 0x000f681a01007387 */ /* 0x0003e80000100a00 */
        /* <DEDUP_REMOVED lines=20> */
[----:B-1----:R-:W2:Y:S04]  /*710b0*/  LDL.LU R26, [R1+0xeb8] ;  /* 0x000eb800011a7983 */ /* 0x002ea80000300800 */
[----:B------:R-:W2:Y:S04]  /*710c0*/  LDL.LU R27, [R1+0xebc] ;  /* 0x000ebc00011b7983 */ /* 0x000ea80000300800 */
[----:B--2---:R-:W-:Y:S04]  /*710d0*/  STL.64 [R1+0x6128], R26 ;  /* 0x0061281a01007387 */ /* 0x004fe80000100a00 */
[----:B----4-:R0:W-:Y:S04]  /*710e0*/  STL.64 [R1+0x6120], R24 ;  /* 0x0061201801007387 */ /* 0x0101e80000100a00 */
[----:B------:R-:W2:Y:S04]  /*710f0*/  LDL.LU R32, [R1+0xee0] ;  /* 0x000ee00001207983 */ /* 0x000ea80000300800 */
[----:B------:R-:W2:Y:S04]  /*71100*/  LDL.LU R33, [R1+0xee4] ;  /* 0x000ee40001217983 */ /* 0x000ea80000300800 */
[----:B------:R-:W4:Y:S04]  /*71110*/  LDL.LU R34, [R1+0xee8] ;  /* 0x000ee80001227983 */ /* 0x000f280000300800 */
[----:B------:R-:W4:Y:S04]  /*71120*/  LDL.LU R35, [R1+0xeec] ;  /* 0x000eec0001237983 */ /* 0x000f280000300800 */
[----:B----4-:R-:W-:Y:S04]  /*71130*/  STL.64 [R1+0x6148], R34 ;  /* 0x0061482201007387 */ /* 0x010fe80000100a00 */
[----:B--2---:R1:W-:Y:S04]  /*71140*/  STL.64 [R1+0x6140], R32 ;  /* 0x0061402001007387 */ /* 0x0043e80000100a00 */
[----:B---3--:R-:W2:Y:S04]  /*71150*/  LDL.LU R36, [R1+0xf00] ;  /* 0x000f000001247983 */ /* 0x008ea80000300800 */
[----:B------:R-:W2:Y:S04]  /*71160*/  LDL.LU R37, [R1+0xf04] ;  /* 0x000f040001257983 */ /* 0x000ea80000300800 */
[----:B------:R-:W2:Y:S04]  /*71170*/  LDL.LU R38, [R1+0xf08] ;  /* 0x000f080001267983 */ /* 0x000ea80000300800 */
[----:B------:R-:W2:Y:S04]  /*71180*/  LDL.LU R39, [R1+0xf0c] ;  /* 0x000f0c0001277983 */ /* 0x000ea80000300800 */
[----:B0-----:R-:W3:Y:S04]  /*71190*/  LDL.LU R24, [R1+0xf10] ;  /* 0x000f100001187983 */ /* 0x001ee80000300800 */
[----:B------:R-:W3:Y:S04]  /*711a0*/  LDL.LU R25, [R1+0xf14] ;  /* 0x000f140001197983 */ /* 0x000ee80000300800 */
[----:B------:R-:W3:Y:S04]  /*711b0*/  LDL.LU R26, [R1+0xf18] ;  /* 0x000f1800011a7983 */ /* 0x000ee80000300800 */
[----:B------:R-:W3:Y:S04]  /*711c0*/  LDL.LU R27, [R1+0xf1c] ;  /* 0x000f1c00011b7983 */ /* 0x000ee80000300800 */
[----:B------:R-:W4:Y:S04]  /*711d0*/  LDL.LU R4, [R1+0xf20] ;  /* 0x000f200001047983 */ /* 0x000f280000300800 */
[----:B------:R-:W4:Y:S04]  /*711e0*/  LDL.LU R5, [R1+0xf24] ;  /* 0x000f240001057983 */ /* 0x000f280000300800 */
[----:B------:R-:W4:Y:S04]  /*711f0*/  LDL.LU R6, [R1+0xf28] ;  /* 0x000f280001067983 */ /* 0x000f280000300800 */
[----:B------:R-:W4:Y:S04]  /*71200*/  LDL.LU R7, [R1+0xf2c] ;  /* 0x000f2c0001077983 */ /* 0x000f280000300800 */
[----:B-1----:R-:W2:Y:S04]  /*71210*/  LDL.LU R32, [R1+0xf30] ;  /* 0x000f300001207983 */ /* 0x002ea80000300800 */
        /* <DEDUP_REMOVED lines=79> */
[----:B------:R-:W-:Y:S01]  /*71710*/  HMMA.16816.F32 R20, R28, R10, R20 ;  /* 0x0000000a1c14723c */ /* 0x000fe20000001814 */
[----:B------:R-:W-:-:S02]  /*71720*/  IMAD R18, R44, 0x100, R43 ;  /* 0x000001002c127824 */ /* 0x000fc400078e022b */
[----:B------:R-:W-:-:S05]  /*71730*/  IMAD R19, R46, 0x100, R45 ;  /* 0x000001002e137824 */ /* 0x000fca00078e022d */
[C---:B--2---:R-:W-:Y:S08]  /*71740*/  HMMA.16816.F32 R56, R28.reuse, R14, R56 ;  /* 0x0000000e1c38723c */ /* 0x044ff00000001838 */
[C---:B---3--:R-:W-:Y:S01]  /*71750*/  HMMA.16816.F32 R52, R28.reuse, R12, R52 ;  /* 0x0000000c1c34723c */ /* 0x048fe20000001834 */
[----:B------:R-:W-:Y:S10]  /*71760*/  STL.64 [R1+0x60e8], R14 ;  /* 0x0060e80e01007387 */ /* 0x000ff40000100a00 */
[----:B------:R-:W-:Y:S04]  /*71770*/  STL.64 [R1+0xee0], R56 ;  /* 0x000ee03801007387 */ /* 0x000fe80000100a00 */
[----:B------:R-:W-:Y:S04]  /*71780*/  STL.64 [R1+0xee8], R58 ;  /* 0x000ee83a01007387 */ /* 0x000fe80000100a00 */
[----:B------:R0:W-:Y:S02]  /*71790*/  STL.64 [R1+0x60e0], R12 ;  /* 0x0060e00c01007387 */ /* 0x0001e40000100a00 */
[C---:B0-----:R-:W-:Y:S02]  /*717a0*/  HMMA.16816.F32 R12, R28.reuse, R8, R24 ;  /* 0x000000081c0c723c */ /* 0x041fe40000001818 */
        /* <DEDUP_REMOVED lines=125> */
[----:B------:R-:W-:Y:S02]  /*71f80*/  IMAD R56, R0, 0x100, R59 ;  /* 0x0000010000387824 */ /* 0x000fe400078e023b */
[----:B------:R-:W-:Y:S01]  /*71f90*/  IMAD R57, R60, 0x100, R61 ;  /* 0x000001003c397824 */ /* 0x000fe200078e023d */
[----:B----4-:R-:W-:-:S15]  /*71fa0*/  HMMA.16816.F32 R32, R28, R6, R32 ;  /* 0x000000061c20723c */ /* 0x010fde0000001820 */
[----:B------:R-:W-:-:S04]  /*71fb0*/  NOP ;  /* 0x0000000000007918 */ /* 0x000fc80000000000 */
[----:B------:R-:W-:Y:S04]  /*71fc0*/  STL.64 [R1+0xe30], R32 ;  /* 0x000e302001007387 */ /* 0x000fe80000100a00 */
[----:B------:R0:W-:Y:S04]  /*71fd0*/  STL.64 [R1+0xe38], R34 ;  /* 0x000e382201007387 */ /* 0x0001e80000100a00 */
[----:B0-----:R-:W4:Y:S04]  /*71fe0*/  LDL.LU.64 R34, [R1+0x6098] ;  /* 0x0060980001227983 */ /* 0x001f280000300a00 */
[----:B------:R-:W4:Y:S01]  /*71ff0*/  LDL.LU.64 R32, [R1+0x6090] ;  /* 0x0060900001207983 */ /* 0x000f220000300a00 */
[----:B--2---:R-:W-:-:S15]  /*72000*/  HMMA.16816.F32 R44, R28, R4, R44 ;  /* 0x000000041c2c723c */ /* 0x004fde000000182c */
[----:B------:R-:W-:-:S04]  /*72010*/  NOP ;  /* 0x0000000000007918 */ /* 0x000fc80000000000 */
[----:B------:R-:W-:Y:S04]  /*72020*/  STL.64 [R1+0xe20], R44 ;  /* 0x000e202c01007387 */ /* 0x000fe80000100a00 */
[----:B------:R0:W-:Y:S04]  /*72030*/  STL.64 [R1+0xe28], R46 ;  /* 0x000e282e01007387 */ /* 0x0001e80000100a00 */
[----:B0-----:R-:W2:Y:S04]  /*72040*/  LDL.LU.64 R46, [R1+0x6088] ;  /* 0x00608800012e7983 */ /* 0x001ea80000300a00 */
[----:B------:R-:W2:Y:S01]  /*72050*/  LDL.LU.64 R44, [R1+0x6080] ;  /* 0x00608000012c7983 */ /* 0x000ea20000300a00 */
[----:B---3--:R-:W-:Y:S01]  /*72060*/  HMMA.16816.F32 R20, R28, R2, R20 ;  /* 0x000000021c14723c */ /* 0x008fe20000001814 */
[----:B------:R-:W-:-:S02]  /*72070*/  F2FP.F16.E5M2.UNPACK_B R28, R18 ;  /* 0x00000012ff1c723e */ /* 0x000fc400020004ff */
[----:B------:R-:W-:Y:S02]  /*72080*/  F2FP.F16.E5M2.UNPACK_B R29, R19 ;  /* 0x00000013ff1d723e */ /* 0x000fe400020004ff */
[----:B------:R-:W-:Y:S02]  /*72090*/  F2FP.F16.E5M2.UNPACK_B R30, R56 ;  /* 0x00000038ff1e723e */ /* 0x000fe400020004ff */
[----:B------:R-:W-:Y:S01]  /*720a0*/  F2FP.F16.E5M2.UNPACK_B R31, R57 ;  /* 0x00000039ff1f723e */ /* 0x000fe200020004ff */
[----:B------:R-:W-:Y:S04]  /*720b0*/  STL [R1+0x6064], R2 ;  /* 0x0060640201007387 */ /* 0x000fe80000100800 */
[----:B------:R-:W-:Y:S07]  /*720c0*/  STL [R1+0x6060], R3 ;  /* 0x0060600301007387 */ /* 0x000fee0000100800 */
[----:B------:R-:W-:Y:S04]  /*720d0*/  STL.64 [R1+0x200], R20 ;  /* 0x0002001401007387 */ /* 0x000fe80000100a00 */
[----:B------:R0:W-:Y:S02]  /*720e0*/  STL.64 [R1+0x208], R22 ;  /* 0x0002081601007387 */ /* 0x0001e40000100a00 */
[C---:B0-----:R-:W-:Y:S02]  /*720f0*/  HMMA.16816.F32 R20, R28.reuse, R16, R24 ;  /* 0x000000101c14723c */ /* 0x041fe40000001818 */
[----:B------:R-:W-:Y:S06]  /*72100*/  STL [R1+0x6068], R17 ;  /* 0x0060681101007387 */ /* 0x000fec0000100800 */
[C---:B------:R-:W-:Y:S11]  /*72110*/  HMMA.16816.F32 R24, R28.reuse, R14, R36 ;  /* 0x0000000e1c18723c */ /* 0x040ff60000001824 */
[----:B------:R-:W-:Y:S04]  /*72120*/  STL.64 [R1+0xe10], R20 ;  /* 0x000e101401007387 */ /* 0x000fe80000100a00 */
[----:B------:R4:W-:Y:S04]  /*72130*/  STL.64 [R1+0xe18], R22 ;  /* 0x000e181601007387 */ /* 0x0009e80000100a00 */
[----:B------:R-:W-:Y:S04]  /*72140*/  STL.64 [R1+0x6048], R14 ;  /* 0x0060480e01007387 */ /* 0x000fe80000100a00 */
[----:B------:R-:W-:Y:S04]  /*72150*/  STL.64 [R1+0xe00], R24 ;  /* 0x000e001801007387 */ /* 0x000fe80000100a00 */
[----:B------:R-:W-:Y:S04]  /*72160*/  STL.64 [R1+0xe08], R26 ;  /* 0x000e081a01007387 */ /* 0x000fe80000100a00 */
[----:B------:R-:W-:Y:S01]  /*72170*/  STL.64 [R1+0x6040], R12 ;  /* 0x0060400c01007387 */ /* 0x000fe20000100a00 */
[----:B----4-:R-:W-:-:S15]  /*72180*/  HMMA.16816.F32 R20, R28, R12, R32 ;  /* 0x0000000c1c14723c */ /* 0x010fde0000001820 */
[----:B------:R-:W-:-:S04]  /*72190*/  NOP ;  /* 0x0000000000007918 */ /* 0x000fc80000000000 */
[----:B------:R-:W-:Y:S04]  /*721a0*/  STL.64 [R1+0xdf0], R20 ;  /* 0x000df01401007387 */ /* 0x000fe80000100a00 */
[----:B------:R0:W-:Y:S02]  /*721b0*/  STL.64 [R1+0xdf8], R22 ;  /* 0x000df81601007387 */ /* 0x0001e40000100a00 */
[C---:B0-----:R-:W-:Y:S02]  /*721c0*/  HMMA.16816.F32 R20, R28.reuse, R10, R40 ;  /* 0x0000000a1c14723c */ /* 0x041fe40000001828 */
[----:B------:R-:W-:Y:S06]  /*721d0*/  STL.64 [R1+0x6028], R10 ;  /* 0x0060280a01007387 */ /* 0x000fec0000100a00 */
[C---:B--2---:R-:W-:Y:S11]  /*721e0*/  HMMA.16816.F32 R12, R28.reuse, R8, R44 ;  /* 0x000000081c0c723c */ /* 0x044ff6000000182c */
        /* <DEDUP_REMOVED lines=84> */
[----:B--2---:R-:W-:Y:S01]  /*72730*/  HMMA.16816.F32 R20, R28, R4, R20 ;  /* 0x000000041c14723c */ /* 0x004fe20000001814 */
[----:B---3--:R-:W-:-:S02]  /*72740*/  IMAD R18, R18, 0x100, R17 ;  /* 0x0000010012127824 */ /* 0x008fc400078e0211 */
[----:B----4-:R-:W-:Y:S02]  /*72750*/  IMAD R19, R19, 0x100, R2 ;  /* 0x0000010013137824 */ /* 0x010fe400078e0202 */
[----:B------:R-:W-:-:S14]  /*72760*/  IMAD R56, R56, 0x100, R3 ;  /* 0x0000010038387824 */ /* 0x000fdc00078e0203 */
[----:B------:R-:W-:Y:S04]  /*72770*/  STL.64 [R1+0xdb0], R20 ;  /* 0x000db01401007387 */ /* 0x000fe80000100a00 */
[----:B------:R0:W-:Y:S04]  /*72780*/  STL.64 [R1+0xdb8], R22 ;  /* 0x000db81601007387 */ /* 0x0001e80000100a00 */
[----:B0-----:R-:W2:Y:S04]  /*72790*/  LDL.LU.64 R22, [R1+0x6078] ;  /* 0x0060780001167983 */ /* 0x001ea80000300a00 */
[----:B------:R-:W2:Y:S04]  /*727a0*/  LDL.LU.64 R20, [R1+0x6070] ;  /* 0x0060700001147983 */ /* 0x000ea80000300a00 */
[----:B------:R-:W3:Y:S04]  /*727b0*/  LDL.LU R17, [R1+0x6068] ;  /* 0x0060680001117983 */ /* 0x000ee80000300800 */
[----:B------:R-:W4:Y:S04]  /*727c0*/  LDL.LU R2, [R1+0x6064] ;  /* 0x0060640001027983 */ /* 0x000f280000300800 */
[----:B------:R-:W4:Y:S01]  /*727d0*/  LDL.LU R3, [R1+0x6060] ;  /* 0x0060600001037983 */ /* 0x000f220000300800 */
[----:B------:R-:W-:Y:S01]  /*727e0*/  IMAD R57, R36, 0x100, R57 ;  /* 0x0000010024397824 */ /* 0x000fe200078e0239 */
[----:B----4-:R-:W-:Y:S02]  /*727f0*/  HMMA.16816.F32 R28, R28, R2, R24 ;  /* 0x000000021c1c723c */ /* 0x010fe40000001818 */
[----:B------:R-:W4:Y:S04]  /*72800*/  LDL.LU.64 R26, [R1+0x6058] ;  /* 0x00605800011a7983 */ /* 0x000f280000300a00 */
[----:B------:R-:W4:-:S13]  /*72810*/  LDL.LU.64 R24, [R1+0x6050] ;  /* 0x0060500001187983 */ /* 0x000f1a0000300a00 */
        /* <DEDUP_REMOVED lines=8> */
[----:B------:R-:W-:Y:S04]  /*728a0*/  STL.64 [R1+0xda0], R12 ;  /* 0x000da00c01007387 */ /* 0x000fe80000100a00 */
[----:B------:R0:W-:Y:S04]  /*728b0*/  STL.64 [R1+0xda8], R14 ;  /* 0x000da80e01007387 */ /* 0x0001e80000100a00 */
[----:B0-----:R-:W3:Y:S04]  /*728c0*/  LDL.LU.64 R14, [R1+0x6048] ;  /* 0x00604800010e7983 */ /* 0x001ee80000300a00 */
[----:B------:R-:W2:Y:S01]  /*728d0*/  LDL.LU.64 R12, [R1+0x6040] ;  /* 0x00604000010c7983 */ /* 0x000ea20000300a00 */
[C---:B---3--:R-:W-:Y:S08]  /*728e0*/  HMMA.16816.F32 R32, R28.reuse, R14, R32 ;  /* 0x0000000e1c20723c */ /* 0x048ff00000001820 */
[C---:B--2---:R-:W-:Y:S11]  /*728f0*/  HMMA.16816.F32 R8, R28.reuse, R12, R8 ;  /* 0x0000000c1c08723c */ /* 0x044ff60000001808 */
        /* <DEDUP_REMOVED lines=8> */
[----:B---3--:R-:W-:-:S15]  /*72980*/  HMMA.16816.F32 R44, R28, R10, R44 ;  /* 0x0000000a1c2c723c */ /* 0x008fde000000182c */
[----:B------:R-:W-:-:S04]  /*72990*/  NOP ;  /* 0x0000000000007918 */ /* 0x000fc80000000000 */
[----:B------:R-:W-:Y:S04]  /*729a0*/  STL.64 [R1+0xd70], R44 ;  /* 0x000d702c01007387 */ /* 0x000fe80000100a00 */
[----:B------:R0:W-:Y:S04]  /*729b0*/  STL.64 [R1+0xd78], R46 ;  /* 0x000d782e01007387 */ /* 0x0001e80000100a00 */
[----:B0-----:R-:W3:Y:S04]  /*729c0*/  LDL.LU.64 R46, [R1+0x6018] ;  /* 0x00601800012e7983 */ /* 0x001ee80000300a00 */
[----:B------:R-:W3:Y:S01]  /*729d0*/  LDL.LU.64 R44, [R1+0x6010] ;  /* 0x00601000012c7983 */ /* 0x000ee20000300a00 */
[----:B--2---:R-:W-:-:S15]  /*729e0*/  HMMA.16816.F32 R52, R28, R8, R52 ;  /* 0x000000081c34723c */ /* 0x004fde0000001834 */
[----:B------:R-:W-:-:S04]  /*729f0*/  NOP ;  /* 0x0000000000007918 */ /* 0x000fc80000000000 */
[----:B------:R-:W-:Y:S04]  /*72a00*/  STL.64 [R1+0xd60], R52 ;  /* 0x000d603401007387 */ /* 0x000fe80000100a00 */
[----:B------:R0:W-:Y:S02]  /*72a10*/  STL.64 [R1+0xd68], R54 ;  /* 0x000d683601007387 */ /* 0x0001e40000100a00 */
[C---:B0-----:R-:W-:Y:S02]  /*72a20*/  HMMA.16816.F32 R52, R28.reuse, R6, R20 ;  /* 0x000000061c34723c */ /* 0x041fe40000001814 */
[----:B------:R-:W-:Y:S06]  /*72a30*/  STL.64 [R1+0x5ff8], R6 ;  /* 0x005ff80601007387 */ /* 0x000fec0000100a00 */
[----:B----4-:R-:W-:Y:S01]  /*72a40*/  HMMA.16816.F32 R20, R28, R4, R24 ;  /* 0x000000041c14723c */ /* 0x010fe20000001818 */
[----:B------:R-:W-:-:S02]  /*72a50*/  IMAD R18, R38, 0x100, R37 ;  /* 0x0000010026127824 */ /* 0x000fc400078e0225 */
[----:B------:R-:W-:Y:S02]  /*72a60*/  IMAD R19, R58, 0x100, R39 ;  /* 0x000001003a137824 */ /* 0x000fe400078e0227 */
[----:B------:R-:W-:Y:S02]  /*72a70*/  IMAD R56, R0, 0x100, R59 ;  /* 0x0000010000387824 */ /* 0x000fe400078e023b */
[----:B------:R-:W-:-:S04]  /*72a80*/  IMAD R57, R60, 0x100, R61 ;  /* 0x000001003c397824 */ /* 0x000fc800078e023d */
[----:B------:R-:W-:Y:S04]  /*72a90*/  STL.64 [R1+0xd50], R52 ;  /* 0x000d503401007387 */ /* 0x000fe80000100a00 */
[----:B------:R-:W-:Y:S04]  /*72aa0*/  STL.64 [R1+0xd58], R54 ;  /* 0x000d583601007387 */ /* 0x000fe80000100a00 */
[----:B------:R0:W-:Y:S02]  /*72ab0*/  STL.64 [R1+0x5ff0], R4 ;  /* 0x005ff00401007387 */ /* 0x0001e40000100a00 */
[----:B0-----:R-:W-:Y:S01]  /*72ac0*/  HMMA.16816.F32 R4, R28, R2, R32 ;  /* 0x000000021c04723c */ /* 0x001fe20000001820 */
[----:B------:R-:W-:-:S02]  /*72ad0*/  F2FP.F16.E5M2.UNPACK_B R28, R18 ;  /* 0x00000012ff1c723e */ /* 0x000fc400020004ff */
[----:B------:R-:W-:Y:S02]  /*72ae0*/  F2FP.F16.E5M2.UNPACK_B R29, R19 ;  /* 0x00000013ff1d723e */ /* 0x000fe400020004ff */
[----:B------:R-:W-:Y:S02]  /*72af0*/  F2FP.F16.E5M2.UNPACK_B R30, R56 ;  /* 0x00000038ff1e723e */ /* 0x000fe400020004ff */
[----:B------:R-:W-:Y:S01]  /*72b00*/  F2FP.F16.E5M2.UNPACK_B R31, R57 ;  /* 0x00000039ff1f723e */ /* 0x000fe200020004ff */
[----:B------:R-:W-:Y:S04]  /*72b10*/  STL.64 [R1+0xd40], R20 ;  /* 0x000d401401007387 */ /* 0x000fe80000100a00 */
[----:B------:R-:W-:Y:S02]  /*72b20*/  STL.64 [R1+0xd48], R22 ;  /* 0x000d481601007387 */ /* 0x000fe40000100a00 */
[C---:B------:R-:W-:Y:S05]  /*72b30*/  HMMA.16816.F32 R24, R28.reuse, R16, R40 ;  /* 0x000000101c18723c */ /* 0x040fea0000001828 */
        /* <DEDUP_REMOVED lines=1033> */
[C---:B------:R-:W-:Y:S08]  /*76bd0*/  HMMA.16816.F32 R20, R28.reuse, R10, R20 ;  /* 0x0000000a1c14723c */ /* 0x040ff00000001814 */
        /* <DEDUP_REMOVED lines=25> */
[----:B------:R-:W2:Y:S05]  /*76d70*/  LDL.LU R48, [R1+0x720] ;  /* 0x0007200001307983 */ /* 0x000eaa0000300800 */
[----:B------:R-:W-:Y:S04]  /*76d80*/  STL.64 [R1+0x120], R4 ;  /* 0x0001200401007387 */ /* 0x000fe80000100a00 */
[----:B------:R-:W-:Y:S04]  /*76d90*/  STL.64 [R1+0x128], R6 ;  /* 0x0001280601007387 */ /* 0x000fe80000100a00 */
[----:B------:R-:W2:Y:S04]  /*76da0*/  LDL.LU R49, [R1+0x724] ;  /* 0x0007240001317983 */ /* 0x000ea80000300800 */
[----:B------:R-:W3:Y:S04]  /*76db0*/  LDL.LU R50, [R1+0x728] ;  /* 0x0007280001327983 */ /* 0x000ee80000300800 */
[----:B------:R-:W3:Y:S01]  /*76dc0*/  LDL.LU R51, [R1+0x72c] ;  /* 0x00072c0001337983 */ /* 0x000ee20000300800 */
[----:B------:R-:W-:-:S02]  /*76dd0*/  IMAD R18, R44, 0x100, R43 ;  /* 0x000001002c127824 */ /* 0x000fc400078e022b */
[----:B------:R-:W-:Y:S02]  /*76de0*/  IMAD R19, R46, 0x100, R45 ;  /* 0x000001002e137824 */ /* 0x000fe400078e022d */
[----:B------:R-:W-:Y:S01]  /*76df0*/  IMAD R56, R0, 0x100, R47 ;  /* 0x0000010000387824 */ /* 0x000fe200078e022f */
        /* <DEDUP_REMOVED lines=45> */
[----:B---3--:R-:W3:Y:S04]  /*770d0*/  LDL.LU R52, [R1+0x7e0] ;  /* 0x0007e00001347983 */ /* 0x008ee80000300800 */
        /* <DEDUP_REMOVED lines=35> */
[----:B0-----:R-:W3:Y:S04]  /*77310*/  LDL.LU.64 R14, [R1+0x5d28] ;  /* 0x005d2800010e7983 */ /* 0x001ee80000300a00 */
[----:B------:R-:W2:Y:S04]  /*77320*/  LDL.LU.64 R12, [R1+0x5d20] ;  /* 0x005d2000010c7983 */ /* 0x000ea80000300a00 */
[----:B------:R-:W2:Y:S04]  /*77330*/  LDL.LU R61, [R1+0x4b6c] ;  /* 0x004b6c00013d7983 */ /* 0x000ea80000300800 */
[----:B------:R-:W4:Y:S01]  /*77340*/  LDL.LU R60, [R1+0x4b68] ;  /* 0x004b6800013c7983 */ /* 0x000f220000300800 */
        /* <DEDUP_REMOVED lines=31> */
[----:B------:R-:W2:Y:S01]  /*77540*/  LDL.LU R3, [R1+0x5cb8] ;  /* 0x005cb80001037983 */ /* 0x000ea20000300800 */
[----:B------:R-:W-:-:S02]  /*77550*/  IMAD R19, R19, 0x100, R57 ;  /* 0x0000010013137824 */ /* 0x000fc400078e0239 */
[----:B------:R-:W-:Y:S02]  /*77560*/  IMAD R56, R58, 0x100, R56 ;  /* 0x000001003a387824 */ /* 0x000fe400078e0238 */
[----:B------:R-:W-:Y:S01]  /*77570*/  IMAD R57, R0, 0x100, R59 ;  /* 0x0000010000397824 */ /* 0x000fe200078e023b */
[----:B------:R-:W-:Y:S01]  /*77580*/  STL [R1+0x5cb4], R2 ;  /* 0x005cb40201007387 */ /* 0x000fe20000100800 */
[----:B--2---:R-:W-:Y:S03]  /*77590*/  HMMA.16816.F32 R28, R28, R2, R52 ;  /* 0x000000021c1c723c */ /* 0x004fe60000001834 */
[----:B------:R-:W-:-:S15]  /*775a0*/  STL [R1+0x5cb0], R3 ;  /* 0x005cb00301007387 */ /* 0x000fde0000100800 */
[----:B------:R-:W-:Y:S01]  /*775b0*/  NOP ;  /* 0x0000000000007918 */ /* 0x000fe20000000000 */
        /* <DEDUP_REMOVED lines=8> */
[C---:B------:R-:W-:Y:S03]  /*77640*/  HMMA.16816.F32 R20, R28.reuse, R12, R36 ;  /* 0x0000000c1c14723c */ /* 0x040fe60000001824 */
        /* <DEDUP_REMOVED lines=8> */
[C---:B---3--:R-:W-:Y:S08]  /*776d0*/  HMMA.16816.F32 R20, R28.reuse, R10, R32 ;  /* 0x0000000a1c14723c */ /* 0x048ff00000001820 */
        /* <DEDUP_REMOVED lines=8> */
[----:B----4-:R-:W-:Y:S01]  /*77760*/  HMMA.16816.F32 R8, R28, R4, R48 ;  /* 0x000000041c08723c */ /* 0x010fe20000001830 */
[----:B------:R-:W-:Y:S10]  /*77770*/  STL.64 [R1+0x5c58], R6 ;  /* 0x005c580601007387 */ /* 0x000ff40000100a00 */
        /* <DEDUP_REMOVED lines=33> */
[----:B------:R-:W4:Y:S04]  /*77990*/  LDL.LU R4, [R1+0x6d0] ;  /* 0x0006d00001047983 */ /* 0x000f280000300800 */
        /* <DEDUP_REMOVED lines=34> */
[----:B------:R-:W-:-:S03]  /*77bc0*/  IMAD R18, R60, 0x100, R61 ;  /* 0x000001003c127824 */ /* 0x000fc600078e023d */
        /* <DEDUP_REMOVED lines=15> */
[----:B--2---:R-:W-:-:S03]  /*77cc0*/  IMAD R19, R19, 0x100, R2 ;  /* 0x0000010013137824 */ /* 0x004fc600078e0202 */
[----:B------:R-:W2:Y:S01]  /*77cd0*/  LDL.LU R2, [R1+0x5cb4] ;  /* 0x005cb40001027983 */ /* 0x000ea20000300800 */
[----:B---3--:R-:W-:-:S03]  /*77ce0*/  IMAD R56, R56, 0x100, R3 ;  /* 0x0000010038387824 */ /* 0x008fc600078e0203 */
[----:B------:R-:W2:Y:S01]  /*77cf0*/  LDL.LU R3, [R1+0x5cb0] ;  /* 0x005cb00001037983 */ /* 0x000ea20000300800 */
[----:B----4-:R-:W-:Y:S01]  /*77d00*/  IMAD R57, R20, 0x100, R57 ;  /* 0x0000010014397824 */ /* 0x010fe200078e0239 */
        /* <DEDUP_REMOVED lines=35> */
[----:B------:R-:W-:-:S02]  /*77f40*/  IMAD R18, R22, 0x100, R21 ;  /* 0x0000010016127824 */ /* 0x000fc400078e0215 */
[----:B------:R-:W-:Y:S02]  /*77f50*/  IMAD R19, R58, 0x100, R23 ;  /* 0x000001003a137824 */ /* 0x000fe400078e0217 */
[----:B---3--:R-:W-:Y:S01]  /*77f60*/  HMMA.16816.F32 R20, R28, R2, R24 ;  /* 0x000000021c14723c */ /* 0x008fe20000001818 */
[----:B------:R-:W-:Y:S02]  /*77f70*/  IMAD R56, R0, 0x100, R59 ;  /* 0x0000010000387824 */ /* 0x000fe400078e023b */
[----:B------:R-:W-:-:S05]  /*77f80*/  IMAD R57, R60, 0x100, R61 ;  /* 0x000001003c397824 */ /* 0x000fca00078e023d */
[----:B----4-:R-:W-:-:S15]  /*77f90*/  HMMA.16816.F32 R44, R28, R6, R44 ;  /* 0x000000061c2c723c */ /* 0x010fde000000182c */
[----:B------:R-:W-:-:S04]  /*77fa0*/  NOP ;  /* 0x0000000000007918 */ /* 0x000fc80000000000 */
[----:B------:R-:W-:Y:S04]  /*77fb0*/  STL.64 [R1+0x6c0], R44 ;  /* 0x0006c02c01007387 */ /* 0x000fe80000100a00 */
[----:B------:R0:W-:Y:S04]  /*77fc0*/  STL.64 [R1+0x6c8], R46 ;  /* 0x0006c82e01007387 */ /* 0x0001e80000100a00 */
[----:B0-----:R-:W3:Y:S04]  /*77fd0*/  LDL.LU.64 R46, [R1+0x5c48] ;  /* 0x005c4800012e7983 */ /* 0x001ee80000300a00 */
[----:B------:R-:W3:Y:S01]  /*77fe0*/  LDL.LU.64 R44, [R1+0x5c40] ;  /* 0x005c4000012c7983 */ /* 0x000ee20000300a00 */
[----:B--2---:R-:W-:Y:S01]  /*77ff0*/  HMMA.16816.F32 R52, R28, R4, R52 ;  /* 0x000000041c34723c */ /* 0x004fe20000001834 */
[----:B------:R-:W-:-:S02]  /*78000*/  F2FP.F16.E5M2.UNPACK_B R28, R18 ;  /* 0x00000012ff1c723e */ /* 0x000fc400020004ff */
[----:B------:R-:W-:Y:S02]  /*78010*/  F2FP.F16.E5M2.UNPACK_B R29, R19 ;  /* 0x00000013ff1d723e */ /* 0x000fe400020004ff */
[----:B------:R-:W-:Y:S02]  /*78020*/  F2FP.F16.E5M2.UNPACK_B R30, R56 ;  /* 0x00000038ff1e723e */ /* 0x000fe400020004ff */
[----:B------:R-:W-:-:S07]  /*78030*/  F2FP.F16.E5M2.UNPACK_B R31, R57 ;  /* 0x00000039ff1f723e */ /* 0x000fce00020004ff */
[C---:B------:R-:W-:Y:S08]  /*78040*/  HMMA.16816.F32 R36, R28.reuse, R16, R36 ;  /* 0x000000101c24723c */ /* 0x040ff00000001824 */
[C---:B------:R-:W-:Y:S01]  /*78050*/  HMMA.16816.F32 R24, R28.reuse, R14, R32 ;  /* 0x0000000e1c18723c */ /* 0x040fe20000001820 */
[----:B------:R-:W-:Y:S04]  /*78060*/  STL.64 [R1+0x6b0], R52 ;  /* 0x0006b03401007387 */ /* 0x000fe80000100a00 */
        /* <DEDUP_REMOVED lines=12> */
[C---:B0-----:R-:W-:Y:S03]  /*78130*/  HMMA.16816.F32 R12, R28.reuse, R8, R48 ;  /* 0x000000081c0c723c */ /* 0x041fe60000001830 */
[----:B------:R-:W-:Y:S05]  /*78140*/  STL.64 [R1+0x5c08], R10 ;  /* 0x005c080a01007387 */ /* 0x000fea0000100a00 */
[----:B---3--:R-:W-:-:S15]  /*78150*/  HMMA.16816.F32 R20, R28, R10, R44 ;  /* 0x0000000a1c14723c */ /* 0x008fde000000182c */
[----:B------:R-:W-:-:S04]  /*78160*/  NOP ;  /* 0x0000000000007918 */ /* 0x000fc80000000000 */
[----:B------:R0:W-:Y:S04]  /*78170*/  STL.64 [R1+0x670], R20 ;  /* 0x0006701401007387 */ /* 0x0001e80000100a00 */
[----:B------:R1:W-:Y:S04]  /*78180*/  STL.64 [R1+0x678], R22 ;  /* 0x0006781601007387 */ /* 0x0003e80000100a00 */
        /* <DEDUP_REMOVED lines=17> */
[----:B-1----:R-:W3:Y:S04]  /*782a0*/  LDL.LU R22, [R1+0x5f8] ;  /* 0x0005f80001167983 */ /* 0x002ee80000300800 */
        /* <DEDUP_REMOVED lines=45> */
[C---:B--2---:R-:W-:Y:S08]  /*78580*/  HMMA.16816.F32 R48, R28.reuse, R6, R48 ;  /* 0x000000061c30723c */ /* 0x044ff00000001830 */
[C---:B------:R-:W-:Y:S08]  /*78590*/  HMMA.16816.F32 R24, R28.reuse, R4, R24 ;  /* 0x000000041c18723c */ /* 0x040ff00000001818 */
[----:B---3--:R-:W-:Y:S03]  /*785a0*/  HMMA.16816.F32 R28, R28, R2, R36 ;  /* 0x000000021c1c723c */ /* 0x008fe60000001824 */
[----:B------:R0:W-:Y:S04]  /*785b0*/  STL.64 [R1+0x650], R48 ;  /* 0x0006503001007387 */ /* 0x0001e80000100a00 */
[----:B------:R1:W-:Y:S01]  /*785c0*/  STL.64 [R1+0x658], R50 ;  /* 0x0006583201007387 */ /* 0x0003e20000100a00 */
[----:B------:R-:W-:-:S02]  /*785d0*/  IMAD R18, R18, 0x100, R56 ;  /* 0x0000010012127824 */ /* 0x000fc400078e0238 */
[----:B------:R-:W-:Y:S02]  /*785e0*/  IMAD R19, R58, 0x100, R19 ;  /* 0x000001003a137824 */ /* 0x000fe400078e0213 */
[----:B------:R-:W-:Y:S02]  /*785f0*/  IMAD R56, R32, 0x100, R59 ;  /* 0x0000010020387824 */ /* 0x000fe400078e023b */
[----:B------:R-:W-:Y:S01]  /*78600*/  IMAD R57, R34, 0x100, R33 ;  /* 0x0000010022397824 */ /* 0x000fe200078e0221 */
[----:B0-----:R-:W2:Y:S04]  /*78610*/  LDL.LU R48, [R1+0x5c0] ;  /* 0x0005c00001307983 */ /* 0x001ea80000300800 */
[----:B------:R-:W2:Y:S04]  /*78620*/  LDL.LU R49, [R1+0x5c4] ;  /* 0x0005c40001317983 */ /* 0x000ea80000300800 */
[----:B-1----:R-:W2:Y:S04]  /*78630*/  LDL.LU R50, [R1+0x5c8] ;  /* 0x0005c80001327983 */ /* 0x002ea80000300800 */
[----:B------:R-:W2:Y:S04]  /*78640*/  LDL.LU R51, [R1+0x5cc] ;  /* 0x0005cc0001337983 */ /* 0x000ea80000300800 */
[----:B------:R-:W-:Y:S04]  /*78650*/  STL.64 [R1+0x640], R24 ;  /* 0x0006401801007387 */ /* 0x000fe80000100a00 */
[----:B------:R0:W-:Y:S04]  /*78660*/  STL.64 [R1+0x648], R26 ;  /* 0x0006481a01007387 */ /* 0x0001e80000100a00 */
[----:B0-----:R-:W3:Y:S04]  /*78670*/  LDL.LU.64 R26, [R1+0x5c38] ;  /* 0x005c3800011a7983 */ /* 0x001ee80000300a00 */
[----:B------:R-:W3:Y:S04]  /*78680*/  LDL.LU.64 R24, [R1+0x5c30] ;  /* 0x005c300001187983 */ /* 0x000ee80000300a00 */
[----:B------:R-:W2:Y:S04]  /*78690*/  LDL.LU.64 R38, [R1+0x5c28] ;  /* 0x005c280001267983 */ /* 0x000ea80000300a00 */
[----:B------:R-:W2:Y:S04]  /*786a0*/  LDL.LU.64 R36, [R1+0x5c20] ;  /* 0x005c200001247983 */ /* 0x000ea80000300a00 */
        /* <DEDUP_REMOVED lines=10> */
[----:B----4-:R-:W-:-:S15]  /*78750*/  HMMA.16816.F32 R12, R28, R16, R12 ;  /* 0x000000101c0c723c */ /* 0x010fde000000180c */
[----:B------:R-:W-:-:S04]  /*78760*/  NOP ;  /* 0x0000000000007918 */ /* 0x000fc80000000000 */
[----:B------:R-:W-:Y:S04]  /*78770*/  STL.64 [R1+0x630], R12 ;  /* 0x0006300c01007387 */ /* 0x000fe80000100a00 */
[----:B------:R0:W-:Y:S04]  /*78780*/  STL.64 [R1+0x638], R14 ;  /* 0x0006380e01007387 */ /* 0x0001e80000100a00 */
[----:B0-----:R-:W4:Y:S04]  /*78790*/  LDL.LU.64 R14, [R1+0x5c18] ;  /* 0x005c1800010e7983 */ /* 0x001f280000300a00 */
[----:B------:R-:W2:Y:S01]  /*787a0*/  LDL.LU.64 R12, [R1+0x5c10] ;  /* 0x005c1000010c7983 */ /* 0x000ea20000300a00 */
[----:B----4-:R-:W-:-:S15]  /*787b0*/  HMMA.16816.F32 R8, R28, R14, R8 ;  /* 0x0000000e1c08723c */ /* 0x010fde0000001808 */
[----:B------:R-:W-:-:S04]  /*787c0*/  NOP ;  /* 0x0000000000007918 */ /* 0x000fc80000000000 */
[----:B------:R-:W-:Y:S04]  /*787d0*/  STL.64 [R1+0x620], R8 ;  /* 0x0006200801007387 */ /* 0x000fe80000100a00 */
[----:B------:R0:W-:Y:S04]  /*787e0*/  STL.64 [R1+0x628], R10 ;  /* 0x0006280a01007387 */ /* 0x0001e80000100a00 */
[----:B0-----:R-:W4:Y:S04]  /*787f0*/  LDL.LU.64 R10, [R1+0x5c08] ;  /* 0x005c0800010a7983 */ /* 0x001f280000300a00 */
[----:B------:R-:W3:Y:S01]  /*78800*/  LDL.LU.64 R8, [R1+0x5c00] ;  /* 0x005c000001087983 */ /* 0x000ee20000300a00 */
[----:B--2---:R-:W-:-:S15]  /*78810*/  HMMA.16816.F32 R56, R28, R12, R56 ;  /* 0x0000000c1c38723c */ /* 0x004fde0000001838 */
[----:B------:R-:W-:-:S04]  /*78820*/  NOP ;  /* 0x0000000000007918 */ /* 0x000fc80000000000 */
[----:B------:R0:W-:Y:S04]  /*78830*/  STL.64 [R1+0x610], R56 ;  /* 0x0006103801007387 */ /* 0x0001e80000100a00 */
[----:B------:R-:W-:Y:S01]  /*78840*/  STL.64 [R1+0x618], R58 ;  /* 0x0006183a01007387 */ /* 0x000fe20000100a00 */
[----:B------:R-:W-:Y:S02]  /*78850*/  IMAD R18, R40, 0x100, R35 ;  /* 0x0000010028127824 */ /* 0x000fe400078e0223 */
[----:B------:R-:W-:Y:S02]  /*78860*/  IMAD R19, R42, 0x100, R41 ;  /* 0x000001002a137824 */ /* 0x000fe400078e0229 */
[----:B0-----:R-:W-:Y:S02]  /*78870*/  IMAD R56, R0, 0x100, R43 ;  /* 0x0000010000387824 */ /* 0x001fe400078e022b */
[----:B------:R-:W-:Y:S01]  /*78880*/  IMAD R57, R60, 0x100, R61 ;  /* 0x000001003c397824 */ /* 0x000fe200078e023d */
[C---:B----4-:R-:W-:Y:S08]  /*78890*/  HMMA.16816.F32 R52, R28.reuse, R10, R52 ;  /* 0x0000000a1c34723c */ /* 0x050ff00000001834 */
[C---:B---3--:R-:W-:Y:S01]  /*788a0*/  HMMA.16816.F32 R20, R28.reuse, R8, R20 ;  /* 0x000000081c14723c */ /* 0x048fe20000001814 */
        /* <DEDUP_REMOVED lines=8> */
[C---:B------:R-:W-:Y:S11]  /*78930*/  HMMA.16816.F32 R8, R28.reuse, R4, R36 ;  /* 0x000000041c08723c */ /* 0x040ff60000001824 */
        /* <DEDUP_REMOVED lines=9> */
[----:B------:R-:W-:Y:S07]  /*789d0*/  STL.64 [R1+0x5d8], R10 ;  /* 0x0005d80a01007387 */ /* 0x000fee0000100a00 */
[----:B------:R-:W-:Y:S04]  /*789e0*/  STL.64 [R1+0xd0], R4 ;  /* 0x0000d00401007387 */ /* 0x000fe80000100a00 */
[----:B------:R0:W-:Y:S04]  /*789f0*/  STL.64 [R1+0xd8], R6 ;  /* 0x0000d80601007387 */ /* 0x0001e80000100a00 */
[----:B------:R-:W2:Y:S01]  /*78a00*/  LDL.LU R40, [R1+0x500] ;  /* 0x0005000001287983 */ /* 0x000ea20000300800 */
[----:B0-----:R-:W-:-:S15]  /*78a10*/  HMMA.16816.F32 R4, R28, R16, R48 ;  /* 0x000000101c04723c */ /* 0x001fde0000001830 */
[----:B------:R-:W-:-:S04]  /*78a20*/  NOP ;  /* 0x0000000000007918 */ /* 0x000fc80000000000 */
[----:B------:R-:W-:Y:S04]  /*78a30*/  STL.64 [R1+0x5c0], R4 ;  /* 0x0005c00401007387 */ /* 0x000fe80000100a00 */
[----:B------:R-:W-:Y:S04]  /*78a40*/  STL.64 [R1+0x5c8], R6 ;  /* 0x0005c80601007387 */ /* 0x000fe80000100a00 */
        /* <DEDUP_REMOVED lines=17> */
[----:B0-----:R-:W2:Y:S04]  /*78b60*/  LDL.LU R36, [R1+0x560] ;  /* 0x0005600001247983 */ /* 0x001ea80000300800 */
[----:B------:R-:W2:Y:S04]  /*78b70*/  LDL.LU R37, [R1+0x564] ;  /* 0x0005640001257983 */ /* 0x000ea80000300800 */
[----:B------:R-:W3:Y:S04]  /*78b80*/  LDL.LU R38, [R1+0x568] ;  /* 0x0005680001267983 */ /* 0x000ee80000300800 */
[----:B------:R-:W3:Y:S04]  /*78b90*/  LDL.LU R39, [R1+0x56c] ;  /* 0x00056c0001277983 */ /* 0x000ee80000300800 */
[----:B---3--:R-:W-:Y:S04]  /*78ba0*/  STL.64 [R1+0x5bd8], R38 ;  /* 0x005bd82601007387 */ /* 0x008fe80000100a00 */
[----:B--2---:R0:W-:Y:S04]  /*78bb0*/  STL.64 [R1+0x5bd0], R36 ;  /* 0x005bd02401007387 */ /* 0x0041e80000100a00 */
[----:B-1----:R-:W2:Y:S04]  /*78bc0*/  LDL.LU R20, [R1+0x570] ;  /* 0x0005700001147983 */ /* 0x002ea80000300800 */
        /* <DEDUP_REMOVED lines=83> */
[----:B------:R-:W3:Y:S01]  /*79100*/  LDL.LU.64 R36, [R1+0x5ba0] ;  /* 0x005ba00001247983 */ /* 0x000ee20000300a00 */
[----:B------:R-:W-:Y:S03]  /*79110*/  HMMA.16816.F32 R28, R28, R2, R40 ;  /* 0x000000021c1c723c */ /* 0x000fe60000001828 */
[----:B------:R-:W4:Y:S04]  /*79120*/  LDL.LU.64 R42, [R1+0x5b98] ;  /* 0x005b9800012a7983 */ /* 0x000f280000300a00 */
[----:B------:R-:W4:Y:S01]  /*79130*/  LDL.LU.64 R40, [R1+0x5b90] ;  /* 0x005b900001287983 */ /* 0x000f220000300a00 */
[----:B------:R-:W-:-:S02]  /*79140*/  IMAD R18, R18, 0x100, R56 ;  /* 0x0000010012127824 */ /* 0x000fc400078e0238 */
[----:B------:R-:W-:Y:S02]  /*79150*/  IMAD R19, R58, 0x100, R19 ;  /* 0x000001003a137824 */ /* 0x000fe400078e0213 */
[----:B------:R-:W-:Y:S02]  /*79160*/  IMAD R56, R48, 0x100, R59 ;  /* 0x0000010030387824 */ /* 0x000fe400078e023b */
[----:B------:R-:W-:Y:S01]  /*79170*/  IMAD R57, R50, 0x100, R49 ;  /* 0x0000010032397824 */ /* 0x000fe200078e0231 */
[----:B------:R-:W-:Y:S04]  /*79180*/  STL [R1+0x5b88], R3 ;  /* 0x005b880301007387 */ /* 0x000fe80000100800 */
[----:B------:R0:W-:Y:S04]  /*79190*/  STL.64 [R1+0xc0], R28 ;  /* 0x0000c01c01007387 */ /* 0x0001e80000100a00 */
[----:B------:R1:W-:Y:S01]  /*791a0*/  STL.64 [R1+0xc8], R30 ;  /* 0x0000c81e01007387 */ /* 0x0003e20000100a00 */
[----:B0-----:R-:W-:-:S02]  /*791b0*/  F2FP.F16.E5M2.UNPACK_B R28, R18 ;  /* 0x00000012ff1c723e */ /* 0x001fc400020004ff */
[----:B------:R-:W-:Y:S02]  /*791c0*/  F2FP.F16.E5M2.UNPACK_B R29, R19 ;  /* 0x00000013ff1d723e */ /* 0x000fe400020004ff */
[----:B-1----:R-:W-:Y:S02]  /*791d0*/  F2FP.F16.E5M2.UNPACK_B R30, R56 ;  /* 0x00000038ff1e723e */ /* 0x002fe400020004ff */
[----:B------:R-:W-:-:S07]  /*791e0*/  F2FP.F16.E5M2.UNPACK_B R31, R57 ;  /* 0x00000039ff1f723e */ /* 0x000fce00020004ff */
[----:B------:R-:W-:-:S15]  /*791f0*/  HMMA.16816.F32 R56, R28, R16, R52 ;  /* 0x000000101c38723c */ /* 0x000fde0000001834 */
[----:B------:R-:W-:-:S04]  /*79200*/  NOP ;  /* 0x0000000000007918 */ /* 0x000fc80000000000 */
[----:B------:R-:W-:Y:S04]  /*79210*/  STL.64 [R1+0x550], R56 ;  /* 0x0005503801007387 */ /* 0x000fe80000100a00 */
[----:B------:R-:W-:Y:S04]  /*79220*/  STL.64 [R1+0x558], R58 ;  /* 0x0005583a01007387 */ /* 0x000fe80000100a00 */
[----:B------:R-:W-:Y:S01]  /*79230*/  STL.64 [R1+0x5b70], R14 ;  /* 0x005b700e01007387 */ /* 0x000fe20000100a00 */
[----:B------:R-:W-:Y:S02]  /*79240*/  IMAD R18, R0, 0x100, R51 ;  /* 0x0000010000127824 */ /* 0x000fe400078e0233 */
[----:B------:R-:W-:Y:S01]  /*79250*/  IMAD R19, R60, 0x100, R61 ;  /* 0x000001003c137824 */ /* 0x000fe200078e023d */
[C---:B--2---:R-:W-:Y:S08]  /*79260*/  HMMA.16816.F32 R52, R28.reuse, R14, R20 ;  /* 0x0000000e1c34723c */ /* 0x044ff00000001814 */
[C---:B------:R-:W-:Y:S11]  /*79270*/  HMMA.16816.F32 R20, R28.reuse, R12, R24 ;  /* 0x0000000c1c14723c */ /* 0x040ff60000001818 */
        /* <DEDUP_REMOVED lines=13> */
[C---:B----4-:R-:W-:Y:S08]  /*79350*/  HMMA.16816.F32 R12, R28.reuse, R6, R40 ;  /* 0x000000061c0c723c */ /* 0x050ff00000001828 */
[----:B------:R-:W-:Y:S01]  /*79360*/  HMMA.16816.F32 R8, R28, R4, R44 ;  /* 0x000000041c08723c */ /* 0x000fe2000000182c */
[----:B------:R-:W-:Y:S10]  /*79370*/  STL.64 [R1+0x5b30], R6 ;  /* 0x005b300601007387 */ /* 0x000ff40000100a00 */
[----:B------:R-:W-:Y:S04]  /*79380*/  STL.64 [R1+0x500], R12 ;  /* 0x0005000c01007387 */ /* 0x000fe80000100a00 */
[----:B------:R-:W-:Y:S04]  /*79390*/  STL.64 [R1+0x508], R14 ;  /* 0x0005080e01007387 */ /* 0x000fe80000100a00 */
[----:B------:R0:W-:Y:S04]  /*793a0*/  STL.64 [R1+0x5b28], R4 ;  /* 0x005b280401007387 */ /* 0x0001e80000100a00 */
[----:B------:R1:W-:Y:S04]  /*793b0*/  STL.64 [R1+0x4f0], R8 ;  /* 0x0004f00801007387 */ /* 0x0003e80000100a00 */
[----:B------:R2:W-:Y:S04]  /*793c0*/  STL.64 [R1+0x4f8], R10 ;  /* 0x0004f80a01007387 */ /* 0x0005e80000100a00 */
[----:B------:R-:W-:Y:S04]  /*793d0*/  STL.64 [R1+0x5b80], R18 ;  /* 0x005b801201007387 */ /* 0x000fe80000100a00 */
[----:B------:R-:W-:Y:S04]  /*793e0*/  STL.64 [R1+0x5b78], R16 ;  /* 0x005b781001007387 */ /* 0x000fe80000100a00 */
[----:B------:R-:W3:Y:S04]  /*793f0*/  LDL.LU R44, [R1+0x450] ;  /* 0x00045000012c7983 */ /* 0x000ee80000300800 */
[----:B------:R-:W3:Y:S04]  /*79400*/  LDL.LU R45, [R1+0x454] ;  /* 0x00045400012d7983 */ /* 0x000ee80000300800 */
[----:B------:R-:W4:Y:S04]  /*79410*/  LDL.LU R46, [R1+0x458] ;  /* 0x00045800012e7983 */ /* 0x000f280000300800 */
[----:B------:R-:W4:Y:S04]  /*79420*/  LDL.LU R47, [R1+0x45c] ;  /* 0x00045c00012f7983 */ /* 0x000f280000300800 */
[----:B----4-:R-:W-:Y:S04]  /*79430*/  STL.64 [R1+0x5b40], R46 ;  /* 0x005b402e01007387 */ /* 0x010fe80000100a00 */
[----:B---3--:R-:W-:Y:S04]  /*79440*/  STL.64 [R1+0x5b38], R44 ;  /* 0x005b382c01007387 */ /* 0x008fe80000100a00 */
        /* <DEDUP_REMOVED lines=14> */
[----:B0-----:R-:W4:Y:S04]  /*79530*/  LDL.LU R4, [R1+0x4a0] ;  /* 0x0004a00001047983 */ /* 0x001f280000300800 */
[----:B------:R-:W4:Y:S04]  /*79540*/  LDL.LU R5, [R1+0x4a4] ;  /* 0x0004a40001057983 */ /* 0x000f280000300800 */
[----:B------:R-:W4:Y:S04]  /*79550*/  LDL.LU R6, [R1+0x4a8] ;  /* 0x0004a80001067983 */ /* 0x000f280000300800 */
[----:B------:R-:W4:Y:S04]  /*79560*/  LDL.LU R7, [R1+0x4ac] ;  /* 0x0004ac0001077983 */ /* 0x000f280000300800 */
[----:B-1----:R-:W4:Y:S04]  /*79570*/  LDL.LU R8, [R1+0x4c0] ;  /* 0x0004c00001087983 */ /* 0x002f280000300800 */
[----:B------:R-:W4:Y:S04]  /*79580*/  LDL.LU R9, [R1+0x4c4] ;  /* 0x0004c40001097983 */ /* 0x000f280000300800 */
[----:B--2---:R-:W4:Y:S04]  /*79590*/  LDL.LU R10, [R1+0x4c8] ;  /* 0x0004c800010a7983 */ /* 0x004f280000300800 */
[----:B------:R-:W4:Y:S04]  /*795a0*/  LDL.LU R11, [R1+0x4cc] ;  /* 0x0004cc00010b7983 */ /* 0x000f280000300800 */
[----:B---3--:R-:W2:Y:S04]  /*795b0*/  LDL.LU R36, [R1+0x4d0] ;  /* 0x0004d00001247983 */ /* 0x008ea80000300800 */
[----:B------:R-:W2:Y:S04]  /*795c0*/  LDL.LU R37, [R1+0x4d4] ;  /* 0x0004d40001257983 */ /* 0x000ea80000300800 */
[----:B------:R-:W2:Y:S04]  /*795d0*/  LDL.LU R38, [R1+0x4d8] ;  /* 0x0004d80001267983 */ /* 0x000ea80000300800 */
[----:B------:R-:W2:Y:S04]  /*795e0*/  LDL.LU R39, [R1+0x4dc] ;  /* 0x0004dc0001277983 */ /* 0x000ea80000300800 */
[----:B------:R-:W3:Y:S04]  /*795f0*/  LDL.LU R3, [R1+0x4c24] ;  /* 0x004c240001037983 */ /* 0x000ee80000300800 */
[----:B------:R-:W3:Y:S04]  /*79600*/  LDL.LU R56, [R1+0x4c20] ;  /* 0x004c200001387983 */ /* 0x000ee80000300800 */
[----:B------:R-:W2:Y:S04]  /*79610*/  LDL.LU R57, [R1+0x4c2c] ;  /* 0x004c2c0001397983 */ /* 0x000ea80000300800 */
[----:B------:R-:W2:Y:S04]  /*79620*/  LDL.LU R24, [R1+0x4c28] ;  /* 0x004c280001187983 */ /* 0x000ea80000300800 */
        /* <DEDUP_REMOVED lines=32> */
[----:B---3--:R-:W-:-:S03]  /*79830*/  IMAD R56, R56, 0x100, R3 ;  /* 0x0000010038387824 */ /* 0x008fc600078e0203 */
[----:B------:R-:W4:Y:S01]  /*79840*/  LDL.LU R3, [R1+0x5b88] ;  /* 0x005b880001037983 */ /* 0x000f220000300800 */
[----:B--2---:R-:W-:Y:S01]  /*79850*/  IMAD R57, R24, 0x100, R57 ;  /* 0x0000010018397824 */ /* 0x004fe200078e0239 */
[----:B----4-:R-:W-:Y:S02]  /*79860*/  HMMA.16816.F32 R28, R28, R2, R16 ;  /* 0x000000021c1c723c */ /* 0x010fe40000001810 */
[----:B------:R-:W2:Y:S04]  /*79870*/  LDL.LU.64 R18, [R1+0x5b80] ;  /* 0x005b800001127983 */ /* 0x000ea80000300a00 */
[----:B------:R-:W3:-:S13]  /*79880*/  LDL.LU.64 R16, [R1+0x5b78] ;  /* 0x005b780001107983 */ /* 0x000eda0000300a00 */
        /* <DEDUP_REMOVED lines=48> */
[----:B------:R0:W-:Y:S02]  /*79b90*/  STL.64 [R1+0x488], R22 ;  /* 0x0004881601007387 */ /* 0x0001e40000100a00 */
[C---:B------:R-:W-:Y:S08]  /*79ba0*/  HMMA.16816.F32 R24, R28.reuse, R16, R32 ;  /* 0x000000101c18723c */ /* 0x040ff00000001820 */
[C---:B0-----:R-:W-:Y:S01]  /*79bb0*/  HMMA.16816.F32 R20, R28.reuse, R14, R40 ;  /* 0x0000000e1c14723c */ /* 0x041fe20000001828 */
[----:B------:R-:W-:Y:S04]  /*79bc0*/  STL.64 [R1+0xa0], R4 ;  /* 0x0000a00401007387 */ /* 0x000fe80000100a00 */
[----:B------:R3:W-:Y:S03]  /*79bd0*/  STL.64 [R1+0xa8], R6 ;  /* 0x0000a80601007387 */ /* 0x0007e60000100a00 */
[C---:B---3--:R-:W-:Y:S03]  /*79be0*/  HMMA.16816.F32 R4, R28.reuse, R12, R44 ;  /* 0x0000000c1c04723c */ /* 0x048fe6000000182c */
        /* <DEDUP_REMOVED lines=99> */
[----:B------:R-:W3:Y:S04]  /*7a220*/  LDL.LU R56, [R1+0x400] ;  /* 0x0004000001387983 */ /* 0x000ee80000300800 */
[----:B------:R-:W3:Y:S04]  /*7a230*/  LDL.LU R57, [R1+0x404] ;  /* 0x0004040001397983 */ /* 0x000ee80000300800 */
[----:B------:R-:W3:Y:S04]  /*7a240*/  LDL.LU R58, [R1+0x408] ;  /* 0x00040800013a7983 */ /* 0x000ee80000300800 */
[----:B------:R-:W3:Y:S01]  /*7a250*/  LDL.LU R59, [R1+0x40c] ;  /* 0x00040c00013b7983 */ /* 0x000ee20000300800 */
[----:B------:R-:W-:-:S02]  /*7a260*/  F2FP.F16.E5M2.UNPACK_B R28, R18 ;  /* 0x00000012ff1c723e */ /* 0x000fc400020004ff */
[----:B------:R-:W-:Y:S01]  /*7a270*/  F2FP.F16.E5M2.UNPACK_B R29, R19 ;  /* 0x00000013ff1d723e */ /* 0x000fe200020004ff */
[----:B------:R-:W-:Y:S02]  /*7a280*/  IMAD R18, R48, 0x100, R47 ;  /* 0x0000010030127824 */ /* 0x000fe400078e022f */
[----:B------:R-:W-:-:S04]  /*7a290*/  IMAD R19, R50, 0x100, R49 ;  /* 0x0000010032137824 */ /* 0x000fc800078e0231 */
[C---:B----4-:R-:W-:Y:S08]  /*7a2a0*/  HMMA.16816.F32 R52, R28.reuse, R14, R52 ;  /* 0x0000000e1c34723c */ /* 0x050ff00000001834 */
[C---:B--2---:R-:W-:Y:S08]  /*7a2b0*/  HMMA.16816.F32 R20, R28.reuse, R12, R20 ;  /* 0x0000000c1c14723c */ /* 0x044ff00000001814 */
[----:B---3--:R-:W-:-:S15]  /*7a2c0*/  HMMA.16816.F32 R56, R28, R16, R56 ;  /* 0x000000101c38723c */ /* 0x008fde0000001838 */
[----:B------:R-:W-:-:S04]  /*7a2d0*/  NOP ;  /* 0x0000000000007918 */ /* 0x000fc80000000000 */
        /* <DEDUP_REMOVED lines=26> */
[----:B------:R-:W2:Y:S01]  /*7a480*/  LDL.LU R48, [R1+0x2c0] ;  /* 0x0002c00001307983 */ /* 0x000ea20000300800 */
[----:B------:R-:W-:-:S03]  /*7a490*/  IMAD R56, R0, 0x100, R51 ;  /* 0x0000010000387824 */ /* 0x000fc600078e0233 */
        /* <DEDUP_REMOVED lines=22> */
[----:B------:R-:W3:Y:S04]  /*7a600*/  LDL.LU R58, [R1+0x4ca0] ;  /* 0x004ca000013a7983 */ /* 0x000ee80000300800 */
[----:B------:R-:W4:Y:S04]  /*7a610*/  LDL.LU R59, [R1+0x4cac] ;  /* 0x004cac00013b7983 */ /* 0x000f280000300800 */
[----:B------:R-:W4:Y:S04]  /*7a620*/  LDL.LU R0, [R1+0x4ca8] ;  /* 0x004ca80001007983 */ /* 0x000f280000300800 */
[----:B------:R-:W2:Y:S04]  /*7a630*/  LDL.LU R52, [R1+0x70] ;  /* 0x0000700001347983 */ /* 0x000ea80000300800 */
[----:B------:R-:W2:Y:S04]  /*7a640*/  LDL.LU R53, [R1+0x74] ;  /* 0x0000740001357983 */ /* 0x000ea80000300800 */
[----:B------:R-:W2:Y:S04]  /*7a650*/  LDL.LU R54, [R1+0x78] ;  /* 0x0000780001367983 */ /* 0x000ea80000300800 */
[----:B------:R-:W2:Y:S04]  /*7a660*/  LDL.LU R55, [R1+0x7c] ;  /* 0x00007c0001377983 */ /* 0x000ea80000300800 */
[----:B--2---:R-:W-:Y:S04]  /*7a670*/  STL.64 [R1+0x5ac0], R54 ;  /* 0x005ac03601007387 */ /* 0x004fe80000100a00 */
[----:B------:R2:W-:Y:S04]  /*7a680*/  STL.64 [R1+0x5ab8], R52 ;  /* 0x005ab83401007387 */ /* 0x0005e80000100a00 */
[----:B0-----:R-:W3:Y:S04]  /*7a690*/  LDL.LU R36, [R1+0x340] ;  /* 0x0003400001247983 */ /* 0x001ee80000300800 */
[----:B------:R-:W3:Y:S04]  /*7a6a0*/  LDL.LU R37, [R1+0x344] ;  /* 0x0003440001257983 */ /* 0x000ee80000300800 */
[----:B------:R-:W3:Y:S04]  /*7a6b0*/  LDL.LU R38, [R1+0x348] ;  /* 0x0003480001267983 */ /* 0x000ee80000300800 */
[----:B------:R-:W3:Y:S04]  /*7a6c0*/  LDL.LU R39, [R1+0x34c] ;  /* 0x00034c0001277983 */ /* 0x000ee80000300800 */
[----:B------:R-:W3:Y:S04]  /*7a6d0*/  LDL.LU R4, [R1+0x350] ;  /* 0x0003500001047983 */ /* 0x000ee80000300800 */
[----:B------:R-:W3:Y:S04]  /*7a6e0*/  LDL.LU R5, [R1+0x354] ;  /* 0x0003540001057983 */ /* 0x000ee80000300800 */
[----:B------:R-:W3:Y:S04]  /*7a6f0*/  LDL.LU R6, [R1+0x358] ;  /* 0x0003580001067983 */ /* 0x000ee80000300800 */
[----:B------:R-:W3:Y:S04]  /*7a700*/  LDL.LU R7, [R1+0x35c] ;  /* 0x00035c0001077983 */ /* 0x000ee80000300800 */
        /* <DEDUP_REMOVED lines=37> */
[----:B------:R-:W2:Y:S04]  /*7a960*/  LDL.LU R47, [R1+0x2dc] ;  /* 0x0002dc00012f7983 */ /* 0x000ea80000300800 */
[----:B------:R-:W2:Y:S04]  /*7a970*/  LDL.LU R61, [R1+0x4cb4] ;  /* 0x004cb400013d7983 */ /* 0x000ea80000300800 */
[----:B------:R-:W2:Y:S01]  /*7a980*/  LDL.LU R60, [R1+0x4cb0] ;  /* 0x004cb000013c7983 */ /* 0x000ea20000300800 */
[----:B---3--:R-:W-:Y:S03]  /*7a990*/  HMMA.16816.F32 R28, R28, R2, R16 ;  /* 0x000000021c1c723c */ /* 0x008fe60000001810 */
[----:B------:R-:W3:Y:S04]  /*7a9a0*/  LDL.LU.64 R18, [R1+0x5ae0] ;  /* 0x005ae00001127983 */ /* 0x000ee80000300a00 */
[----:B------:R-:W2:-:S12]  /*7a9b0*/  LDL.LU.64 R16, [R1+0x5ad8] ;  /* 0x005ad80001107983 */ /* 0x000e980000300a00 */
[----:B------:R-:W-:Y:S04]  /*7a9c0*/  STL.64 [R1+0x80], R28 ;  /* 0x0000801c01007387 */ /* 0x000fe80000100a00 */
[----:B------:R0:W-:Y:S02]  /*7a9d0*/  STL.64 [R1+0x88], R30 ;  /* 0x0000881e01007387 */ /* 0x0001e40000100a00 */
[----:B0-----:R-:W-:Y:S02]  /*7a9e0*/  F2FP.F16.E5M2.UNPACK_B R30, R56 ;  /* 0x00000038ff1e723e */ /* 0x001fe400020004ff */
[----:B------:R-:W-:Y:S02]  /*7a9f0*/  F2FP.F16.E5M2.UNPACK_B R31, R57 ;  /* 0x00000039ff1f723e */ /* 0x000fe400020004ff */
[----:B---3--:R-:W-:-:S02]  /*7aa00*/  F2FP.F16.E5M2.UNPACK_B R28, R18 ;  /* 0x00000012ff1c723e */ /* 0x008fc400020004ff */
[----:B------:R-:W-:Y:S01]  /*7aa10*/  F2FP.F16.E5M2.UNPACK_B R29, R19 ;  /* 0x00000013ff1d723e */ /* 0x000fe200020004ff */
        /* <DEDUP_REMOVED lines=30> */
[----:B------:R-:W-:Y:S01]  /*7ac00*/  IMAD R18, R18, 0x100, R48 ;  /* 0x0000010012127824 */ /* 0x000fe200078e0230 */
[----:B------:R-:W-:Y:S01]  /*7ac10*/  HMMA.16816.F32 R52, R28, R2, R52 ;  /* 0x000000021c34723c */ /* 0x000fe20000001834 */
[----:B------:R-:W-:-:S02]  /*7ac20*/  IMAD R19, R19, 0x100, R57 ;  /* 0x0000010013137824 */ /* 0x000fc400078e0239 */
[----:B------:R-:W-:Y:S02]  /*7ac30*/  IMAD R56, R58, 0x100, R56 ;  /* 0x000001003a387824 */ /* 0x000fe400078e0238 */
[----:B----4-:R-:W-:-:S03]  /*7ac40*/  IMAD R57, R0, 0x100, R59 ;  /* 0x0000010000397824 */ /* 0x010fc600078e023b */
        /* <DEDUP_REMOVED lines=10> */
[----:B------:R-:W4:Y:S01]  /*7acf0*/  LDL.LU R48, [R1+0x5a60] ;  /* 0x005a600001307983 */ /* 0x000f220000300800 */
[----:B------:R-:W-:-:S02]  /*7ad00*/  F2FP.F16.E5M2.UNPACK_B R28, R18 ;  /* 0x00000012ff1c723e */ /* 0x000fc400020004ff */
[----:B------:R-:W-:Y:S02]  /*7ad10*/  F2FP.F16.E5M2.UNPACK_B R29, R19 ;  /* 0x00000013ff1d723e */ /* 0x000fe400020004ff */
[----:B------:R-:W-:Y:S02]  /*7ad20*/  F2FP.F16.E5M2.UNPACK_B R30, R56 ;  /* 0x00000038ff1e723e */ /* 0x000fe400020004ff */
[----:B------:R-:W-:Y:S01]  /*7ad30*/  F2FP.F16.E5M2.UNPACK_B R31, R57 ;  /* 0x00000039ff1f723e */ /* 0x000fe200020004ff */
[----:B------:R-:W-:Y:S04]  /*7ad40*/  STL.64 [R1+0x70], R52 ;  /* 0x0000703401007387 */ /* 0x000fe80000100a00 */
[----:B------:R0:W-:Y:S02]  /*7ad50*/  STL.64 [R1+0x78], R54 ;  /* 0x0000783601007387 */ /* 0x0001e40000100a00 */
[C---:B------:R-:W-:Y:S08]  /*7ad60*/  HMMA.16816.F32 R24, R28.reuse, R14, R24 ;  /* 0x0000000e1c18723c */ /* 0x040ff00000001818 */
[----:B0-----:R-:W-:-:S15]  /*7ad70*/  HMMA.16816.F32 R52, R28, R16, R20 ;  /* 0x000000101c34723c */ /* 0x001fde0000001814 */
[----:B------:R-:W-:-:S04]  /*7ad80*/  NOP ;  /* 0x0000000000007918 */ /* 0x000fc80000000000 */
[----:B------:R-:W-:Y:S04]  /*7ad90*/  STL.64 [R1+0x320], R52 ;  /* 0x0003203401007387 */ /* 0x000fe80000100a00 */
[----:B------:R-:W-:Y:S04]  /*7ada0*/  STL.64 [R1+0x328], R54 ;  /* 0x0003283601007387 */ /* 0x000fe80000100a00 */
[----:B------:R-:W-:Y:S04]  /*7adb0*/  STL.64 [R1+0x5a50], R14 ;  /* 0x005a500e01007387 */ /* 0x000fe80000100a00 */
[----:B------:R-:W-:Y:S04]  /*7adc0*/  STL.64 [R1+0x310], R24 ;  /* 0x0003101801007387 */ /* 0x000fe80000100a00 */
[----:B------:R-:W-:Y:S04]  /*7add0*/  STL.64 [R1+0x318], R26 ;  /* 0x0003181a01007387 */ /* 0x000fe80000100a00 */
[----:B------:R0:W-:Y:S01]  /*7ade0*/  STL.64 [R1+0x5a48], R12 ;  /* 0x005a480c01007387 */ /* 0x0001e20000100a00 */
[----:B------:R-:W-:Y:S01]  /*7adf0*/  IMAD R18, R60, 0x100, R61 ;  /* 0x000001003c127824 */ /* 0x000fe200078e023d */
[C---:B--2---:R-:W-:Y:S08]  /*7ae00*/  HMMA.16816.F32 R20, R28.reuse, R12, R36 ;  /* 0x0000000c1c14723c */ /* 0x044ff00000001824 */
[C---:B0-----:R-:W-:Y:S08]  /*7ae10*/  HMMA.16816.F32 R12, R28.reuse, R10, R32 ;  /* 0x0000000a1c0c723c */ /* 0x041ff00000001820 */
[C---:B---3--:R-:W-:Y:S03]  /*7ae20*/  HMMA.16816.F32 R24, R28.reuse, R8, R40 ;  /* 0x000000081c18723c */ /* 0x048fe60000001828 */
[----:B------:R-:W-:Y:S04]  /*7ae30*/  STL.64 [R1+0x300], R20 ;  /* 0x0003001401007387 */ /* 0x000fe80000100a00 */
[----:B------:R0:W-:Y:S04]  /*7ae40*/  STL.64 [R1+0x308], R22 ;  /* 0x0003081601007387 */ /* 0x0001e80000100a00 */
[----:B------:R-:W-:Y:S04]  /*7ae50*/  STL.64 [R1+0x2f0], R12 ;  /* 0x0002f00c01007387 */ /* 0x000fe80000100a00 */
[----:B------:R4:W-:Y:S01]  /*7ae60*/  STL.64 [R1+0x2f8], R14 ;  /* 0x0002f80e01007387 */ /* 0x0009e20000100a00 */
[C---:B0-----:R-:W-:Y:S08]  /*7ae70*/  HMMA.16816.F32 R20, R28.reuse, R6, R44 ;  /* 0x000000061c14723c */ /* 0x041ff0000000182c */
[C---:B----4-:R-:W-:Y:S01]  /*7ae80*/  HMMA.16816.F32 R12, R28.reuse, R4, R48 ;  /* 0x000000041c0c723c */ /* 0x050fe20000001830 */
[----:B------:R-:W-:Y:S04]  /*7ae90*/  STL.64 [R1+0x2e0], R24 ;  /* 0x0002e01801007387 */ /* 0x000fe80000100a00 */
[----:B------:R-:W-:Y:S06]  /*7aea0*/  STL.64 [R1+0x2e8], R26 ;  /* 0x0002e81a01007387 */ /* 0x000fec0000100a00 */
[----:B------:R0:W-:Y:S04]  /*7aeb0*/  STL.64 [R1+0x2d0], R20 ;  /* 0x0002d01401007387 */ /* 0x0001e80000100a00 */
[----:B------:R1:W-:Y:S04]  /*7aec0*/  STL.64 [R1+0x2d8], R22 ;  /* 0x0002d81601007387 */ /* 0x0003e80000100a00 */
[----:B------:R-:W2:Y:S04]  /*7aed0*/  LDL.LU R40, [R1+0x250] ;  /* 0x0002500001287983 */ /* 0x000ea80000300800 */
[----:B------:R3:W-:Y:S04]  /*7aee0*/  STL.64 [R1+0x2c0], R12 ;  /* 0x0002c00c01007387 */ /* 0x0007e80000100a00 */
[----:B------:R4:W-:Y:S04]  /*7aef0*/  STL.64 [R1+0x2c8], R14 ;  /* 0x0002c80e01007387 */ /* 0x0009e80000100a00 */
        /* <DEDUP_REMOVED lines=17> */
[----:B0-----:R-:W2:Y:S04]  /*7b010*/  LDL.LU R20, [R1+0x290] ;  /* 0x0002900001147983 */ /* 0x001ea80000300800 */
[----:B------:R-:W2:Y:S04]  /*7b020*/  LDL.LU R21, [R1+0x294] ;  /* 0x0002940001157983 */ /* 0x000ea80000300800 */
[----:B-1----:R-:W2:Y:S04]  /*7b030*/  LDL.LU R22, [R1+0x298] ;  /* 0x0002980001167983 */ /* 0x002ea80000300800 */
[----:B------:R-:W2:Y:S04]  /*7b040*/  LDL.LU R23, [R1+0x29c] ;  /* 0x00029c0001177983 */ /* 0x000ea80000300800 */
[----:B------:R-:W2:Y:S04]  /*7b050*/  LDL.LU R52, [R1+0x2a0] ;  /* 0x0002a00001347983 */ /* 0x000ea80000300800 */
[----:B------:R-:W2:Y:S04]  /*7b060*/  LDL.LU R53, [R1+0x2a4] ;  /* 0x0002a40001357983 */ /* 0x000ea80000300800 */
[----:B------:R-:W2:Y:S04]  /*7b070*/  LDL.LU R54, [R1+0x2a8] ;  /* 0x0002a80001367983 */ /* 0x000ea80000300800 */
[----:B------:R-:W2:Y:S04]  /*7b080*/  LDL.LU R55, [R1+0x2ac] ;  /* 0x0002ac0001377983 */ /* 0x000ea80000300800 */
[----:B---3--:R-:W3:Y:S04]  /*7b090*/  LDL.LU R12, [R1+0x2b0] ;  /* 0x0002b000010c7983 */ /* 0x008ee80000300800 */
[----:B------:R-:W3:Y:S04]  /*7b0a0*/  LDL.LU R13, [R1+0x2b4] ;  /* 0x0002b400010d7983 */ /* 0x000ee80000300800 */
[----:B----4-:R-:W3:Y:S04]  /*7b0b0*/  LDL.LU R14, [R1+0x2b8] ;  /* 0x0002b800010e7983 */ /* 0x010ee80000300800 */
        /* <DEDUP_REMOVED lines=16> */
[----:B------:R-:W-:-:S02]  /*7b1c0*/  IMAD R19, R0, 0x100, R19 ;  /* 0x0000010000137824 */ /* 0x000fc400078e0213 */
[----:B------:R-:W-:Y:S01]  /*7b1d0*/  IMAD R56, R56, 0x100, R60 ;  /* 0x0000010038387824 */ /* 0x000fe200078e023c */
[----:B------:R-:W2:Y:S04]  /*7b1e0*/  LDL.LU R0, [R1+0x4cd4] ;  /* 0x004cd40001007983 */ /* 0x000ea80000300800 */
[----:B------:R-:W2:Y:S01]  /*7b1f0*/  LDL.LU R60, [R1+0x5a5c] ;  /* 0x005a5c00013c7983 */ /* 0x000ea20000300800 */
[----:B------:R-:W-:-:S03]  /*7b200*/  IMAD R57, R57, 0x100, R61 ;  /* 0x0000010039397824 */ /* 0x000fc600078e023d */
[----:B------:R-:W2:Y:S04]  /*7b210*/  LDL.LU R61, [R1+0x5a58] ;  /* 0x005a5800013d7983 */ /* 0x000ea80000300800 */
[----:B------:R-:W2:Y:S04]  /*7b220*/  LDL.LU R48, [R1+0x40] ;  /* 0x0000400001307983 */ /* 0x000ea80000300800 */
[----:B------:R0:W-:Y:S04]  /*7b230*/  STL.64 [R1+0x60], R28 ;  /* 0x0000601c01007387 */ /* 0x0001e80000100a00 */
[----:B------:R1:W-:Y:S04]  /*7b240*/  STL.64 [R1+0x68], R30 ;  /* 0x0000681e01007387 */ /* 0x0003e80000100a00 */
[----:B------:R-:W2:Y:S01]  /*7b250*/  LDL.LU R49, [R1+0x44] ;  /* 0x0000440001317983 */ /* 0x000ea20000300800 */
        /* <DEDUP_REMOVED lines=12> */
[----:B0-----:R-:W3:Y:S04]  /*7b320*/  LDL.LU.64 R14, [R1+0x5a50] ;  /* 0x005a5000010e7983 */ /* 0x001ee80000300a00 */
[----:B------:R-:W3:Y:S01]  /*7b330*/  LDL.LU.64 R12, [R1+0x5a48] ;  /* 0x005a4800010c7983 */ /* 0x000ee20000300a00 */
[C---:B----4-:R-:W-:Y:S08]  /*7b340*/  HMMA.16816.F32 R24, R28.reuse, R10, R24 ;  /* 0x0000000a1c18723c */ /* 0x050ff00000001818 */
[C---:B------:R-:W-:Y:S08]  /*7b350*/  HMMA.16816.F32 R36, R28.reuse, R8, R36 ;  /* 0x000000081c24723c */ /* 0x040ff00000001824 */
[C---:B------:R-:W-:Y:S08]  /*7b360*/  HMMA.16816.F32 R32, R28.reuse, R6, R32 ;  /* 0x000000061c20723c */ /* 0x040ff00000001820 */
[----:B------:R-:W-:Y:S01]  /*7b370*/  HMMA.16816.F32 R40, R28, R4, R40 ;  /* 0x000000041c28723c */ /* 0x000fe20000001828 */
[----:B--2---:R-:W-:-:S02]  /*7b380*/  IMAD.MOV.U32 R51, RZ, RZ, R60 ;  /* 0x000000ffff337224 */ /* 0x004fc400078e003c */
[----:B------:R-:W-:Y:S02]  /*7b390*/  IMAD.MOV.U32 R60, RZ, RZ, R39 ;  /* 0x000000ffff3c7224 */ /* 0x000fe400078e0027 */
[----:B------:R-:W-:Y:S02]  /*7b3a0*/  IMAD.MOV.U32 R50, RZ, RZ, R61 ;  /* 0x000000ffff327224 */ /* 0x000fe400078e003d */
[----:B------:R-:W-:Y:S01]  /*7b3b0*/  IMAD.MOV.U32 R61, RZ, RZ, R38 ;  /* 0x000000ffff3d7224 */ /* 0x000fe200078e0026 */
[C---:B---3--:R-:W-:Y:S08]  /*7b3c0*/  HMMA.16816.F32 R52, R28.reuse, R14, R52 ;  /* 0x0000000e1c34723c */ /* 0x048ff00000001834 */
[----:B------:R-:W-:Y:S11]  /*7b3d0*/  HMMA.16816.F32 R20, R28, R12, R20 ;  /* 0x0000000c1c14723c */ /* 0x000ff60000001814 */
        /* <DEDUP_REMOVED lines=8> */
[----:B------:R-:W-:Y:S04]  /*7b460*/  STL.64 [R1+0x280], R24 ;  /* 0x0002801801007387 */ /* 0x000fe80000100a00 */
[----:B------:R0:W-:Y:S04]  /*7b470*/  STL.64 [R1+0x288], R26 ;  /* 0x0002881a01007387 */ /* 0x0001e80000100a00 */
[----:B0-----:R-:W4:Y:S04]  /*7b480*/  LDL.LU.64 R26, [R1+0x5a20] ;  /* 0x005a2000011a7983 */ /* 0x001f280000300a00 */
[----:B------:R-:W4:Y:S04]  /*7b490*/  LDL.LU.64 R24, [R1+0x5a18] ;  /* 0x005a180001187983 */ /* 0x000f280000300a00 */
[----:B------:R0:W-:Y:S04]  /*7b4a0*/  STL.64 [R1+0x270], R36 ;  /* 0x0002702401007387 */ /* 0x0001e80000100a00 */
[----:B------:R-:W2:Y:S04]  /*7b4b0*/  LDL.LU.64 R38, [R1+0x5a10] ;  /* 0x005a100001267983 */ /* 0x000ea80000300a00 */
[----:B0-----:R-:W2:Y:S04]  /*7b4c0*/  LDL.LU.64 R36, [R1+0x5a08] ;  /* 0x005a080001247983 */ /* 0x001ea80000300a00 */
[----:B------:R0:W-:Y:S04]  /*7b4d0*/  STL [R1+0x51a4], R60 ;  /* 0x0051a43c01007387 */ /* 0x0001e80000100800 */
[----:B------:R1:W-:Y:S04]  /*7b4e0*/  STL [R1+0x51a0], R61 ;  /* 0x0051a03d01007387 */ /* 0x0003e80000100800 */
[----:B------:R-:W-:Y:S04]  /*7b4f0*/  STL.64 [R1+0x260], R32 ;  /* 0x0002602001007387 */ /* 0x000fe80000100a00 */
[----:B------:R1:W-:Y:S01]  /*7b500*/  STL.64 [R1+0x268], R34 ;  /* 0x0002682201007387 */ /* 0x0003e20000100a00 */
[----:B0-----:R-:W-:-:S02]  /*7b510*/  IMAD.MOV.U32 R60, RZ, RZ, R42 ;  /* 0x000000ffff3c7224 */ /* 0x001fc400078e002a */
[----:B-1----:R-:W-:Y:S01]  /*7b520*/  IMAD.MOV.U32 R61, RZ, RZ, R43 ;  /* 0x000000ffff3d7224 */ /* 0x002fe200078e002b */
[----:B------:R-:W2:Y:S04]  /*7b530*/  LDL.LU.64 R34, [R1+0x5a00] ;  /* 0x005a000001227983 */ /* 0x000ea80000300a00 */
[----:B------:R-:W2:Y:S04]  /*7b540*/  LDL.LU.64 R32, [R1+0x59f8] ;  /* 0x0059f80001207983 */ /* 0x000ea80000300a00 */
[----:B------:R0:W-:Y:S04]  /*7b550*/  STL.64 [R1+0x250], R40 ;  /* 0x0002502801007387 */ /* 0x0001e80000100a00 */
[----:B------:R-:W2:Y:S04]  /*7b560*/  LDL.LU.64 R42, [R1+0x59f0] ;  /* 0x0059f000012a7983 */ /* 0x000ea80000300a00 */
[----:B0-----:R-:W2:Y:S04]  /*7b570*/  LDL.LU.64 R40, [R1+0x59e8] ;  /* 0x0059e80001287983 */ /* 0x001ea80000300a00 */
[----:B------:R0:W-:Y:S04]  /*7b580*/  STL [R1+0x5238], R60 ;  /* 0x0052383c01007387 */ /* 0x0001e80000100800 */
[----:B0-----:R-:W2:Y:S01]  /*7b590*/  LDL.LU R60, [R1+0x4cdc] ;  /* 0x004cdc00013c7983 */ /* 0x001ea20000300800 */
[----:B------:R-:W-:Y:S01]  /*7b5a0*/  HMMA.16816.F32 R28, R28, R2, R44 ;  /* 0x000000021c1c723c */ /* 0x000fe2000000182c */
[----:B------:R-:W-:-:S02]  /*7b5b0*/  IMAD R18, R18, 0x100, R0 ;  /* 0x0000010012127824 */ /* 0x000fc400078e0200 */
[----:B------:R-:W-:Y:S01]  /*7b5c0*/  IMAD R56, R56, 0x100, R57 ;  /* 0x0000010038387824 */ /* 0x000fe200078e0239 */
[----:B------:R-:W3:Y:S01]  /*7b5d0*/  LDL.LU R0, [R1+0x59e0] ;  /* 0x0059e00001007983 */ /* 0x000ee20000300800 */
[----:B------:R-:W-:-:S03]  /*7b5e0*/  IMAD R57, R59, 0x100, R58 ;  /* 0x000001003b397824 */ /* 0x000fc600078e023a */
[----:B------:R-:W3:Y:S04]  /*7b5f0*/  LDL.LU.64 R46, [R1+0x59d8] ;  /* 0x0059d800012e7983 */ /* 0x000ee80000300a00 */
[----:B------:R-:W3:Y:S07]  /*7b600*/  LDL.LU.64 R44, [R1+0x59d0] ;  /* 0x0059d000012c7983 */ /* 0x000eee0000300a00 */
[----:B------:R0:W-:Y:S04]  /*7b610*/  STL.64 [R1+0x50], R28 ;  /* 0x0000501c01007387 */ /* 0x0001e80000100a00 */
[----:B------:R1:W-:Y:S01]  /*7b620*/  STL.64 [R1+0x58], R30 ;  /* 0x0000581e01007387 */ /* 0x0003e20000100a00 */
[----:B0-----:R-:W-:-:S02]  /*7b630*/  F2FP.F16.E5M2.UNPACK_B R28, R18 ;  /* 0x00000012ff1c723e */ /* 0x001fc400020004ff */
[----:B-1----:R-:W-:Y:S02]  /*7b640*/  F2FP.F16.E5M2.UNPACK_B R30, R56 ;  /* 0x00000038ff1e723e */ /* 0x002fe400020004ff */
[----:B------:R-:W-:Y:S01]  /*7b650*/  F2FP.F16.E5M2.UNPACK_B R31, R57 ;  /* 0x00000039ff1f723e */ /* 0x000fe200020004ff */
[----:B------:R-:W3:Y:S04]  /*7b660*/  LDL.LU R56, [R1+0x10] ;  /* 0x0000100001387983 */ /* 0x000ee80000300800 */
[----:B------:R-:W3:Y:S04]  /*7b670*/  LDL.LU R57, [R1+0x14] ;  /* 0x0000140001397983 */ /* 0x000ee80000300800 */
[----:B------:R-:W3:Y:S04]  /*7b680*/  LDL.LU R58, [R1+0x18] ;  /* 0x00001800013a7983 */ /* 0x000ee80000300800 */
[----:B------:R-:W3:Y:S01]  /*7b690*/  LDL.LU R59, [R1+0x1c] ;  /* 0x00001c00013b7983 */ /* 0x000ee20000300800 */
[----:B--2---:R-:W-:-:S05]  /*7b6a0*/  IMAD R19, R19, 0x100, R60 ;  /* 0x0000010013137824 */ /* 0x004fca00078e023c */
[----:B------:R-:W-:-:S07]  /*7b6b0*/  F2FP.F16.E5M2.UNPACK_B R29, R19 ;  /* 0x00000013ff1d723e */ /* 0x000fce00020004ff */
[----:B------:R-:W-:Y:S01]  /*7b6c0*/  HMMA.16816.F32 R16, R28, R16, R48 ;  /* 0x000000101c10723c */ /* 0x000fe20000001830 */
[----:B------:R-:W2:Y:S04]  /*7b6d0*/  LDL.LU.64 R50, [R1+0x59c8] ;  /* 0x0059c80001327983 */ /* 0x000ea80000300a00 */
[----:B------:R-:W2:-:S14]  /*7b6e0*/  LDL.LU.64 R48, [R1+0x59c0] ;  /* 0x0059c00001307983 */ /* 0x000e9c0000300a00 */
[----:B------:R0:W-:Y:S04]  /*7b6f0*/  STL.64 [R1+0x40], R16 ;  /* 0x0000401001007387 */ /* 0x0001e80000100a00 */
[----:B------:R1:W-:Y:S04]  /*7b700*/  STL.64 [R1+0x48], R18 ;  /* 0x0000481201007387 */ /* 0x0003e80000100a00 */
[----:B0-----:R-:W4:Y:S04]  /*7b710*/  LDL.LU R16, [R1+0x20] ;  /* 0x0000200001107983 */ /* 0x001f280000300800 */
[----:B------:R-:W4:Y:S04]  /*7b720*/  LDL.LU R17, [R1+0x24] ;  /* 0x0000240001117983 */ /* 0x000f280000300800 */
[----:B-1----:R-:W4:Y:S01]  /*7b730*/  LDL.LU R18, [R1+0x28] ;  /* 0x0000280001127983 */ /* 0x002f220000300800 */
[----:B---3--:R-:W-:Y:S01]  /*7b740*/  IMAD.MOV.U32 R19, RZ, RZ, R0 ;  /* 0x000000ffff137224 */ /* 0x008fe200078e0000 */
[C---:B------:R-:W-:Y:S08]  /*7b750*/  HMMA.16816.F32 R56, R28.reuse, R12, R56 ;  /* 0x0000000c1c38723c */ /* 0x040ff00000001838 */
[C---:B------:R-:W-:Y:S08]  /*7b760*/  HMMA.16816.F32 R44, R28.reuse, R8, R44 ;  /* 0x000000081c2c723c */ /* 0x040ff0000000182c */
[C---:B--2---:R-:W-:Y:S08]  /*7b770*/  HMMA.16816.F32 R48, R28.reuse, R10, R48 ;  /* 0x0000000a1c30723c */ /* 0x044ff00000001830 */
[----:B----4-:R-:W-:-:S15]  /*7b780*/  HMMA.16816.F32 R16, R28, R14, R16 ;  /* 0x0000000e1c10723c */ /* 0x010fde0000001810 */
[----:B------:R-:W-:-:S04]  /*7b790*/  NOP ;  /* 0x0000000000007918 */ /* 0x000fc80000000000 */
[----:B------:R-:W-:Y:S01]  /*7b7a0*/  IMAD.MOV.U32 R0, RZ, RZ, R19 ;  /* 0x000000ffff007224 */ /* 0x000fe200078e0013 */
[----:B------:R0:W-:Y:S04]  /*7b7b0*/  STL.64 [R1+0x20], R16 ;  /* 0x0000201001007387 */ /* 0x0001e80000100a00 */
[----:B------:R1:W-:Y:S04]  /*7b7c0*/  STL [R1+0x28], R18 ;  /* 0x0000281201007387 */ /* 0x0003e80000100800 */
[----:B------:R-:W-:Y:S04]  /*7b7d0*/  STL [R1+0x5180], R0 ;  /* 0x0051800001007387 */ /* 0x000fe80000100800 */
[----:B0-----:R-:W2:Y:S04]  /*7b7e0*/  LDL.LU R16, [R1+0x4cf0] ;  /* 0x004cf00001107983 */ /* 0x001ea80000300800 */
[----:B------:R-:W3:Y:S04]  /*7b7f0*/  LDL.LU R17, [R1+0x4cf8] ;  /* 0x004cf80001117983 */ /* 0x000ee80000300800 */
[----:B-1----:R-:W4:Y:S04]  /*7b800*/  LDL.LU R18, [R1+0x4d00] ;  /* 0x004d000001127983 */ /* 0x002f280000300800 */
[----:B------:R-:W2:Y:S04]  /*7b810*/  LDL.LU R19, [R1+0x4d08] ;  /* 0x004d080001137983 */ /* 0x000ea80000300800 */
[----:B------:R-:W2:Y:S04]  /*7b820*/  LDL.LU R60, [R1+0x103c] ;  /* 0x00103c00013c7983 */ /* 0x000ea80000300800 */
[----:B------:R-:W-:Y:S04]  /*7b830*/  STL.64 [R1+0x50f8], R58 ;  /* 0x0050f83a01007387 */ /* 0x000fe80000100a00 */
[----:B------:R0:W-:Y:S04]  /*7b840*/  STL.64 [R1+0x50f0], R56 ;  /* 0x0050f03801007387 */ /* 0x0001e80000100a00 */
[----:B0-----:R-:W2:Y:S04]  /*7b850*/  LDL.LU R56, [R1] ;  /* 0x0000000001387983 */ /* 0x001ea80000300800 */
        /* <DEDUP_REMOVED lines=10> */
[----:B------:R0:W-:Y:S04]  /*7b900*/  STL.64 [R1+0x5110], R50 ;  /* 0x0051103201007387 */ /* 0x0001e80000100a00 */
[----:B0-----:R-:W4:Y:S04]  /*7b910*/  LDL.LU R50, [R1+0xff8] ;  /* 0x000ff80001327983 */ /* 0x001f280000300800 */
[----:B------:R-:W4:Y:S04]  /*7b920*/  LDL.LU R51, [R1+0xffc] ;  /* 0x000ffc0001337983 */ /* 0x000f280000300800 */
[----:B------:R0:W-:Y:S04]  /*7b930*/  STL.64 [R1+0x5108], R48 ;  /* 0x0051083001007387 */ /* 0x0001e80000100a00 */
[----:B0-----:R-:W4:Y:S04]  /*7b940*/  LDL.LU R48, [R1+0x4d04] ;  /* 0x004d040001307983 */ /* 0x001f280000300800 */
[----:B------:R-:W4:Y:S04]  /*7b950*/  LDL.LU R49, [R1+0x4d0c] ;  /* 0x004d0c0001317983 */ /* 0x000f280000300800 */
[----:B------:R-:W4:Y:S04]  /*7b960*/  LDL.LU R8, [R1+0x4cf4] ;  /* 0x004cf40001087983 */ /* 0x000f280000300800 */
[----:B------:R-:W4:Y:S01]  /*7b970*/  LDL.LU R9, [R1+0x4cfc] ;  /* 0x004cfc0001097983 */ /* 0x000f220000300800 */
[C---:B------:R-:W-:Y:S08]  /*7b980*/  HMMA.16816.F32 R32, R28.reuse, R4, R32 ;  /* 0x000000041c20723c */ /* 0x040ff00000001820 */
[C---:B------:R-:W-:Y:S08]  /*7b990*/  HMMA.16816.F32 R40, R28.reuse, R6, R40 ;  /* 0x000000061c28723c */ /* 0x040ff00000001828 */
[----:B------:R-:W-:Y:S01]  /*7b9a0*/  HMMA.16816.F32 R36, R28, R2, R36 ;  /* 0x000000021c24723c */ /* 0x000fe20000001824 */
[----:B------:R-:W-:Y:S04]  /*7b9b0*/  STL.64 [R1+0x5120], R46 ;  /* 0x0051202e01007387 */ /* 0x000fe80000100a00 */
[----:B------:R-:W-:Y:S06]  /*7b9c0*/  STL.64 [R1+0x5118], R44 ;  /* 0x0051182c01007387 */ /* 0x000fec0000100a00 */
[----:B------:R-:W-:Y:S04]  /*7b9d0*/  STL.64 [R1+0x5138], R42 ;  /* 0x0051382a01007387 */ /* 0x000fe80000100a00 */
[----:B------:R-:W-:Y:S04]  /*7b9e0*/  STL.64 [R1+0x5130], R40 ;  /* 0x0051302801007387 */ /* 0x000fe80000100a00 */
[----:B------:R-:W-:Y:S04]  /*7b9f0*/  STL.64 [R1+0x5148], R34 ;  /* 0x0051482201007387 */ /* 0x000fe80000100a00 */
[----:B------:R-:W-:Y:S04]  /*7ba00*/  STL.64 [R1+0x5140], R32 ;  /* 0x0051402001007387 */ /* 0x000fe80000100a00 */
[----:B------:R-:W-:Y:S04]  /*7ba10*/  STL.64 [R1+0x5158], R38 ;  /* 0x0051582601007387 */ /* 0x000fe80000100a00 */
[----:B------:R-:W-:Y:S01]  /*7ba20*/  STL.64 [R1+0x5150], R36 ;  /* 0x0051502401007387 */ /* 0x000fe20000100a00 */
[----:B--2---:R-:W-:-:S02]  /*7ba30*/  F2FP.F16.E5M2.UNPACK_B R2, R10.H1 ;  /* 0x0000000aff02723e */ /* 0x004fc400030004ff */
[----:B---3--:R-:W-:Y:S02]  /*7ba40*/  F2FP.F16.E5M2.UNPACK_B R3, R11.H1 ;  /* 0x0000000bff03723e */ /* 0x008fe400030004ff */
[----:B----4-:R-:W-:Y:S02]  /*7ba50*/  F2FP.F16.E5M2.UNPACK_B R4, R50.H1 ;  /* 0x00000032ff04723e */ /* 0x010fe400030004ff */
[----:B------:R-:W-:Y:S01]  /*7ba60*/  F2FP.F16.E5M2.UNPACK_B R5, R51.H1 ;  /* 0x00000033ff05723e */ /* 0x000fe200030004ff */
[----:B------:R-:W-:Y:S02]  /*7ba70*/  IMAD R18, R18, 0x100, R48 ;  /* 0x0000010012127824 */ /* 0x000fe400078e0230 */
[----:B------:R-:W-:Y:S02]  /*7ba80*/  IMAD R19, R19, 0x100, R49 ;  /* 0x0000010013137824 */ /* 0x000fe400078e0231 */
[----:B------:R-:W-:Y:S02]  /*7ba90*/  IMAD R16, R16, 0x100, R8 ;  /* 0x0000010010107824 */ /* 0x000fe400078e0208 */
[----:B------:R-:W-:Y:S01]  /*7baa0*/  IMAD R17, R17, 0x100, R9 ;  /* 0x0000010011117824 */ /* 0x000fe200078e0209 */
[----:B------:R-:W-:-:S02]  /*7bab0*/  F2FP.F16.E5M2.UNPACK_B R18, R18 ;  /* 0x00000012ff12723e */ /* 0x000fc400020004ff */
[----:B------:R-:W-:Y:S02]  /*7bac0*/  F2FP.F16.E5M2.UNPACK_B R19, R19 ;  /* 0x00000013ff13723e */ /* 0x000fe400020004ff */
[----:B------:R-:W-:Y:S02]  /*7bad0*/  F2FP.F16.E5M2.UNPACK_B R16, R16 ;  /* 0x00000010ff10723e */ /* 0x000fe400020004ff */
[----:B------:R-:W-:-:S07]  /*7bae0*/  F2FP.F16.E5M2.UNPACK_B R17, R17 ;  /* 0x00000011ff11723e */ /* 0x000fce00020004ff */
[C---:B------:R-:W-:Y:S08]  /*7baf0*/  HMMA.16816.F32 R24, R16.reuse, R4, R24 ;  /* 0x000000041018723c */ /* 0x040ff00000001818 */
[----:B------:R-:W-:Y:S01]  /*7bb00*/  HMMA.16816.F32 R8, R16, R2, R20 ;  /* 0x000000021008723c */ /* 0x000fe20000001814 */
[----:B------:R-:W-:Y:S02]  /*7bb10*/  F2FP.F16.E5M2.UNPACK_B R6, R12.H1 ;  /* 0x0000000cff06723e */ /* 0x000fe400030004ff */
[----:B------:R-:W-:-:S02]  /*7bb20*/  F2FP.F16.E5M2.UNPACK_B R7, R13.H1 ;  /* 0x0000000dff07723e */ /* 0x000fc400030004ff */
        /* <DEDUP_REMOVED lines=9> */
[----:B-1----:R-:W-:Y:S11]  /*7bbc0*/  HMMA.16816.F32 R4, R16, R20, R56 ;  /* 0x000000141004723c */ /* 0x002ff60000001838 */
[----:B------:R-:W-:Y:S04]  /*7bbd0*/  STL.64 [R1+0xfb0], R8 ;  /* 0x000fb00801007387 */ /* 0x000fe80000100a00 */
[----:B------:R-:W-:Y:S04]  /*7bbe0*/  STL.64 [R1+0xfb8], R10 ;  /* 0x000fb80a01007387 */ /* 0x000fe80000100a00 */
[----:B------:R-:W2:Y:S04]  /*7bbf0*/  LDL.LU R56, [R1+0x220] ;  /* 0x0002200001387983 */ /* 0x000ea80000300800 */
[----:B------:R0:W-:Y:S04]  /*7bc00*/  STL.64 [R1+0xfc0], R4 ;  /* 0x000fc00401007387 */ /* 0x0001e80000100a00 */
[----:B------:R1:W-:Y:S04]  /*7bc10*/  STL.64 [R1+0xfc8], R6 ;  /* 0x000fc80601007387 */ /* 0x0003e80000100a00 */
        /* <DEDUP_REMOVED lines=25> */
[----:B-1----:R-:W4:Y:S04]  /*7bdb0*/  LDL.LU R6, [R1+0x238] ;  /* 0x0002380001067983 */ /* 0x002f280000300800 */
[----:B------:R-:W4:Y:S04]  /*7bdc0*/  LDL.LU R7, [R1+0x23c] ;  /* 0x00023c0001077983 */ /* 0x000f280000300800 */
[----:B------:R-:W4:Y:S04]  /*7bdd0*/  LDL.LU R40, [R1+0xf70] ;  /* 0x000f700001287983 */ /* 0x000f280000300800 */
[----:B------:R-:W4:Y:S04]  /*7bde0*/  LDL.LU R41, [R1+0xf74] ;  /* 0x000f740001297983 */ /* 0x000f280000300800 */
[----:B------:R-:W4:Y:S04]  /*7bdf0*/  LDL.LU R42, [R1+0xf78] ;  /* 0x000f7800012a7983 */ /* 0x000f280000300800 */
[----:B------:R-:W4:Y:S04]  /*7be00*/  LDL.LU R43, [R1+0xf7c] ;  /* 0x000f7c00012b7983 */ /* 0x000f280000300800 */
[----:B---3--:R-:W3:Y:S04]  /*7be10*/  LDL.LU R32, [R1+0x240] ;  /* 0x0002400001207983 */ /* 0x008ee80000300800 */
        /* <DEDUP_REMOVED lines=21> */
[----:B------:R-:W-:-:S02]  /*7bf70*/  F2FP.F16.E5M2.UNPACK_B R14, R15.H1 ;  /* 0x0000000fff0e723e */ /* 0x000fc400030004ff */
[----:B------:R-:W-:Y:S01]  /*7bf80*/  F2FP.F16.E5M2.UNPACK_B R15, R60.H1 ;  /* 0x0000003cff0f723e */ /* 0x000fe200030004ff */
        /* <DEDUP_REMOVED lines=20> */
[----:B--2---:R-:W-:-:S02]  /*7c0d0*/  F2FP.F16.E5M2.UNPACK_B R12, R12.H1 ;  /* 0x0000000cff0c723e */ /* 0x004fc400030004ff */
[----:B---3--:R-:W-:Y:S01]  /*7c0e0*/  F2FP.F16.E5M2.UNPACK_B R13, R13.H1 ;  /* 0x0000000dff0d723e */ /* 0x008fe200030004ff */
[----:B------:R-:W-:Y:S01]  /*7c0f0*/  HMMA.16816.F32 R36, R16, R14, R36 ;  /* 0x0000000e1024723c */ /* 0x000fe20000001824 */
[----:B----4-:R-:W-:Y:S02]  /*7c100*/  F2FP.F16.E5M2.UNPACK_B R10, R10.H1 ;  /* 0x0000000aff0a723e */ /* 0x010fe400030004ff */
[----:B------:R-:W-:-:S05]  /*7c110*/  F2FP.F16.E5M2.UNPACK_B R11, R11.H1 ;  /* 0x0000000bff0b723e */ /* 0x000fca00030004ff */
[C---:B------:R-:W-:Y:S08]  /*7c120*/  HMMA.16816.F32 R32, R16.reuse, R12, R32 ;  /* 0x0000000c1020723c */ /* 0x040ff00000001820 */
[C---:B------:R-:W-:Y:S01]  /*7c130*/  HMMA.16816.F32 R40, R16.reuse, R10, R40 ;  /* 0x0000000a1028723c */ /* 0x040fe20000001828 */
[----:B------:R-:W-:Y:S02]  /*7c140*/  F2FP.F16.E5M2.UNPACK_B R8, R8.H1 ;  /* 0x00000008ff08723e */ /* 0x000fe400030004ff */
[----:B------:R-:W-:Y:S01]  /*7c150*/  F2FP.F16.E5M2.UNPACK_B R9, R9.H1 ;  /* 0x00000009ff09723e */ /* 0x000fe200030004ff */
[----:B------:R-:W-:Y:S04]  /*7c160*/  STL.64 [R1+0xfd0], R36 ;  /* 0x000fd02401007387 */ /* 0x000fe80000100a00 */
[----:B------:R0:W-:Y:S02]  /*7c170*/  STL.64 [R1+0xfd8], R38 ;  /* 0x000fd82601007387 */ /* 0x0001e40000100a00 */
[----:B------:R-:W-:Y:S02]  /*7c180*/  HMMA.16816.F32 R16, R16, R8, R4 ;  /* 0x000000081010723c */ /* 0x000fe40000001804 */
        /* <DEDUP_REMOVED lines=10> */
[----:B------:R-:W2:Y:S04]  /*7c230*/  LDL.LU.64 R6, [R1+0x5988] ;  /* 0x0059880001067983 */ /* 0x000ea80000300a00 */
[----:B------:R-:W2:Y:S01]  /*7c240*/  LDL.LU.64 R4, [R1+0x5980] ;  /* 0x0059800001047983 */ /* 0x000ea20000300a00 */
[----:B------:R-:W-:-:S02]  /*7c250*/  IMAD R22, R23, 0x100, R22 ;  /* 0x0000010017167824 */ /* 0x000fc400078e0216 */
[----:B------:R-:W-:Y:S02]  /*7c260*/  IMAD R23, R25, 0x100, R24 ;  /* 0x0000010019177824 */ /* 0x000fe400078e0218 */
[----:B------:R-:W-:Y:S02]  /*7c270*/  IMAD R24, R27, 0x100, R26 ;  /* 0x000001001b187824 */ /* 0x000fe400078e021a */
[----:B------:R-:W-:Y:S01]  /*7c280*/  IMAD R25, R45, 0x100, R44 ;  /* 0x000001002d197824 */ /* 0x000fe200078e022c */
        /* <DEDUP_REMOVED lines=9> */
[----:B------:R-:W-:-:S07]  /*7c320*/  F2FP.F16.E5M2.UNPACK_B R17, R23 ;  /* 0x00000017ff11723e */ /* 0x000fce00020004ff */
        /* <DEDUP_REMOVED lines=8> */
[C---:B------:R-:W-:Y:S03]  /*7c3b0*/  HMMA.16816.F32 R28, R16.reuse, R14, R28 ;  /* 0x0000000e101c723c */ /* 0x040fe6000000181c */
[----:B------:R-:W-:Y:S04]  /*7c3c0*/  STL.64 [R1+0x1280], R24 ;  /* 0x0012801801007387 */ /* 0x000fe80000100a00 */
[----:B------:R0:W-:Y:S02]  /*7c3d0*/  STL.64 [R1+0x1288], R26 ;  /* 0x0012881a01007387 */ /* 0x0001e40000100a00 */
[----:B0-----:R-:W-:-:S15]  /*7c3e0*/  HMMA.16816.F32 R24, R16, R6, R52 ;  /* 0x000000061018723c */ /* 0x001fde0000001834 */
[----:B------:R-:W-:-:S04]  /*7c3f0*/  NOP ;  /* 0x0000000000007918 */ /* 0x000fc80000000000 */
[----:B------:R-:W-:Y:S04]  /*7c400*/  STL.64 [R1+0x1270], R24 ;  /* 0x0012701801007387 */ /* 0x000fe80000100a00 */
[----:B------:R0:W-:Y:S04]  /*7c410*/  STL.64 [R1+0x1278], R26 ;  /* 0x0012781a01007387 */ /* 0x0001e80000100a00 */
[----:B------:R-:W-:Y:S04]  /*7c420*/  STL.64 [R1+0x1260], R36 ;  /* 0x0012602401007387 */ /* 0x000fe80000100a00 */
[----:B------:R-:W-:Y:S04]  /*7c430*/  STL.64 [R1+0x1268], R38 ;  /* 0x0012682601007387 */ /* 0x000fe80000100a00 */
[----:B------:R-:W-:Y:S04]  /*7c440*/  STL.64 [R1+0x5938], R14 ;  /* 0x0059380e01007387 */ /* 0x000fe80000100a00 */
[----:B------:R-:W-:Y:S04]  /*7c450*/  STL.64 [R1+0x1250], R28 ;  /* 0x0012501c01007387 */ /* 0x000fe80000100a00 */
[----:B------:R-:W-:Y:S04]  /*7c460*/  STL.64 [R1+0x1258], R30 ;  /* 0x0012581e01007387 */ /* 0x000fe80000100a00 */
[----:B------:R4:W-:Y:S01]  /*7c470*/  STL.64 [R1+0x5930], R12 ;  /* 0x0059300c01007387 */ /* 0x0009e20000100a00 */
[C---:B0-----:R-:W-:Y:S08]  /*7c480*/  HMMA.16816.F32 R24, R16.reuse, R12, R32 ;  /* 0x0000000c1018723c */ /* 0x041ff00000001820 */
[C---:B----4-:R-:W-:Y:S11]  /*7c490*/  HMMA.16816.F32 R12, R16.reuse, R10, R40 ;  /* 0x0000000a100c723c */ /* 0x050ff60000001828 */
[----:B------:R-:W-:Y:S04]  /*7c4a0*/  STL.64 [R1+0x1240], R24 ;  /* 0x0012401801007387 */ /* 0x000fe80000100a00 */
[----:B------:R-:W-:Y:S04]  /*7c4b0*/  STL.64 [R1+0x1248], R26 ;  /* 0x0012481a01007387 */ /* 0x000fe80000100a00 */
[----:B------:R-:W-:Y:S04]  /*7c4c0*/  STL.64 [R1+0x1230], R12 ;  /* 0x0012300c01007387 */ /* 0x000fe80000100a00 */
[----:B------:R2:W-:Y:S04]  /*7c4d0*/  STL.64 [R1+0x1238], R14 ;  /* 0x0012380e01007387 */ /* 0x0005e80000100a00 */
[----:B------:R-:W-:Y:S04]  /*7c4e0*/  STL.64 [R1+0x5918], R10 ;  /* 0x0059180a01007387 */ /* 0x000fe80000100a00 */
[----:B------:R-:W-:Y:S01]  /*7c4f0*/  STL.64 [R1+0x5910], R8 ;  /* 0x0059100801007387 */ /* 0x000fe20000100a00 */
[----:B--2---:R-:W-:-:S15]  /*7c500*/  HMMA.16816.F32 R12, R16, R8, R56 ;  /* 0x00000008100c723c */ /* 0x004fde0000001838 */
[----:B------:R-:W-:-:S04]  /*7c510*/  NOP ;  /* 0x0000000000007918 */ /* 0x000fc80000000000 */
        /* <DEDUP_REMOVED lines=31> */
[----:B---3--:R-:W-:Y:S04]  /*7c710*/  STL.64 [R1+0x5940], R36 ;  /* 0x0059402401007387 */ /* 0x008fe80000100a00 */
        /* <DEDUP_REMOVED lines=8> */
[----:B------:R-:W4:Y:S04]  /*7c7a0*/  LDL.LU R34, [R1+0xe98] ;  /* 0x000e980001227983 */ /* 0x000f280000300800 */
[----:B------:R-:W4:Y:S04]  /*7c7b0*/  LDL.LU R35, [R1+0xe9c] ;  /* 0x000e9c0001237983 */ /* 0x000f280000300800 */
[----:B----4-:R-:W-:Y:S04]  /*7c7c0*/  STL.64 [R1+0x5968], R34 ;  /* 0x0059682201007387 */ /* 0x010fe80000100a00 */
[----:B---3--:R1:W-:Y:S04]  /*7c7d0*/  STL.64 [R1+0x5960], R32 ;  /* 0x0059602001007387 */ /* 0x0083e80000100a00 */
        /* <DEDUP_REMOVED lines=16> */
[----:B-1----:R-:W3:Y:S04]  /*7c8e0*/  LDL.LU R32, [R1+0xef0] ;  /* 0x000ef00001207983 */ /* 0x002ee80000300800 */
[----:B------:R-:W3:Y:S04]  /*7c8f0*/  LDL.LU R33, [R1+0xef4] ;  /* 0x000ef40001217983 */ /* 0x000ee80000300800 */
[----:B------:R-:W3:Y:S04]  /*7c900*/  LDL.LU R34, [R1+0xef8] ;  /* 0x000ef80001227983 */ /* 0x000ee80000300800 */
[----:B------:R-:W3:Y:S04]  /*7c910*/  LDL.LU R35, [R1+0xefc] ;  /* 0x000efc0001237983 */ /* 0x000ee80000300800 */
[----:B------:R-:W4:Y:S04]  /*7c920*/  LDL.LU R36, [R1+0xed0] ;  /* 0x000ed00001247983 */ /* 0x000f280000300800 */
[----:B------:R-:W4:Y:S04]  /*7c930*/  LDL.LU R37, [R1+0xed4] ;  /* 0x000ed40001257983 */ /* 0x000f280000300800 */
[----:B------:R-:W4:Y:S04]  /*7c940*/  LDL.LU R38, [R1+0xed8] ;  /* 0x000ed80001267983 */ /* 0x000f280000300800 */
[----:B------:R-:W4:Y:S01]  /*7c950*/  LDL.LU R39, [R1+0xedc] ;  /* 0x000edc0001277983 */ /* 0x000f220000300800 */
[----:B------:R-:W-:-:S02]  /*7c960*/  IMAD R22, R47, 0x100, R46 ;  /* 0x000001002f167824 */ /* 0x000fc400078e022e */
[----:B------:R-:W-:Y:S02]  /*7c970*/  IMAD R23, R49, 0x100, R48 ;  /* 0x0000010031177824 */ /* 0x000fe400078e0230 */
[----:B------:R-:W-:Y:S02]  /*7c980*/  IMAD R24, R51, 0x100, R50 ;  /* 0x0000010033187824 */ /* 0x000fe400078e0232 */
[----:B------:R-:W-:Y:S01]  /*7c990*/  IMAD R25, R60, 0x100, R0 ;  /* 0x000001003c197824 */ /* 0x000fe200078e0200 */
[----:B------:R-:W4:Y:S01]  /*7c9a0*/  LDL.LU R26, [R1+0x4d64] ;  /* 0x004d6400011a7983 */ /* 0x000f220000300800 */
[----:B------:R-:W-:Y:S02]  /*7c9b0*/  F2FP.F16.E5M2.UNPACK_B R16, R22 ;  /* 0x00000016ff10723e */ /* 0x000fe400020004ff */
[----:B------:R-:W-:Y:S02]  /*7c9c0*/  F2FP.F16.E5M2.UNPACK_B R17, R23 ;  /* 0x00000017ff11723e */ /* 0x000fe400020004ff */
[----:B------:R-:W-:-:S02]  /*7c9d0*/  F2FP.F16.E5M2.UNPACK_B R18, R24 ;  /* 0x00000018ff12723e */ /* 0x000fc400020004ff */
[----:B------:R-:W-:Y:S01]  /*7c9e0*/  F2FP.F16.E5M2.UNPACK_B R19, R25 ;  /* 0x00000019ff13723e */ /* 0x000fe200020004ff */
        /* <DEDUP_REMOVED lines=24> */
[C---:B---3--:R-:W-:Y:S08]  /*7cb70*/  HMMA.16816.F32 R32, R16.reuse, R4, R32 ;  /* 0x000000041020723c */ /* 0x048ff00000001820 */
[C---:B----4-:R-:W-:Y:S08]  /*7cb80*/  HMMA.16816.F32 R36, R16.reuse, R6, R36 ;  /* 0x000000061024723c */ /* 0x050ff00000001824 */
[C---:B------:R-:W-:Y:S03]  /*7cb90*/  HMMA.16816.F32 R12, R16.reuse, R20, R12 ;  /* 0x00000014100c723c */ /* 0x040fe6000000180c */
        /* <DEDUP_REMOVED lines=12> */
[----:B------:R-:W-:Y:S04]  /*7cc60*/  STL.64 [R1+0x11f0], R12 ;  /* 0x0011f00c01007387 */ /* 0x000fe80000100a00 */
[----:B------:R0:W-:Y:S04]  /*7cc70*/  STL.64 [R1+0x11f8], R14 ;  /* 0x0011f80e01007387 */ /* 0x0001e80000100a00 */
[----:B0-----:R-:W2:Y:S04]  /*7cc80*/  LDL.LU.64 R14, [R1+0x5938] ;  /* 0x00593800010e7983 */ /* 0x001ea80000300a00 */
[----:B------:R-:W3:Y:S01]  /*7cc90*/  LDL.LU.64 R12, [R1+0x5930] ;  /* 0x00593000010c7983 */ /* 0x000ee20000300a00 */
[C---:B--2---:R-:W-:Y:S08]  /*7cca0*/  HMMA.16816.F32 R28, R16.reuse, R14, R28 ;  /* 0x0000000e101c723c */ /* 0x044ff0000000181c */
[----:B---3--:R-:W-:Y:S11]  /*7ccb0*/  HMMA.16816.F32 R8, R16, R12, R8 ;  /* 0x0000000c1008723c */ /* 0x008ff60000001808 */
        /* <DEDUP_REMOVED lines=8> */
[----:B------:R-:W-:-:S02]  /*7cd40*/  IMAD R23, R23, 0x100, R24 ;  /* 0x0000010017177824 */ /* 0x000fc400078e0218 */
[----:B------:R-:W-:Y:S02]  /*7cd50*/  IMAD R22, R22, 0x100, R25 ;  /* 0x0000010016167824 */ /* 0x000fe400078e0219 */
[----:B------:R-:W-:Y:S02]  /*7cd60*/  IMAD R24, R27, 0x100, R26 ;  /* 0x000001001b187824 */ /* 0x000fe400078e021a */
[----:B------:R-:W-:Y:S01]  /*7cd70*/  IMAD R25, R45, 0x100, R44 ;  /* 0x000001002d197824 */ /* 0x000fe200078e022c */
[C---:B---3--:R-:W-:Y:S08]  /*7cd80*/  HMMA.16816.F32 R32, R16.reuse, R10, R32 ;  /* 0x0000000a1020723c */ /* 0x048ff00000001820 */
[----:B--2---:R-:W-:Y:S11]  /*7cd90*/  HMMA.16816.F32 R16, R16, R8, R40 ;  /* 0x000000081010723c */ /* 0x004ff60000001828 */
[----:B------:R-:W-:Y:S04]  /*7cda0*/  STL.64 [R1+0x11c0], R32 ;  /* 0x0011c02001007387 */ /* 0x000fe80000100a00 */
[----:B------:R0:W-:Y:S04]  /*7cdb0*/  STL.64 [R1+0x11c8], R34 ;  /* 0x0011c82201007387 */ /* 0x0001e80000100a00 */
[----:B0-----:R-:W2:Y:S04]  /*7cdc0*/  LDL.LU.64 R34, [R1+0x5908] ;  /* 0x0059080001227983 */ /* 0x001ea80000300a00 */
[----:B------:R-:W2:Y:S04]  /*7cdd0*/  LDL.LU.64 R32, [R1+0x5900] ;  /* 0x0059000001207983 */ /* 0x000ea80000300a00 */
[----:B------:R-:W3:Y:S04]  /*7cde0*/  LDL.LU.64 R42, [R1+0x58f8] ;  /* 0x0058f800012a7983 */ /* 0x000ee80000300a00 */
[----:B------:R-:W3:Y:S04]  /*7cdf0*/  LDL.LU.64 R40, [R1+0x58f0] ;  /* 0x0058f00001287983 */ /* 0x000ee80000300a00 */
        /* <DEDUP_REMOVED lines=9> */
[----:B------:R-:W-:-:S07]  /*7ce90*/  F2FP.F16.E5M2.UNPACK_B R17, R23 ;  /* 0x00000017ff11723e */ /* 0x000fce00020004ff */
[----:B------:R-:W-:-:S15]  /*7cea0*/  HMMA.16816.F32 R56, R16, R4, R56 ;  /* 0x000000041038723c */ /* 0x000fde0000001838 */
[----:B------:R-:W-:-:S04]  /*7ceb0*/  NOP ;  /* 0x0000000000007918 */ /* 0x000fc80000000000 */
[----:B------:R-:W-:Y:S04]  /*7cec0*/  STL.64 [R1+0x11b0], R56 ;  /* 0x0011b03801007387 */ /* 0x000fe80000100a00 */
[----:B------:R0:W-:Y:S04]  /*7ced0*/  STL.64 [R1+0x11b8], R58 ;  /* 0x0011b83a01007387 */ /* 0x0001e80000100a00 */
[----:B0-----:R-:W3:Y:S04]  /*7cee0*/  LDL.LU.64 R58, [R1+0x58e8] ;  /* 0x0058e800013a7983 */ /* 0x001ee80000300a00 */
[----:B------:R-:W3:Y:S01]  /*7cef0*/  LDL.LU.64 R56, [R1+0x58e0] ;  /* 0x0058e00001387983 */ /* 0x000ee20000300a00 */
[C---:B----4-:R-:W-:Y:S08]  /*7cf00*/  HMMA.16816.F32 R36, R16.reuse, R20, R36 ;  /* 0x000000141024723c */ /* 0x050ff00000001824 */
[C---:B------:R-:W-:Y:S08]  /*7cf10*/  HMMA.16816.F32 R28, R16.reuse, R14, R28 ;  /* 0x0000000e101c723c */ /* 0x040ff0000000181c */
[----:B--2---:R-:W-:-:S15]  /*7cf20*/  HMMA.16816.F32 R24, R16, R2, R24 ;  /* 0x000000021018723c */ /* 0x004fde0000001818 */
[----:B------:R-:W-:-:S04]  /*7cf30*/  NOP ;  /* 0x0000000000007918 */ /* 0x000fc80000000000 */
        /* <DEDUP_REMOVED lines=13> */
[C---:B---3--:R-:W-:Y:S11]  /*7d010*/  HMMA.16816.F32 R12, R16.reuse, R10, R40 ;  /* 0x0000000a100c723c */ /* 0x048ff60000001828 */
[----:B------:R-:W-:Y:S04]  /*7d020*/  STL.64 [R1+0x1160], R24 ;  /* 0x0011601801007387 */ /* 0x000fe80000100a00 */
[----:B------:R-:W-:Y:S04]  /*7d030*/  STL.64 [R1+0x1168], R26 ;  /* 0x0011681a01007387 */ /* 0x000fe80000100a00 */
[----:B------:R-:W-:Y:S04]  /*7d040*/  STL.64 [R1+0x1150], R12 ;  /* 0x0011500c01007387 */ /* 0x000fe80000100a00 */
[----:B------:R0:W-:Y:S02]  /*7d050*/  STL.64 [R1+0x1158], R14 ;  /* 0x0011580e01007387 */ /* 0x0001e40000100a00 */
[----:B0-----:R-:W-:Y:S02]  /*7d060*/  HMMA.16816.F32 R12, R16, R8, R56 ;  /* 0x00000008100c723c */ /* 0x001fe40000001838 */
[----:B------:R-:W-:Y:S04]  /*7d070*/  STL.64 [R1+0x5888], R10 ;  /* 0x0058880a01007387 */ /* 0x000fe80000100a00 */
[----:B------:R-:W-:-:S13]  /*7d080*/  STL.64 [R1+0x5880], R8 ;  /* 0x0058800801007387 */ /* 0x000fda0000100a00 */
        /* <DEDUP_REMOVED lines=1989> */
[----:B------:R-:W-:Y:S01]  /*84ce0*/  HMMA.16816.F32 R28, R16, R14, R28 ;  /* 0x0000000e101c723c */ /* 0x000fe2000000181c */
[----:B------:R-:W-:-:S07]  /*84cf0*/  IMAD R22, R47, 0x100, R46 ;  /* 0x000001002f167824 */ /* 0x000fce00078e022e */
        /* <DEDUP_REMOVED lines=87> */
[----:B------:R-:W-:Y:S01]  /*85270*/  IMAD R25, R60, 0x100, R0 ;  /* 0x000001003c197824 */ /* 0x000fe200078e0200 */
[----:B------:R-:W-:Y:S01]  /*85280*/  F2FP.F16.E5M2.UNPACK_B R16, R22 ;  /* 0x00000016ff10723e */ /* 0x000fe200020004ff */
[----:B------:R-:W4:Y:S01]  /*85290*/  LDL.LU R60, [R1+0x5054] ;  /* 0x00505400013c7983 */ /* 0x000f220000300800 */
[----:B------:R-:W-:Y:S02]  /*852a0*/  F2FP.F16.E5M2.UNPACK_B R17, R23 ;  /* 0x00000017ff11723e */ /* 0x000fe400020004ff */
[----:B------:R-:W-:Y:S02]  /*852b0*/  F2FP.F16.E5M2.UNPACK_B R18, R24 ;  /* 0x00000018ff12723e */ /* 0x000fe400020004ff */
        /* <DEDUP_REMOVED lines=64> */
[----:B------:R-:W3:Y:S04]  /*856c0*/  LDL.LU R60, [R1+0x5238] ;  /* 0x00523800013c7983 */ /* 0x000ee80000300800 */
[----:B------:R-:W2:Y:S04]  /*856d0*/  LDL.LU.64 R46, [R1+0x5230] ;  /* 0x00523000012e7983 */ /* 0x000ea80000300a00 */
        /* <DEDUP_REMOVED lines=11> */
[C---:B------:R-:W-:Y:S08]  /*85790*/  HMMA.16816.F32 R52, R16.reuse, R2, R52 ;  /* 0x000000021034723c */ /* 0x040ff00000001834 */
[----:B----4-:R-:W-:Y:S01]  /*857a0*/  HMMA.16816.F32 R28, R16, R20, R28 ;  /* 0x00000014101c723c */ /* 0x010fe2000000181c */
[----:B------:R-:W-:Y:S02]  /*857b0*/  IMAD R22, R50, 0x100, R49 ;  /* 0x0000010032167824 */ /* 0x000fe400078e0231 */
[----:B------:R-:W-:-:S05]  /*857c0*/  IMAD R23, R56, 0x100, R51 ;  /* 0x0000010038177824 */ /* 0x000fca00078e0233 */
[----:B--2---:R-:W-:-:S15]  /*857d0*/  HMMA.16816.F32 R24, R16, R4, R24 ;  /* 0x000000041018723c */ /* 0x004fde0000001818 */
[----:B------:R-:W-:-:S04]  /*857e0*/  NOP ;  /* 0x0000000000007918 */ /* 0x000fc80000000000 */
[----:B------:R-:W-:Y:S04]  /*857f0*/  STL.64 [R1+0x1e20], R24 ;  /* 0x001e201801007387 */ /* 0x000fe80000100a00 */
[----:B------:R0:W-:Y:S02]  /*85800*/  STL.64 [R1+0x1e28], R26 ;  /* 0x001e281a01007387 */ /* 0x0001e40000100a00 */
[C---:B0-----:R-:W-:Y:S02]  /*85810*/  HMMA.16816.F32 R24, R16.reuse, R6, R36 ;  /* 0x000000061018723c */ /* 0x041fe40000001824 */
[----:B------:R-:W-:Y:S04]  /*85820*/  STL.64 [R1+0x5220], R6 ;  /* 0x0052200601007387 */ /* 0x000fe80000100a00 */
[----:B------:R-:W-:Y:S04]  /*85830*/  STL.64 [R1+0x1e10], R52 ;  /* 0x001e103401007387 */ /* 0x000fe80000100a00 */
[----:B------:R-:W-:Y:S04]  /*85840*/  STL.64 [R1+0x1e18], R54 ;  /* 0x001e183601007387 */ /* 0x000fe80000100a00 */
[----:B------:R0:W-:Y:S05]  /*85850*/  STL.64 [R1+0x5218], R4 ;  /* 0x0052180401007387 */ /* 0x0001ea0000100a00 */
[----:B------:R-:W-:Y:S04]  /*85860*/  STL.64 [R1+0x1e00], R24 ;  /* 0x001e001801007387 */ /* 0x000fe80000100a00 */
[----:B------:R1:W-:Y:S01]  /*85870*/  STL.64 [R1+0x1e08], R26 ;  /* 0x001e081a01007387 */ /* 0x0003e20000100a00 */
[C---:B0-----:R-:W-:Y:S08]  /*85880*/  HMMA.16816.F32 R4, R16.reuse, R12, R40 ;  /* 0x0000000c1004723c */ /* 0x041ff00000001828 */
[C---:B-1----:R-:W-:Y:S01]  /*85890*/  HMMA.16816.F32 R24, R16.reuse, R14, R32 ;  /* 0x0000000e1018723c */ /* 0x042fe20000001820 */
[----:B------:R-:W-:Y:S04]  /*858a0*/  STL.64 [R1+0x1df0], R28 ;  /* 0x001df01c01007387 */ /* 0x000fe80000100a00 */
[----:B------:R-:W-:Y:S04]  /*858b0*/  STL.64 [R1+0x1df8], R30 ;  /* 0x001df81e01007387 */ /* 0x000fe80000100a00 */
[----:B------:R-:W-:Y:S10]  /*858c0*/  STL.64 [R1+0x51e0], R14 ;  /* 0x0051e00e01007387 */ /* 0x000ff40000100a00 */
[----:B------:R-:W-:Y:S04]  /*858d0*/  STL.64 [R1+0x1de0], R24 ;  /* 0x001de01801007387 */ /* 0x000fe80000100a00 */
[----:B------:R-:W-:Y:S04]  /*858e0*/  STL.64 [R1+0x1de8], R26 ;  /* 0x001de81a01007387 */ /* 0x000fe80000100a00 */
[----:B------:R-:W-:Y:S04]  /*858f0*/  STL.64 [R1+0x51d8], R12 ;  /* 0x0051d80c01007387 */ /* 0x000fe80000100a00 */
[----:B------:R-:W-:Y:S04]  /*85900*/  STL.64 [R1+0x1dd0], R4 ;  /* 0x001dd00401007387 */ /* 0x000fe80000100a00 */
[----:B------:R0:W-:Y:S02]  /*85910*/  STL.64 [R1+0x1dd8], R6 ;  /* 0x001dd80601007387 */ /* 0x0001e40000100a00 */
[----:B0-----:R-:W-:-:S15]  /*85920*/  HMMA.16816.F32 R4, R16, R10, R44 ;  /* 0x0000000a1004723c */ /* 0x001fde000000182c */
[----:B------:R-:W-:-:S04]  /*85930*/  NOP ;  /* 0x0000000000007918 */ /* 0x000fc80000000000 */
[----:B------:R-:W-:Y:S04]  /*85940*/  STL.64 [R1+0x1dc0], R4 ;  /* 0x001dc00401007387 */ /* 0x000fe80000100a00 */
[----:B------:R-:W-:Y:S04]  /*85950*/  STL.64 [R1+0x1dc8], R6 ;  /* 0x001dc80601007387 */ /* 0x000fe80000100a00 */
[----:B------:R-:W2:Y:S04]  /*85960*/  LDL.LU R48, [R1+0x2f0] ;  /* 0x0002f00001307983 */ /* 0x000ea80000300800 */
[----:B------:R-:W2:Y:S04]  /*85970*/  LDL.LU R49, [R1+0x2f4] ;  /* 0x0002f40001317983 */ /* 0x000ea80000300800 */
[----:B------:R-:W4:Y:S04]  /*85980*/  LDL.LU R50, [R1+0x2f8] ;  /* 0x0002f80001327983 */ /* 0x000f280000300800 */
[----:B------:R-:W4:Y:S04]  /*85990*/  LDL.LU R51, [R1+0x2fc] ;  /* 0x0002fc0001337983 */ /* 0x000f280000300800 */
[----:B----4-:R-:W-:Y:S04]  /*859a0*/  STL.64 [R1+0x51b0], R50 ;  /* 0x0051b03201007387 */ /* 0x010fe80000100a00 */
[----:B--2---:R0:W-:Y:S04]  /*859b0*/  STL.64 [R1+0x51a8], R48 ;  /* 0x0051a83001007387 */ /* 0x0041e80000100a00 */
[----:B------:R-:W2:Y:S04]  /*859c0*/  LDL.LU R28, [R1+0x70] ;  /* 0x00007000011c7983 */ /* 0x000ea80000300800 */
[----:B------:R-:W2:Y:S04]  /*859d0*/  LDL.LU R29, [R1+0x74] ;  /* 0x00007400011d7983 */ /* 0x000ea80000300800 */
[----:B------:R-:W4:Y:S04]  /*859e0*/  LDL.LU R30, [R1+0x78] ;  /* 0x00007800011e7983 */ /* 0x000f280000300800 */
[----:B------:R-:W4:Y:S04]  /*859f0*/  LDL.LU R31, [R1+0x7c] ;  /* 0x00007c00011f7983 */ /* 0x000f280000300800 */
[----:B----4-:R-:W-:Y:S04]  /*85a00*/  STL.64 [R1+0x51c0], R30 ;  /* 0x0051c01e01007387 */ /* 0x010fe80000100a00 */
[----:B--2---:R1:W-:Y:S04]  /*85a10*/  STL.64 [R1+0x51b8], R28 ;  /* 0x0051b81c01007387 */ /* 0x0043e80000100a00 */
[----:B0-----:R-:W2:Y:S04]  /*85a20*/  LDL.LU R48, [R1+0x330] ;  /* 0x0003300001307983 */ /* 0x001ea80000300800 */
[----:B------:R-:W2:Y:S04]  /*85a30*/  LDL.LU R49, [R1+0x334] ;  /* 0x0003340001317983 */ /* 0x000ea80000300800 */
[----:B------:R-:W4:Y:S04]  /*85a40*/  LDL.LU R50, [R1+0x338] ;  /* 0x0003380001327983 */ /* 0x000f280000300800 */
[----:B------:R-:W4:Y:S04]  /*85a50*/  LDL.LU R51, [R1+0x33c] ;  /* 0x00033c0001337983 */ /* 0x000f280000300800 */
[----:B----4-:R-:W-:Y:S04]  /*85a60*/  STL.64 [R1+0x51d0], R50 ;  /* 0x0051d03201007387 */ /* 0x010fe80000100a00 */
[----:B--2---:R0:W-:Y:S04]  /*85a70*/  STL.64 [R1+0x51c8], R48 ;  /* 0x0051c83001007387 */ /* 0x0041e80000100a00 */
[----:B-1----:R-:W2:Y:S04]  /*85a80*/  LDL.LU R28, [R1+0x340] ;  /* 0x00034000011c7983 */ /* 0x002ea80000300800 */
        /* <DEDUP_REMOVED lines=10> */
[----:B--2---:R-:W-:Y:S04]  /*85b30*/  STL.64 [R1+0x51f8], R48 ;  /* 0x0051f83001007387 */ /* 0x004fe80000100a00 */
[----:B------:R-:W2:Y:S04]  /*85b40*/  LDL.LU R12, [R1+0x360] ;  /* 0x00036000010c7983 */ /* 0x000ea80000300800 */
[----:B------:R-:W2:Y:S04]  /*85b50*/  LDL.LU R13, [R1+0x364] ;  /* 0x00036400010d7983 */ /* 0x000ea80000300800 */
[----:B------:R-:W4:Y:S04]  /*85b60*/  LDL.LU R14, [R1+0x368] ;  /* 0x00036800010e7983 */ /* 0x000f280000300800 */
[----:B------:R-:W4:Y:S01]  /*85b70*/  LDL.LU R15, [R1+0x36c] ;  /* 0x00036c00010f7983 */ /* 0x000f220000300800 */
[----:B------:R-:W-:-:S03]  /*85b80*/  IMAD R25, R0, 0x100, R59 ;  /* 0x0000010000197824 */ /* 0x000fc600078e023b */
[----:B----4-:R-:W-:Y:S04]  /*85b90*/  STL.64 [R1+0x5210], R14 ;  /* 0x0052100e01007387 */ /* 0x010fe80000100a00 */
[----:B--2---:R0:W-:Y:S04]  /*85ba0*/  STL.64 [R1+0x5208], R12 ;  /* 0x0052080c01007387 */ /* 0x0041e80000100a00 */
        /* <DEDUP_REMOVED lines=39> */
[----:B------:R-:W2:Y:S04]  /*85e20*/  LDL.LU R58, [R1+0x2e8] ;  /* 0x0002e800013a7983 */ /* 0x000ea80000300800 */
[----:B------:R-:W2:Y:S01]  /*85e30*/  LDL.LU R59, [R1+0x2ec] ;  /* 0x0002ec00013b7983 */ /* 0x000ea20000300800 */
[----:B----4-:R-:W-:Y:S03]  /*85e40*/  HMMA.16816.F32 R16, R16, R8, R4 ;  /* 0x000000081010723c */ /* 0x010fe60000001804 */
[----:B------:R-:W4:Y:S04]  /*85e50*/  LDL.LU.64 R6, [R1+0x5220] ;  /* 0x0052200001067983 */ /* 0x000f280000300a00 */
[----:B------:R-:W2:-:S12]  /*85e60*/  LDL.LU.64 R4, [R1+0x5218] ;  /* 0x0052180001047983 */ /* 0x000e980000300a00 */
[----:B------:R0:W-:Y:S04]  /*85e70*/  STL.64 [R1+0x1c70], R16 ;  /* 0x001c701001007387 */ /* 0x0001e80000100a00 */
[----:B------:R1:W-:Y:S01]  /*85e80*/  STL.64 [R1+0x1c78], R18 ;  /* 0x001c781201007387 */ /* 0x0003e20000100a00 */
[----:B0-----:R-:W-:Y:S02]  /*85e90*/  F2FP.F16.E5M2.UNPACK_B R16, R22 ;  /* 0x00000016ff10723e */ /* 0x001fe400020004ff */
[----:B------:R-:W-:Y:S02]  /*85ea0*/  F2FP.F16.E5M2.UNPACK_B R17, R23 ;  /* 0x00000017ff11723e */ /* 0x000fe400020004ff */
[----:B-1----:R-:W-:Y:S02]  /*85eb0*/  F2FP.F16.E5M2.UNPACK_B R18, R24 ;  /* 0x00000018ff12723e */ /* 0x002fe400020004ff */
[----:B------:R-:W-:-:S07]  /*85ec0*/  F2FP.F16.E5M2.UNPACK_B R19, R25 ;  /* 0x00000019ff13723e */ /* 0x000fce00020004ff */
[----:B--2---:R-:W-:-:S15]  /*85ed0*/  HMMA.16816.F32 R12, R16, R4, R12 ;  /* 0x00000004100c723c */ /* 0x004fde000000180c */
[----:B------:R-:W-:-:S04]  /*85ee0*/  NOP ;  /* 0x0000000000007918 */ /* 0x000fc80000000000 */
[----:B------:R-:W-:Y:S04]  /*85ef0*/  STL.64 [R1+0x1db0], R12 ;  /* 0x001db00c01007387 */ /* 0x000fe80000100a00 */
[----:B------:R0:W-:Y:S04]  /*85f00*/  STL.64 [R1+0x1db8], R14 ;  /* 0x001db80e01007387 */ /* 0x0001e80000100a00 */
[----:B0-----:R-:W2:Y:S04]  /*85f10*/  LDL.LU.64 R14, [R1+0x5210] ;  /* 0x00521000010e7983 */ /* 0x001ea80000300a00 */
[----:B------:R-:W2:Y:S01]  /*85f20*/  LDL.LU.64 R12, [R1+0x5208] ;  /* 0x00520800010c7983 */ /* 0x000ea20000300a00 */
[C---:B------:R-:W-:Y:S08]  /*85f30*/  HMMA.16816.F32 R48, R16.reuse, R2, R48 ;  /* 0x000000021030723c */ /* 0x040ff00000001830 */
[C---:B----4-:R-:W-:Y:S11]  /*85f40*/  HMMA.16816.F32 R28, R16.reuse, R6, R28 ;  /* 0x00000006101c723c */ /* 0x050ff6000000181c */
[----:B------:R-:W-:Y:S04]  /*85f50*/  STL.64 [R1+0x1da0], R48 ;  /* 0x001da03001007387 */ /* 0x000fe80000100a00 */
[----:B------:R0:W-:Y:S04]  /*85f60*/  STL.64 [R1+0x1da8], R50 ;  /* 0x001da83201007387 */ /* 0x0001e80000100a00 */
[----:B0-----:R-:W4:Y:S04]  /*85f70*/  LDL.LU.64 R50, [R1+0x5200] ;  /* 0x0052000001327983 */ /* 0x001f280000300a00 */
[----:B------:R-:W4:Y:S04]  /*85f80*/  LDL.LU.64 R48, [R1+0x51f8] ;  /* 0x0051f80001307983 */ /* 0x000f280000300a00 */
[----:B------:R-:W-:Y:S04]  /*85f90*/  STL.64 [R1+0x1f60], R28 ;  /* 0x001f601c01007387 */ /* 0x000fe80000100a00 */
[----:B------:R0:W-:Y:S04]  /*85fa0*/  STL.64 [R1+0x1f68], R30 ;  /* 0x001f681e01007387 */ /* 0x0001e80000100a00 */
[----:B0-----:R-:W3:Y:S04]  /*85fb0*/  LDL.LU.64 R30, [R1+0x51f0] ;  /* 0x0051f000011e7983 */ /* 0x001ee80000300a00 */
[----:B------:R-:W3:Y:S01]  /*85fc0*/  LDL.LU.64 R28, [R1+0x51e8] ;  /* 0x0051e800011c7983 */ /* 0x000ee20000300a00 */
[----:B--2---:R-:W-:-:S15]  /*85fd0*/  HMMA.16816.F32 R12, R16, R20, R12 ;  /* 0x00000014100c723c */ /* 0x004fde000000180c */
[----:B------:R-:W-:-:S04]  /*85fe0*/  NOP ;  /* 0x0000000000007918 */ /* 0x000fc80000000000 */
[----:B------:R-:W-:Y:S04]  /*85ff0*/  STL.64 [R1+0x1f50], R12 ;  /* 0x001f500c01007387 */ /* 0x000fe80000100a00 */
[----:B------:R0:W-:Y:S04]  /*86000*/  STL.64 [R1+0x1f58], R14 ;  /* 0x001f580e01007387 */ /* 0x0001e80000100a00 */
[----:B0-----:R-:W4:Y:S04]  /*86010*/  LDL.LU.64 R14, [R1+0x51e0] ;  /* 0x0051e000010e7983 */ /* 0x001f280000300a00 */
[----:B------:R-:W3:Y:S01]  /*86020*/  LDL.LU.64 R12, [R1+0x51d8] ;  /* 0x0051d800010c7983 */ /* 0x000ee20000300a00 */
[----:B----4-:R-:W-:-:S15]  /*86030*/  HMMA.16816.F32 R48, R16, R14, R48 ;  /* 0x0000000e1030723c */ /* 0x010fde0000001830 */
[----:B------:R-:W-:-:S04]  /*86040*/  NOP ;  /* 0x0000000000007918 */ /* 0x000fc80000000000 */
[----:B------:R-:W-:Y:S04]  /*86050*/  STL.64 [R1+0x1f40], R48 ;  /* 0x001f403001007387 */ /* 0x000fe80000100a00 */
[----:B------:R0:W-:Y:S04]  /*86060*/  STL.64 [R1+0x1f48], R50 ;  /* 0x001f483201007387 */ /* 0x0001e80000100a00 */
[----:B0-----:R-:W2:Y:S04]  /*86070*/  LDL.LU.64 R50, [R1+0x51d0] ;  /* 0x0051d00001327983 */ /* 0x001ea80000300a00 */
        /* <DEDUP_REMOVED lines=11> */
[----:B0-----:R-:W2:Y:S04]  /*86130*/  LDL.LU.64 R50, [R1+0x51b0] ;  /* 0x0051b00001327983 */ /* 0x001ea80000300a00 */
[----:B------:R-:W2:Y:S01]  /*86140*/  LDL.LU.64 R48, [R1+0x51a8] ;  /* 0x0051a80001307983 */ /* 0x000ea20000300a00 */
[----:B---3--:R-:W-:Y:S01]  /*86150*/  HMMA.16816.F32 R16, R16, R8, R28 ;  /* 0x000000081010723c */ /* 0x008fe2000000181c */
[----:B------:R-:W-:-:S02]  /*86160*/  IMAD R22, R26, 0x100, R55 ;  /* 0x000001001a167824 */ /* 0x000fc400078e0237 */
[----:B------:R-:W-:Y:S02]  /*86170*/  IMAD R23, R36, 0x100, R27 ;  /* 0x0000010024177824 */ /* 0x000fe400078e021b */
[----:B------:R-:W-:Y:S02]  /*86180*/  IMAD R24, R38, 0x100, R37 ;  /* 0x0000010026187824 */ /* 0x000fe400078e0225 */
[----:B------:R-:W-:Y:S01]  /*86190*/  IMAD R25, R0, 0x100, R39 ;  /* 0x0000010000197824 */ /* 0x000fe200078e0227 */
[----:B------:R-:W-:Y:S04]  /*861a0*/  STL [R1+0x5188], R8 ;  /* 0x0051880801007387 */ /* 0x000fe80000100800 */
[----:B------:R-:W-:Y:S07]  /*861b0*/  STL [R1+0x5184], R9 ;  /* 0x0051840901007387 */ /* 0x000fee0000100800 */
[----:B------:R0:W-:Y:S04]  /*861c0*/  STL.64 [R1+0x1d90], R16 ;  /* 0x001d901001007387 */ /* 0x0001e80000100a00 */
[----:B------:R1:W-:Y:S01]  /*861d0*/  STL.64 [R1+0x1d98], R18 ;  /* 0x001d981201007387 */ /* 0x0003e20000100a00 */
[----:B0-----:R-:W-:-:S02]  /*861e0*/  F2FP.F16.E5M2.UNPACK_B R16, R22 ;  /* 0x00000016ff10723e */ /* 0x001fc400020004ff */
[----:B------:R-:W-:Y:S02]  /*861f0*/  F2FP.F16.E5M2.UNPACK_B R17, R23 ;  /* 0x00000017ff11723e */ /* 0x000fe400020004ff */
[----:B-1----:R-:W-:Y:S02]  /*86200*/  F2FP.F16.E5M2.UNPACK_B R18, R24 ;  /* 0x00000018ff12723e */ /* 0x002fe400020004ff */
[----:B------:R-:W-:-:S07]  /*86210*/  F2FP.F16.E5M2.UNPACK_B R19, R25 ;  /* 0x00000019ff13723e */ /* 0x000fce00020004ff */
[C---:B------:R-:W-:Y:S08]  /*86220*/  HMMA.16816.F32 R24, R16.reuse, R4, R32 ;  /* 0x000000041018723c */ /* 0x040ff00000001820 */
[C---:B------:R-:W-:Y:S01]  /*86230*/  HMMA.16816.F32 R28, R16.reuse, R2, R40 ;  /* 0x00000002101c723c */ /* 0x040fe20000001828 */
[----:B------:R-:W-:Y:S10]  /*86240*/  STL [R1+0x518c], R3 ;  /* 0x00518c0301007387 */ /* 0x000ff40000100800 */
        /* <DEDUP_REMOVED lines=10> */
[----:B--2---:R-:W-:Y:S01]  /*862f0*/  HMMA.16816.F32 R24, R16, R20, R48 ;  /* 0x000000141018723c */ /* 0x004fe20000001830 */
[----:B------:R-:W2:-:S15]  /*86300*/  LDL.LU R48, [R1+0x250] ;  /* 0x0002500001307983 */ /* 0x000e9e0000300800 */
[----:B------:R-:W-:-:S03]  /*86310*/  NOP ;  /* 0x0000000000007918 */ /* 0x000fc60000000000 */
[----:B------:R-:W-:Y:S04]  /*86320*/  STL.64 [R1+0x1ee0], R24 ;  /* 0x001ee01801007387 */ /* 0x000fe80000100a00 */
[----:B------:R-:W-:Y:S04]  /*86330*/  STL.64 [R1+0x1ee8], R26 ;  /* 0x001ee81a01007387 */ /* 0x000fe80000100a00 */
[----:B------:R-:W-:Y:S04]  /*86340*/  STL.64 [R1+0x1ed0], R4 ;  /* 0x001ed00401007387 */ /* 0x000fe80000100a00 */
[----:B------:R-:W-:Y:S04]  /*86350*/  STL.64 [R1+0x1ed8], R6 ;  /* 0x001ed80601007387 */ /* 0x000fe80000100a00 */
[----:B------:R-:W2:Y:S01]  /*86360*/  LDL.LU R49, [R1+0x254] ;  /* 0x0002540001317983 */ /* 0x000ea20000300800 */
[----:B------:R-:W-:-:S02]  /*86370*/  IMAD.MOV.U32 R50, RZ, RZ, R60 ;  /* 0x000000ffff327224 */ /* 0x000fc400078e003c */
[----:B------:R-:W-:Y:S01]  /*86380*/  IMAD.MOV.U32 R51, RZ, RZ, R61 ;  /* 0x000000ffff337224 */ /* 0x000fe200078e003d */
[----:B------:R-:W3:Y:S04]  /*86390*/  LDL.LU R60, [R1+0x51a4] ;  /* 0x0051a400013c7983 */ /* 0x000ee80000300800 */
[----:B------:R-:W4:Y:S04]  /*863a0*/  LDL.LU R61, [R1+0x51a0] ;  /* 0x0051a000013d7983 */ /* 0x000f280000300800 */
[----:B------:R-:W-:Y:S04]  /*863b0*/  STL.64 [R1+0x5168], R50 ;  /* 0x0051683201007387 */ /* 0x000fe80000100a00 */
[----:B--2---:R-:W-:Y:S04]  /*863c0*/  STL.64 [R1+0x5160], R48 ;  /* 0x0051603001007387 */ /* 0x004fe80000100a00 */
[----:B------:R-:W2:Y:S04]  /*863d0*/  LDL.LU R44, [R1+0x260] ;  /* 0x00026000012c7983 */ /* 0x000ea80000300800 */
[----:B------:R-:W2:Y:S04]  /*863e0*/  LDL.LU R45, [R1+0x264] ;  /* 0x00026400012d7983 */ /* 0x000ea80000300800 */
[----:B------:R-:W2:Y:S04]  /*863f0*/  LDL.LU R46, [R1+0x268] ;  /* 0x00026800012e7983 */ /* 0x000ea80000300800 */
[----:B------:R-:W2:Y:S04]  /*86400*/  LDL.LU R47, [R1+0x26c] ;  /* 0x00026c00012f7983 */ /* 0x000ea80000300800 */
[----:B--2---:R-:W-:Y:S04]  /*86410*/  STL.64 [R1+0x5198], R46 ;  /* 0x0051982e01007387 */ /* 0x004fe80000100a00 */
        /* <DEDUP_REMOVED lines=40> */
[----:B---3--:R-:W-:-:S03]  /*866a0*/  IMAD.MOV.U32 R59, RZ, RZ, R60 ;  /* 0x000000ffff3b7224 */ /* 0x008fc600078e003c */
[----:B------:R-:W3:Y:S01]  /*866b0*/  LDL.LU R27, [R1+0x50e4] ;  /* 0x0050e400011b7983 */ /* 0x000ee20000300800 */
[----:B----4-:R-:W-:-:S03]  /*866c0*/  IMAD.MOV.U32 R58, RZ, RZ, R61 ;  /* 0x000000ffff3a7224 */ /* 0x010fc600078e003d */
[----:B------:R-:W3:Y:S04]  /*866d0*/  LDL.LU R60, [R1+0x50e0] ;  /* 0x0050e000013c7983 */ /* 0x000ee80000300800 */
[----:B------:R-:W4:Y:S04]  /*866e0*/  LDL.LU R61, [R1+0x50ec] ;  /* 0x0050ec00013d7983 */ /* 0x000f280000300800 */
[----:B------:R-:W3:Y:S04]  /*866f0*/  LDL.LU R52, [R1+0x50] ;  /* 0x0000500001347983 */ /* 0x000ee80000300800 */
[----:B------:R-:W3:Y:S04]  /*86700*/  LDL.LU R53, [R1+0x54] ;  /* 0x0000540001357983 */ /* 0x000ee80000300800 */
[----:B------:R-:W3:Y:S04]  /*86710*/  LDL.LU R54, [R1+0x58] ;  /* 0x0000580001367983 */ /* 0x000ee80000300800 */
[----:B------:R-:W3:Y:S01]  /*86720*/  LDL.LU R55, [R1+0x5c] ;  /* 0x00005c0001377983 */ /* 0x000ee20000300800 */
[C---:B--2---:R-:W-:Y:S08]  /*86730*/  HMMA.16816.F32 R28, R16.reuse, R12, R28 ;  /* 0x0000000c101c723c */ /* 0x044ff0000000181c */
[----:B------:R-:W-:Y:S01]  /*86740*/  HMMA.16816.F32 R44, R16, R10, R44 ;  /* 0x0000000a102c723c */ /* 0x000fe2000000182c */
[----:B------:R-:W-:-:S02]  /*86750*/  IMAD R22, R22, 0x100, R3 ;  /* 0x0000010016167824 */ /* 0x000fc400078e0203 */
[----:B------:R-:W-:Y:S02]  /*86760*/  IMAD R23, R23, 0x100, R8 ;  /* 0x0000010017177824 */ /* 0x000fe400078e0208 */
[----:B------:R-:W-:-:S06]  /*86770*/  IMAD R24, R24, 0x100, R9 ;  /* 0x0000010018187824 */ /* 0x000fcc00078e0209 */
[----:B------:R0:W-:Y:S04]  /*86780*/  STL.64 [R1+0x1ec0], R28 ;  /* 0x001ec01c01007387 */ /* 0x0001e80000100a00 */
[----:B------:R1:W-:Y:S04]  /*86790*/  STL.64 [R1+0x1ec8], R30 ;  /* 0x001ec81e01007387 */ /* 0x0003e80000100a00 */
[----:B0-----:R-:W2:Y:S04]  /*867a0*/  LDL.LU R28, [R1+0x40] ;  /* 0x00004000011c7983 */ /* 0x001ea80000300800 */
[----:B------:R-:W2:Y:S04]  /*867b0*/  LDL.LU R29, [R1+0x44] ;  /* 0x00004400011d7983 */ /* 0x000ea80000300800 */
[----:B-1----:R-:W2:Y:S04]  /*867c0*/  LDL.LU R30, [R1+0x48] ;  /* 0x00004800011e7983 */ /* 0x002ea80000300800 */
[----:B------:R-:W2:Y:S04]  /*867d0*/  LDL.LU R31, [R1+0x4c] ;  /* 0x00004c00011f7983 */ /* 0x000ea80000300800 */
[----:B------:R-:W-:Y:S04]  /*867e0*/  STL.64 [R1+0x1eb0], R44 ;  /* 0x001eb02c01007387 */ /* 0x000fe80000100a00 */
[----:B------:R0:W-:Y:S04]  /*867f0*/  STL.64 [R1+0x1eb8], R46 ;  /* 0x001eb82e01007387 */ /* 0x0001e80000100a00 */
[----:B0-----:R-:W2:Y:S04]  /*86800*/  LDL.LU.64 R46, [R1+0x5198] ;  /* 0x00519800012e7983 */ /* 0x001ea80000300a00 */
[----:B------:R-:W2:Y:S04]  /*86810*/  LDL.LU.64 R44, [R1+0x5190] ;  /* 0x00519000012c7983 */ /* 0x000ea80000300a00 */
        /* <DEDUP_REMOVED lines=13> */
[----:B------:R-:W-:Y:S01]  /*868f0*/  F2FP.F16.E5M2.UNPACK_B R19, R25 ;  /* 0x00000019ff13723e */ /* 0x000fe200020004ff */
[----:B------:R-:W3:Y:S04]  /*86900*/  LDL.LU R22, [R1+0x50d0] ;  /* 0x0050d00001167983 */ /* 0x000ee80000300800 */
[----:B------:R-:W3:Y:S04]  /*86910*/  LDL.LU R23, [R1+0x50dc] ;  /* 0x0050dc0001177983 */ /* 0x000ee80000300800 */
[----:B------:R-:W3:Y:S01]  /*86920*/  LDL.LU R24, [R1+0x50d4] ;  /* 0x0050d40001187983 */ /* 0x000ee20000300800 */
[C---:B------:R-:W-:Y:S08]  /*86930*/  HMMA.16816.F32 R36, R16.reuse, R2, R36 ;  /* 0x000000021024723c */ /* 0x040ff00000001824 */
[C---:B------:R-:W-:Y:S08]  /*86940*/  HMMA.16816.F32 R40, R16.reuse, R20, R40 ;  /* 0x000000141028723c */ /* 0x040ff00000001828 */
[C---:B------:R-:W-:Y:S08]  /*86950*/  HMMA.16816.F32 R56, R16.reuse, R14, R56 ;  /* 0x0000000e1038723c */ /* 0x040ff00000001838 */
[C---:B--2---:R-:W-:Y:S08]  /*86960*/  HMMA.16816.F32 R48, R16.reuse, R4, R48 ;  /* 0x000000041030723c */ /* 0x044ff00000001830 */
[----:B------:R-:W-:Y:S11]  /*86970*/  HMMA.16816.F32 R32, R16, R6, R32 ;  /* 0x000000061020723c */ /* 0x000ff60000001820 */
        /* <DEDUP_REMOVED lines=18> */
[----:B0-----:R-:W4:Y:S04]  /*86aa0*/  LDL.LU R56, [R1+0x20] ;  /* 0x0000200001387983 */ /* 0x001f280000300800 */
[----:B------:R-:W4:Y:S04]  /*86ab0*/  LDL.LU R57, [R1+0x24] ;  /* 0x0000240001397983 */ /* 0x000f280000300800 */
[----:B-1----:R-:W4:Y:S01]  /*86ac0*/  LDL.LU R58, [R1+0x28] ;  /* 0x00002800013a7983 */ /* 0x002f220000300800 */
[----:B---3--:R-:W-:-:S03]  /*86ad0*/  IMAD.MOV.U32 R59, RZ, RZ, R0 ;  /* 0x000000ffff3b7224 */ /* 0x008fc600078e0000 */
[----:B------:R-:W4:Y:S01]  /*86ae0*/  LDL.LU R0, [R1+0x5128] ;  /* 0x0051280001007983 */ /* 0x000f220000300800 */
[----:B------:R-:W-:Y:S01]  /*86af0*/  HMMA.16816.F32 R44, R16, R12, R44 ;  /* 0x0000000c102c723c */ /* 0x000fe2000000182c */
[----:B------:R-:W-:Y:S02]  /*86b00*/  IMAD R22, R22, 0x100, R24 ;  /* 0x0000010016167824 */ /* 0x000fe400078e0218 */
[----:B------:R-:W-:Y:S02]  /*86b10*/  IMAD R23, R26, 0x100, R23 ;  /* 0x000001001a177824 */ /* 0x000fe400078e0217 */
[----:B------:R-:W-:-:S03]  /*86b20*/  IMAD R24, R60, 0x100, R27 ;  /* 0x000001003c187824 */ /* 0x000fc600078e021b */
[C---:B------:R-:W-:Y:S11]  /*86b30*/  HMMA.16816.F32 R52, R16.reuse, R8, R52 ;  /* 0x000000081034723c */ /* 0x040ff60000001834 */
[----:B------:R-:W-:Y:S04]  /*86b40*/  STL.64 [R1+0x1f80], R44 ;  /* 0x001f802c01007387 */ /* 0x000fe80000100a00 */
[----:B------:R0:W-:Y:S04]  /*86b50*/  STL.64 [R1+0x1f88], R46 ;  /* 0x001f882e01007387 */ /* 0x0001e80000100a00 */
[----:B0-----:R-:W3:Y:S04]  /*86b60*/  LDL.LU.64 R46, [R1+0x5120] ;  /* 0x00512000012e7983 */ /* 0x001ee80000300a00 */
[----:B------:R-:W3:Y:S01]  /*86b70*/  LDL.LU.64 R44, [R1+0x5118] ;  /* 0x00511800012c7983 */ /* 0x000ee20000300a00 */
[----:B--2---:R-:W-:Y:S01]  /*86b80*/  HMMA.16816.F32 R48, R16, R10, R48 ;  /* 0x0000000a1030723c */ /* 0x004fe20000001830 */
[----:B------:R-:W-:-:S02]  /*86b90*/  F2FP.F16.E5M2.UNPACK_B R16, R22 ;  /* 0x00000016ff10723e */ /* 0x000fc400020004ff */
[----:B------:R-:W-:Y:S02]  /*86ba0*/  F2FP.F16.E5M2.UNPACK_B R17, R23 ;  /* 0x00000017ff11723e */ /* 0x000fe400020004ff */
[----:B------:R-:W-:-:S14]  /*86bb0*/  F2FP.F16.E5M2.UNPACK_B R18, R24 ;  /* 0x00000018ff12723e */ /* 0x000fdc00020004ff */
[----:B------:R-:W-:Y:S04]  /*86bc0*/  STL.64 [R1+0x1f70], R48 ;  /* 0x001f703001007387 */ /* 0x000fe80000100a00 */
[----:B------:R0:W-:Y:S04]  /*86bd0*/  STL.64 [R1+0x1f78], R50 ;  /* 0x001f783201007387 */ /* 0x0001e80000100a00 */
[----:B0-----:R-:W2:Y:S04]  /*86be0*/  LDL.LU.64 R50, [R1+0x5110] ;  /* 0x0051100001327983 */ /* 0x001ea80000300a00 */
[----:B------:R-:W2:Y:S01]  /*86bf0*/  LDL.LU.64 R48, [R1+0x5108] ;  /* 0x0051080001307983 */ /* 0x000ea20000300a00 */
[----:B----4-:R-:W-:-:S03]  /*86c00*/  IMAD R25, R0, 0x100, R61 ;  /* 0x0000010000197824 */ /* 0x010fc600078e023d */
[----:B------:R0:W5:Y:S02]  /*86c10*/  LDL.LU R0, [R1+0x5100] ;  /* 0x0051000001007983 */ /* 0x0001640000300800 */
[----:B------:R-:W-:-:S07]  /*86c20*/  F2FP.F16.E5M2.UNPACK_B R19, R25 ;  /* 0x00000019ff13723e */ /* 0x000fce00020004ff */
[C---:B------:R-:W-:Y:S01]  /*86c30*/  HMMA.16816.F32 R24, R16.reuse, R4, R28 ;  /* 0x000000041018723c */ /* 0x040fe2000000181c */
[----:B------:R-:W-:Y:S04]  /*86c40*/  STL.64 [R1+0x1e80], R52 ;  /* 0x001e803401007387 */ /* 0x000fe80000100a00 */
[----:B------:R-:W-:Y:S04]  /*86c50*/  STL.64 [R1+0x1e88], R54 ;  /* 0x001e883601007387 */ /* 0x000fe80000100a00 */
[----:B------:R-:W4:Y:S04]  /*86c60*/  LDL.LU R4, [R1+0x2090] ;  /* 0x0020900001047983 */ /* 0x000f280000300800 */
[----:B------:R-:W2:Y:S01]  /*86c70*/  LDL.LU R5, [R1+0x208c] ;  /* 0x00208c0001057983 */ /* 0x000ea20000300800 */
[C---:B------:R-:W-:Y:S05]  /*86c80*/  HMMA.16816.F32 R56, R16.reuse, R2, R56 ;  /* 0x000000021038723c */ /* 0x040fea0000001838 */
[----:B------:R1:W-:Y:S04]  /*86c90*/  STL.64 [R1+0x1e70], R24 ;  /* 0x001e701801007387 */ /* 0x0003e80000100a00 */
[----:B------:R0:W-:Y:S04]  /*86ca0*/  STL.64 [R1+0x1e78], R26 ;  /* 0x001e781a01007387 */ /* 0x0001e80000100a00 */
[----:B-1----:R-:W2:Y:S04]  /*86cb0*/  LDL.LU R25, [R1+0x2088] ;  /* 0x0020880001197983 */ /* 0x002ea80000300800 */
        /* <DEDUP_REMOVED lines=18> */
[----:B------:R-:W2:Y:S04]  /*86de0*/  LDL.LU.64 R56, [R1+0x50f0] ;  /* 0x0050f00001387983 */ /* 0x000ea80000300a00 */
[----:B------:R-:W3:Y:S04]  /*86df0*/  LDL.LU R2, [R1+0x20a4] ;  /* 0x0020a40001027983 */ /* 0x000ee80000300800 */
[----:B------:R-:W3:Y:S01]  /*86e00*/  LDL.LU R3, [R1+0x20a8] ;  /* 0x0020a80001037983 */ /* 0x000ee20000300800 */
[----:B--2---:R-:W-:-:S15]  /*86e10*/  HMMA.16816.F32 R56, R16, R6, R56 ;  /* 0x000000061038723c */ /* 0x004fde0000001838 */
[----:B------:R-:W-:-:S04]  /*86e20*/  NOP ;  /* 0x0000000000007918 */ /* 0x000fc80000000000 */
[----:B------:R0:W-:Y:S04]  /*86e30*/  STL.64 [R1+0x1c60], R56 ;  /* 0x001c603801007387 */ /* 0x0001e80000100a00 */
[----:B------:R1:W-:Y:S04]  /*86e40*/  STL.64 [R1+0x1c68], R58 ;  /* 0x001c683a01007387 */ /* 0x0003e80000100a00 */
[----:B0-----:R-:W2:Y:S04]  /*86e50*/  LDL.LU R56, [R1+0x2094] ;  /* 0x0020940001387983 */ /* 0x001ea80000300800 */
[----:B------:R-:W2:Y:S04]  /*86e60*/  LDL.LU R57, [R1+0x2098] ;  /* 0x0020980001397983 */ /* 0x000ea80000300800 */
[----:B-1----:R-:W2:Y:S04]  /*86e70*/  LDL.LU R58, [R1+0x209c] ;  /* 0x00209c00013a7983 */ /* 0x002ea80000300800 */
[----:B------:R-:W2:Y:S01]  /*86e80*/  LDL.LU R59, [R1+0x20a0] ;  /* 0x0020a000013b7983 */ /* 0x000ea20000300800 */
[C---:B------:R-:W-:Y:S08]  /*86e90*/  HMMA.16816.F32 R48, R16.reuse, R20, R48 ;  /* 0x000000141030723c */ /* 0x040ff00000001830 */
[C---:B---3--:R-:W-:Y:S08]  /*86ea0*/  HMMA.16816.F32 R44, R16.reuse, R14, R44 ;  /* 0x0000000e102c723c */ /* 0x048ff0000000182c */
[C---:B------:R-:W-:Y:S08]  /*86eb0*/  HMMA.16816.F32 R40, R16.reuse, R12, R40 ;  /* 0x0000000c1028723c */ /* 0x040ff00000001828 */
[C---:B------:R-:W-:Y:S08]  /*86ec0*/  HMMA.16816.F32 R12, R16.reuse, R10, R32 ;  /* 0x0000000a100c723c */ /* 0x040ff00000001820 */
[----:B------:R-:W-:Y:S01]  /*86ed0*/  HMMA.16816.F32 R8, R16, R8, R36 ;  /* 0x000000081008723c */ /* 0x000fe20000001824 */
[----:B------:R-:W-:-:S02]  /*86ee0*/  IADD3 R2, P0, PT, R2, UR6, RZ ;  /* 0x0000000602027c10 */ /* 0x000fc4000ff1e0ff */
[----:B------:R-:W-:Y:S02]  /*86ef0*/  IADD3 R3, P1, PT, R3, UR6, RZ ;  /* 0x0000000603037c10 */ /* 0x000fe4000ff3e0ff */
[----:B----4-:R-:W-:Y:S01]  /*86f00*/  IADD3 R4, P2, PT, R4, UR6, RZ ;  /* 0x0000000604047c10 */ /* 0x010fe2000ff5e0ff */
        /* <DEDUP_REMOVED lines=8> */
[----:B------:R-:W-:Y:S04]  /*86f90*/  STL.64 [R1+0x12a0], R8 ;  /* 0x0012a00801007387 */ /* 0x000fe80000100a00 */
[----:B------:R-:W-:Y:S01]  /*86fa0*/  STL.64 [R1+0x12a8], R10 ;  /* 0x0012a80a01007387 */ /* 0x000fe20000100a00 */
[----:B------:R-:W-:-:S02]  /*86fb0*/  IADD3.X R55, PT, PT, R55, UR40, RZ, P0, !PT ;  /* 0x0000002837377c10 */ /* 0x000fc400087fe4ff */
[----:B------:R-:W-:Y:S02]  /*86fc0*/  IADD3 R26, P0, PT, R26, UR6, RZ ;  /* 0x000000061a1a7c10 */ /* 0x000fe4000ff1e0ff */
[----:B------:R-:W-:Y:S02]  /*86fd0*/  IADD3.X R27, PT, PT, R27, UR40, RZ, P1, !PT ;  /* 0x000000281b1b7c10 */ /* 0x000fe40008ffe4ff */
[----:B------:R-:W-:Y:S02]  /*86fe0*/  IADD3 R28, P1, PT, R28, UR6, RZ ;  /* 0x000000061c1c7c10 */ /* 0x000fe4000ff3e0ff */
[----:B------:R-:W-:Y:S02]  /*86ff0*/  IADD3.X R29, PT, PT, R29, UR40, RZ, P2, !PT ;  /* 0x000000281d1d7c10 */ /* 0x000fe400097fe4ff */
[----:B------:R-:W-:Y:S02]  /*87000*/  IADD3 R30, P2, PT, R30, UR6, RZ ;  /* 0x000000061e1e7c10 */ /* 0x000fe4000ff5e0ff */
[----:B--2---:R-:W-:-:S02]  /*87010*/  IADD3 R56, P3, PT, R56, UR6, RZ ;  /* 0x0000000638387c10 */ /* 0x004fc4000ff7e0ff */
[----:B------:R-:W-:Y:S02]  /*87020*/  IADD3 R57, P4, PT, R57, UR6, RZ ;  /* 0x0000000639397c10 */ /* 0x000fe4000ff9e0ff */
[----:B------:R-:W-:Y:S02]  /*87030*/  IADD3 R58, P5, PT, R58, UR6, RZ ;  /* 0x000000063a3a7c10 */ /* 0x000fe4000ffbe0ff */
[----:B------:R-:W-:Y:S01]  /*87040*/  IADD3 R59, P6, PT, R59, UR6, RZ ;  /* 0x000000063b3b7c10 */ /* 0x000fe2000ffde0ff */
[----:B------:R2:W-:Y:S04]  /*87050*/  STL [R1+0x2094], R56 ;  /* 0x0020943801007387 */ /* 0x0005e80000100800 */
[----:B------:R3:W-:Y:S04]  /*87060*/  STL [R1+0x2098], R57 ;  /* 0x0020983901007387 */ /* 0x0007e80000100800 */
[----:B------:R4:W-:Y:S01]  /*87070*/  STL [R1+0x209c], R58 ;  /* 0x00209c3a01007387 */ /* 0x0009e20000100800 */
[----:B------:R-:W-:-:S03]  /*87080*/  IADD3.X R5, PT, PT, R5, UR40, RZ, P3, !PT ;  /* 0x0000002805057c10 */ /* 0x000fc60009ffe4ff */
[----:B------:R0:W-:Y:S01]  /*87090*/  STL [R1+0x20a0], R59 ;  /* 0x0020a03b01007387 */ /* 0x0001e20000100800 */
[----:B------:R-:W-:-:S03]  /*870a0*/  IADD3 R25, P3, PT, R25, UR6, RZ ;  /* 0x0000000619197c10 */ /* 0x000fc6000ff7e0ff */
        /* <DEDUP_REMOVED lines=12> */
[----:B------:R0:W-:Y:S04]  /*87170*/  STL [R1+0x2080], R23 ;  /* 0x0020801701007387 */ /* 0x0001e80000100800 */
[----:B------:R0:W-:Y:S04]  /*87180*/  STL [R1+0x207c], R22 ;  /* 0x00207c1601007387 */ /* 0x0001e80000100800 */
[----:B------:R0:W-:Y:S04]  /*87190*/  STL [R1+0x2078], R52 ;  /* 0x0020783401007387 */ /* 0x0001e80000100800 */
[----:B------:R0:W-:Y:S04]  /*871a0*/  STL [R1+0x2074], R53 ;  /* 0x0020743501007387 */ /* 0x0001e80000100800 */
[----:B------:R0:W-:Y:S04]  /*871b0*/  STL [R1+0x2070], R54 ;  /* 0x0020703601007387 */ /* 0x0001e80000100800 */
[----:B------:R0:W-:Y:S04]  /*871c0*/  STL [R1+0x206c], R55 ;  /* 0x00206c3701007387 */ /* 0x0001e80000100800 */
[----:B------:R0:W-:Y:S04]  /*871d0*/  STL [R1+0x2068], R26 ;  /* 0x0020681a01007387 */ /* 0x0001e80000100800 */
[----:B------:R0:W-:Y:S01]  /*871e0*/  STL [R1+0x2064], R27 ;  /* 0x0020641b01007387 */ /* 0x0001e20000100800 */
[----:B------:R-:W-:-:S03]  /*871f0*/  IADD3.X R31, PT, PT, R31, UR40, RZ, P3, !PT ;  /* 0x000000281f1f7c10 */ /* 0x000fc60009ffe4ff */
[----:B------:R0:W-:Y:S01]  /*87200*/  STL [R1+0x2060], R28 ;  /* 0x0020601c01007387 */ /* 0x0001e20000100800 */
[----:B------:R-:W-:-:S03]  /*87210*/  IADD3 R60, P3, PT, R60, UR6, RZ ;  /* 0x000000063c3c7c10 */ /* 0x000fc6000ff7e0ff */
[----:B------:R0:W-:Y:S04]  /*87220*/  STL [R1+0x205c], R29 ;  /* 0x00205c1d01007387 */ /* 0x0001e80000100800 */
[----:B------:R0:W-:Y:S01]  /*87230*/  STL [R1+0x2058], R30 ;  /* 0x0020581e01007387 */ /* 0x0001e20000100800 */
[----:B------:R-:W-:-:S03]  /*87240*/  IADD3.X R61, PT, PT, R61, UR40, RZ, P4, !PT ;  /* 0x000000283d3d7c10 */ /* 0x000fc6000a7fe4ff */
[----:B------:R-:W4:Y:S04]  /*87250*/  LDL.LU R21, [R1+0x2048] ;  /* 0x0020480001157983 */ /* 0x000f280000300800 */
[----:B------:R1:W-:Y:S04]  /*87260*/  STL [R1+0x2054], R31 ;  /* 0x0020541f01007387 */ /* 0x0003e80000100800 */
[----:B0-----:R-:W4:Y:S04]  /*87270*/  LDL.LU R48, [R1+0x2044] ;  /* 0x0020440001307983 */ /* 0x001f280000300800 */
[----:B------:R0:W-:Y:S04]  /*87280*/  STL [R1+0x2050], R60 ;  /* 0x0020503c01007387 */ /* 0x0001e80000100800 */
[----:B------:R-:W4:Y:S04]  /*87290*/  LDL.LU R49, [R1+0x4738] ;  /* 0x0047380001317983 */ /* 0x000f280000300800 */
[----:B------:R0:W-:Y:S04]  /*872a0*/  STL [R1+0x204c], R61 ;  /* 0x00204c3d01007387 */ /* 0x0001e80000100800 */
[----:B-1----:R-:W4:Y:S04]  /*872b0*/  LDL.LU R50, [R1+0x2040] ;  /* 0x0020400001327983 */ /* 0x002f280000300800 */
[----:B------:R-:W4:Y:S04]  /*872c0*/  LDL.LU R51, [R1+0x4730] ;  /* 0x0047300001337983 */ /* 0x000f280000300800 */
[----:B------:R-:W4:Y:S04]  /*872d0*/  LDL.LU R6, [R1+0x203c] ;  /* 0x00203c0001067983 */ /* 0x000f280000300800 */
[----:B------:R-:W4:Y:S04]  /*872e0*/  LDL.LU R7, [R1+0x4728] ;  /* 0x0047280001077983 */ /* 0x000f280000300800 */
[----:B--2---:R-:W2:Y:S04]  /*872f0*/  LDL.LU R56, [R1+0x2038] ;  /* 0x0020380001387983 */ /* 0x004ea80000300800 */
[----:B---3--:R-:W3:Y:S04]  /*87300*/  LDL.LU R57, [R1+0x4720] ;  /* 0x0047200001397983 */ /* 0x008ee80000300800 */
        /* <DEDUP_REMOVED lines=21> */
[----:B------:R-:W4:Y:S01]  /*87460*/  LDL.LU R61, [R1+0x46c8] ;  /* 0x0046c800013d7983 */ /* 0x000f220000300800 */
[----:B------:R-:W-:-:S02]  /*87470*/  IADD3 R21, P4, PT, R21, UR6, RZ ;  /* 0x0000000615157c10 */ /* 0x000fc4000ff9e0ff */
[----:B------:R-:W-:Y:S02]  /*87480*/  IADD3.X R48, PT, PT, R48, UR40, RZ, P5, !PT ;  /* 0x0000002830307c10 */ /* 0x000fe4000affe4ff */
[----:B------:R-:W-:Y:S02]  /*87490*/  IADD3 R49, P5, PT, R49, UR6, RZ ;  /* 0x0000000631317c10 */ /* 0x000fe4000ffbe0ff */
[----:B------:R-:W-:Y:S02]  /*874a0*/  IADD3.X R50, PT, PT, R50, UR40, RZ, P6, !PT ;  /* 0x0000002832327c10 */ /* 0x000fe4000b7fe4ff */
[----:B------:R-:W-:Y:S01]  /*874b0*/  IADD3 R51, P6, PT, R51, UR6, RZ ;  /* 0x0000000633337c10 */ /* 0x000fe2000ffde0ff */
[----:B------:R0:W-:Y:S01]  /*874c0*/  STL [R1+0x2048], R21 ;  /* 0x0020481501007387 */ /* 0x0001e20000100800 */
[----:B------:R-:W-:-:S03]  /*874d0*/  IADD3.X R6, PT, PT, R6, UR40, RZ, P0, !PT ;  /* 0x0000002806067c10 */ /* 0x000fc600087fe4ff */
[----:B------:R1:W-:Y:S01]  /*874e0*/  STL [R1+0x2044], R48 ;  /* 0x0020443001007387 */ /* 0x0003e20000100800 */
[----:B------:R-:W-:-:S03]  /*874f0*/  IADD3 R7, P0, PT, R7, UR6, RZ ;  /* 0x0000000607077c10 */ /* 0x000fc6000ff1e0ff */
[----:B------:R0:W-:Y:S01]  /*87500*/  STL [R1+0x4738], R49 ;  /* 0x0047383101007387 */ /* 0x0001e20000100800 */
[----:B--2---:R-:W-:-:S03]  /*87510*/  IADD3.X R56, PT, PT, R56, UR40, RZ, P1, !PT ;  /* 0x0000002838387c10 */ /* 0x004fc60008ffe4ff */
[----:B------:R2:W-:Y:S01]  /*87520*/  STL [R1+0x2040], R50 ;  /* 0x0020403201007387 */ /* 0x0005e20000100800 */
[----:B---3--:R-:W-:-:S03]  /*87530*/  IADD3 R57, P1, PT, R57, UR6, RZ ;  /* 0x0000000639397c10 */ /* 0x008fc6000ff3e0ff */
[----:B------:R3:W-:Y:S01]  /*87540*/  STL [R1+0x4730], R51 ;  /* 0x0047303301007387 */ /* 0x0007e20000100800 */
[----:B----4-:R-:W-:-:S03]  /*87550*/  IADD3.X R58, PT, PT, R58, UR40, RZ, P2, !PT ;  /* 0x000000283a3a7c10 */ /* 0x010fc600097fe4ff */
        /* <DEDUP_REMOVED lines=36> */
[----:B------:R0:W-:Y:S04]  /*877a0*/  STL [R1+0x4714], R26 ;  /* 0x0047141a01007387 */ /* 0x0001e80000100800 */
[----:B------:R0:W-:Y:S01]  /*877b0*/  STL [R1+0x46e0], R27 ;  /* 0x0046e01b01007387 */ /* 0x0001e20000100800 */
[----:B------:R-:W-:-:S03]  /*877c0*/  IADD3 R31, P4, PT, R31, UR6, RZ ;  /* 0x000000061f1f7c10 */ /* 0x000fc6000ff9e0ff */
[----:B------:R0:W-:Y:S01]  /*877d0*/  STL [R1+0x470c], R28 ;  /* 0x00470c1c01007387 */ /* 0x0001e20000100800 */
[----:B------:R-:W-:-:S03]  /*877e0*/  IADD3.X R60, PT, PT, R60, UR40, RZ, P5, !PT ;  /* 0x000000283c3c7c10 */ /* 0x000fc6000affe4ff */
[----:B------:R1:W-:Y:S04]  /*877f0*/  STL [R1+0x46d8], R29 ;  /* 0x0046d81d01007387 */ /* 0x0003e80000100800 */
[----:B------:R1:W-:Y:S01]  /*87800*/  STL [R1+0x4704], R30 ;  /* 0x0047041e01007387 */ /* 0x0003e20000100800 */
[----:B------:R-:W-:-:S03]  /*87810*/  IADD3 R61, P5, PT, R61, UR6, RZ ;  /* 0x000000063d3d7c10 */ /* 0x000fc6000ffbe0ff */
[----:B0-----:R-:W4:Y:S04]  /*87820*/  LDL.LU R21, [R1+0x46f4] ;  /* 0x0046f40001157983 */ /* 0x001f280000300800 */
[----:B------:R0:W-:Y:S04]  /*87830*/  STL [R1+0x46d0], R31 ;  /* 0x0046d01f01007387 */ /* 0x0001e80000100800 */
[----:B-1----:R-:W4:Y:S04]  /*87840*/  LDL.LU R48, [R1+0x46c0] ;  /* 0x0046c00001307983 */ /* 0x002f280000300800 */
[----:B------:R1:W-:Y:S04]  /*87850*/  STL [R1+0x46fc], R60 ;  /* 0x0046fc3c01007387 */ /* 0x0003e80000100800 */
[----:B------:R-:W4:Y:S04]  /*87860*/  LDL.LU R49, [R1+0x46ec] ;  /* 0x0046ec0001317983 */ /* 0x000f280000300800 */
[----:B------:R0:W-:Y:S04]  /*87870*/  STL [R1+0x46c8], R61 ;  /* 0x0046c83d01007387 */ /* 0x0001e80000100800 */
        /* <DEDUP_REMOVED lines=26> */
[----:B-1----:R-:W4:Y:S04]  /*87a20*/  LDL.LU R60, [R1+0x4650] ;  /* 0x00465000013c7983 */ /* 0x002f280000300800 */
[----:B------:R-:W4:Y:S01]  /*87a30*/  LDL.LU R61, [R1+0x467c] ;  /* 0x00467c00013d7983 */ /* 0x000f220000300800 */
[----:B------:R-:W-:-:S02]  /*87a40*/  IADD3.X R21, PT, PT, R21, UR40, RZ, P6, !PT ;  /* 0x0000002815157c10 */ /* 0x000fc4000b7fe4ff */
[----:B------:R-:W-:Y:S02]  /*87a50*/  IADD3 R48, P6, PT, R48, UR6, RZ ;  /* 0x0000000630307c10 */ /* 0x000fe4000ffde0ff */
[----:B------:R-:W-:Y:S02]  /*87a60*/  IADD3.X R49, PT, PT, R49, UR40, RZ, P0, !PT ;  /* 0x0000002831317c10 */ /* 0x000fe400087fe4ff */
[----:B--2---:R-:W-:Y:S02]  /*87a70*/  IADD3 R50, P0, PT, R50, UR6, RZ ;  /* 0x0000000632327c10 */ /* 0x004fe4000ff1e0ff */
[----:B---3--:R-:W-:Y:S01]  /*87a80*/  IADD3.X R51, PT, PT, R51, UR40, RZ, P1, !PT ;  /* 0x0000002833337c10 */ /* 0x008fe20008ffe4ff */
[----:B------:R0:W-:Y:S01]  /*87a90*/  STL [R1+0x46f4], R21 ;  /* 0x0046f41501007387 */ /* 0x0001e20000100800 */
[----:B----4-:R-:W-:-:S03]  /*87aa0*/  IADD3 R6, P1, PT, R6, UR6, RZ ;  /* 0x0000000606067c10 */ /* 0x010fc6000ff3e0ff */
        /* <DEDUP_REMOVED lines=52> */
[----:B0-----:R-:W4:Y:S04]  /*87df0*/  LDL.LU R21, [R1+0x4648] ;  /* 0x0046480001157983 */ /* 0x001f280000300800 */
[----:B------:R0:W-:Y:S04]  /*87e00*/  STL [R1+0x4684], R31 ;  /* 0x0046841f01007387 */ /* 0x0001e80000100800 */
[----:B-1----:R-:W4:Y:S04]  /*87e10*/  LDL.LU R48, [R1+0x4674] ;  /* 0x0046740001307983 */ /* 0x002f280000300800 */
[----:B------:R1:W-:Y:S04]  /*87e20*/  STL [R1+0x4650], R60 ;  /* 0x0046503c01007387 */ /* 0x0003e80000100800 */
[----:B--2---:R-:W2:Y:S04]  /*87e30*/  LDL.LU R49, [R1+0x4640] ;  /* 0x0046400001317983 */ /* 0x004ea80000300800 */
[----:B------:R0:W-:Y:S04]  /*87e40*/  STL [R1+0x467c], R61 ;  /* 0x00467c3d01007387 */ /* 0x0001e80000100800 */
        /* <DEDUP_REMOVED lines=28> */
[----:B------:R-:W-:-:S02]  /*88010*/  IADD3 R21, P0, PT, R21, UR6, RZ ;  /* 0x0000000615157c10 */ /* 0x000fc4000ff1e0ff */
[----:B------:R-:W-:Y:S02]  /*88020*/  IADD3.X R48, PT, PT, R48, UR40, RZ, P1, !PT ;  /* 0x0000002830307c10 */ /* 0x000fe40008ffe4ff */
[----:B--2---:R-:W-:Y:S02]  /*88030*/  IADD3 R49, P1, PT, R49, UR6, RZ ;  /* 0x0000000631317c10 */ /* 0x004fe4000ff3e0ff */
[----:B---3--:R-:W-:Y:S02]  /*88040*/  IADD3.X R50, PT, PT, R50, UR40, RZ, P2, !PT ;  /* 0x0000002832327c10 */ /* 0x008fe400097fe4ff */
[----:B----4-:R-:W-:Y:S01]  /*88050*/  IADD3 R51, P2, PT, R51, UR6, RZ ;  /* 0x0000000633337c10 */ /* 0x010fe2000ff5e0ff */
        /* <DEDUP_REMOVED lines=90> */
[----:B--2---:R-:W-:Y:S02]  /*88600*/  IADD3.X R49, PT, PT, R49, UR40, RZ, P3, !PT ;  /* 0x0000002831317c10 */ /* 0x004fe40009ffe4ff */
[----:B---3--:R-:W-:Y:S02]  /*88610*/  IADD3 R50, P3, PT, R50, UR6, RZ ;  /* 0x0000000632327c10 */ /* 0x008fe4000ff7e0ff */
[----:B----4-:R-:W-:Y:S01]  /*88620*/  IADD3.X R51, PT, PT, R51, UR40, RZ, P4, !PT ;  /* 0x0000002833337c10 */ /* 0x010fe2000a7fe4ff */
        /* <DEDUP_REMOVED lines=651> */
[----:B------:R-:W-:Y:S01]  /*8aee0*/  STL [R1+0x4280], R21 ;  /* 0x0042801501007387 */ /* 0x000fe20000100800 */
[----:B------:R-:W-:-:S03]  /*8aef0*/  IADD3.X R6, PT, PT, R6, UR40, RZ, P1, !PT ;  /* 0x0000002806067c10 */ /* 0x000fc60008ffe4ff */
[----:B------:R-:W-:Y:S01]  /*8af00*/  STL [R1+0x42ac], R48 ;  /* 0x0042ac3001007387 */ /* 0x000fe20000100800 */
[----:B------:R-:W-:-:S03]  /*8af10*/  IADD3 R7, P1, PT, R7, UR6, RZ ;  /* 0x0000000607077c10 */ /* 0x000fc6000ff3e0ff */
        /* <DEDUP_REMOVED lines=39> */
[----:B------:R-:W-:-:S03]  /*8b190*/  IADD3.X R29, PT, PT, R29, UR40, RZ, P5, !PT ;  /* 0x000000281d1d7c10 */ /* 0x000fc6000affe4ff */
[----:B------:R0:W-:Y:S01]  /*8b1a0*/  STL [R1+0x4228], R55 ;  /* 0x0042283701007387 */ /* 0x0001e20000100800 */
[----:B------:R-:W-:-:S03]  /*8b1b0*/  IADD3.X R30, PT, PT, R30, UR40, RZ, P6, !PT ;  /* 0x000000281e1e7c10 */ /* 0x000fc6000b7fe4ff */
[----:B------:R-:W-:Y:S01]  /*8b1c0*/  STL [R1+0x4254], R26 ;  /* 0x0042541a01007387 */ /* 0x000fe20000100800 */
[----:B------:R-:W-:-:S03]  /*8b1d0*/  IADD3.X R61, PT, PT, R61, UR40, RZ, P2, !PT ;  /* 0x000000283d3d7c10 */ /* 0x000fc600097fe4ff */
[----:B------:R-:W-:Y:S01]  /*8b1e0*/  STL [R1+0x4220], R27 ;  /* 0x0042201b01007387 */ /* 0x000fe20000100800 */
[----:B------:R-:W-:-:S03]  /*8b1f0*/  IADD3.X R31, PT, PT, R31, UR40, RZ, P0, !PT ;  /* 0x000000281f1f7c10 */ /* 0x000fc600087fe4ff */
[----:B------:R-:W-:Y:S01]  /*8b200*/  STL [R1+0x424c], R28 ;  /* 0x00424c1c01007387 */ /* 0x000fe20000100800 */
[----:B------:R-:W-:-:S03]  /*8b210*/  IADD3.X R60, PT, PT, R60, UR40, RZ, P1, !PT ;  /* 0x000000283c3c7c10 */ /* 0x000fc60008ffe4ff */
[----:B------:R-:W-:Y:S04]  /*8b220*/  STL [R1+0x4244], R29 ;  /* 0x0042441d01007387 */ /* 0x000fe80000100800 */
[----:B------:R-:W-:Y:S04]  /*8b230*/  STL [R1+0x423c], R30 ;  /* 0x00423c1e01007387 */ /* 0x000fe80000100800 */
[----:B------:R0:W-:Y:S04]  /*8b240*/  STL [R1+0x4224], R61 ;  /* 0x0042243d01007387 */ /* 0x0001e80000100800 */
[----:B------:R-:W-:Y:S04]  /*8b250*/  STL [R1+0x4234], R31 ;  /* 0x0042341f01007387 */ /* 0x000fe80000100800 */
[----:B------:R2:W-:Y:S04]  /*8b260*/  STL [R1+0x422c], R60 ;  /* 0x00422c3c01007387 */ /* 0x0005e80000100800 */
[----:B0-----:R-:W4:Y:S04]  /*8b270*/  LDL.LU R3, [R1+0x421c] ;  /* 0x00421c0001037983 */ /* 0x001f280000300800 */
[----:B-1----:R-:W4:Y:S04]  /*8b280*/  LDL.LU R4, [R1+0x4218] ;  /* 0x0042180001047983 */ /* 0x002f280000300800 */
        /* <DEDUP_REMOVED lines=17> */
[----:B------:R-:W-:-:S02]  /*8b3a0*/  IADD3.X R3, PT, PT, R3, UR40, RZ, P3, !PT ;  /* 0x0000002803037c10 */ /* 0x000fc40009ffe4ff */
[----:B------:R-:W-:-:S03]  /*8b3b0*/  IADD3 R4, P1, PT, R4, UR6, RZ ;  /* 0x0000000604047c10 */ /* 0x000fc6000ff3e0ff */
[----:B------:R-:W-:Y:S01]  /*8b3c0*/  STL [R1+0x421c], R3 ;  /* 0x00421c0301007387 */ /* 0x000fe20000100800 */
[----:B--2---:R-:W-:Y:S02]  /*8b3d0*/  IADD3 R5, P2, PT, R5, UR6, RZ ;  /* 0x0000000605057c10 */ /* 0x004fe4000ff5e0ff */
[----:B---3--:R-:W-:Y:S02]  /*8b3e0*/  IADD3 R25, P3, PT, R25, UR6, RZ ;  /* 0x0000000619197c10 */ /* 0x008fe4000ff7e0ff */
[----:B----4-:R-:W-:Y:S02]  /*8b3f0*/  IADD3 R24, P4, PT, R24, UR6, RZ ;  /* 0x0000000618187c10 */ /* 0x010fe4000ff9e0ff */
[----:B------:R-:W-:Y:S02]  /*8b400*/  IADD3 R23, P5, PT, R23, UR6, RZ ;  /* 0x0000000617177c10 */ /* 0x000fe4000ffbe0ff */
[----:B------:R-:W-:Y:S02]  /*8b410*/  IADD3 R22, P6, PT, R22, UR6, RZ ;  /* 0x0000000616167c10 */ /* 0x000fe4000ffde0ff */
[----:B------:R-:W-:-:S02]  /*8b420*/  IADD3 R52, P0, PT, R52, UR6, RZ ;  /* 0x0000000634347c10 */ /* 0x000fc4000ff1e0ff */
[----:B------:R-:W-:Y:S02]  /*8b430*/  IADD3.X R53, PT, PT, R53, UR40, RZ, P1, !PT ;  /* 0x0000002835357c10 */ /* 0x000fe40008ffe4ff */
[----:B------:R-:W-:Y:S02]  /*8b440*/  IADD3 R54, P1, PT, R54, UR6, RZ ;  /* 0x0000000636367c10 */ /* 0x000fe4000ff3e0ff */
[----:B------:R-:W-:Y:S02]  /*8b450*/  IADD3.X R55, PT, PT, R55, UR40, RZ, P2, !PT ;  /* 0x0000002837377c10 */ /* 0x000fe400097fe4ff */
[----:B------:R-:W-:Y:S01]  /*8b460*/  IADD3 R61, P2, PT, R61, UR6, RZ ;  /* 0x000000063d3d7c10 */ /* 0x000fe2000ff5e0ff */
[----:B------:R-:W-:-:S05]  /*8b470*/  VIADD R27, R27, 0x1 ;  /* 0x000000011b1b7836 */ /* 0x000fca0000000000 */
        /* <DEDUP_REMOVED lines=11> */
[----:B0-----:R-:W2:Y:S01]  /*8b530*/  LDL.LU R61, [R1+0x41ec] ;  /* 0x0041ec00013d7983 */ /* 0x001ea20000300800 */
[----:B------:R-:W-:-:S03]  /*8b540*/  IADD3.X R30, PT, PT, R30, UR40, RZ, P3, !PT ;  /* 0x000000281e1e7c10 */ /* 0x000fc60009ffe4ff */
[----:B------:R-:W-:Y:S04]  /*8b550*/  STL [R1+0x420c], R55 ;  /* 0x00420c3701007387 */ /* 0x000fe80000100800 */
[----:B------:R0:W-:Y:S04]  /*8b560*/  STL [R1+0x4204], R30 ;  /* 0x0042041e01007387 */ /* 0x0001e80000100800 */
[----:B0-----:R-:W3:Y:S01]  /*8b570*/  LDL.LU R30, [R1+0x41b8] ;  /* 0x0041b800011e7983 */ /* 0x001ee20000300800 */
[----:B------:R-:W-:Y:S02]  /*8b580*/  IADD3 R26, P3, PT, R26, UR6, RZ ;  /* 0x000000061a1a7c10 */ /* 0x000fe4000ff7e0ff */
[----:B------:R-:W-:-:S02]  /*8b590*/  IADD3.X R28, PT, PT, R28, UR40, RZ, P4, !PT ;  /* 0x000000281c1c7c10 */ /* 0x000fc4000a7fe4ff */
[----:B------:R-:W-:Y:S01]  /*8b5a0*/  IADD3 R29, P4, PT, R29, UR6, RZ ;  /* 0x000000061d1d7c10 */ /* 0x000fe2000ff9e0ff */
[----:B------:R-:W-:Y:S01]  /*8b5b0*/  STL [R1+0x41d0], R26 ;  /* 0x0041d01a01007387 */ /* 0x000fe20000100800 */
[----:B------:R-:W-:-:S03]  /*8b5c0*/  IADD3.X R60, PT, PT, R60, UR40, RZ, P5, !PT ;  /* 0x000000283c3c7c10 */ /* 0x000fc6000affe4ff */
[----:B------:R-:W4:Y:S04]  /*8b5d0*/  LDL.LU R49, [R1+0x41e4] ;  /* 0x0041e40001317983 */ /* 0x000f280000300800 */
[----:B------:R-:W-:Y:S04]  /*8b5e0*/  STL [R1+0x41fc], R28 ;  /* 0x0041fc1c01007387 */ /* 0x000fe80000100800 */
[----:B------:R-:W4:Y:S04]  /*8b5f0*/  LDL.LU R50, [R1+0x41b0] ;  /* 0x0041b00001327983 */ /* 0x000f280000300800 */
[----:B------:R-:W-:Y:S04]  /*8b600*/  STL [R1+0x41c8], R29 ;  /* 0x0041c81d01007387 */ /* 0x000fe80000100800 */
[----:B------:R-:W4:Y:S04]  /*8b610*/  LDL.LU R51, [R1+0x41dc] ;  /* 0x0041dc0001337983 */ /* 0x000f280000300800 */
[----:B------:R0:W-:Y:S04]  /*8b620*/  STL [R1+0x41f4], R60 ;  /* 0x0041f43c01007387 */ /* 0x0001e80000100800 */
[----:B------:R-:W4:Y:S04]  /*8b630*/  LDL.LU R6, [R1+0x41a8] ;  /* 0x0041a80001067983 */ /* 0x000f280000300800 */
[----:B------:R-:W4:Y:S04]  /*8b640*/  LDL.LU R7, [R1+0x41d4] ;  /* 0x0041d40001077983 */ /* 0x000f280000300800 */
[----:B------:R-:W4:Y:S04]  /*8b650*/  LDL.LU R56, [R1+0x41a0] ;  /* 0x0041a00001387983 */ /* 0x000f280000300800 */
[----:B------:R-:W4:Y:S01]  /*8b660*/  LDL.LU R57, [R1+0x41cc] ;  /* 0x0041cc0001397983 */ /* 0x000f220000300800 */
[----:B------:R-:W-:-:S03]  /*8b670*/  IADD3 R31, P5, PT, R31, UR6, RZ ;  /* 0x000000061f1f7c10 */ /* 0x000fc6000ffbe0ff */
[----:B0-----:R-:W4:Y:S04]  /*8b680*/  LDL.LU R60, [R1+0x4198] ;  /* 0x00419800013c7983 */ /* 0x001f280000300800 */
[----:B------:R-:W4:Y:S04]  /*8b690*/  LDL.LU R58, [R1+0x41c4] ;  /* 0x0041c400013a7983 */ /* 0x000f280000300800 */
[----:B------:R-:W4:Y:S04]  /*8b6a0*/  LDL.LU R59, [R1+0x4190] ;  /* 0x00419000013b7983 */ /* 0x000f280000300800 */
[----:B------:R-:W4:Y:S04]  /*8b6b0*/  LDL.LU R2, [R1+0x41bc] ;  /* 0x0041bc0001027983 */ /* 0x000f280000300800 */
[----:B------:R0:W-:Y:S04]  /*8b6c0*/  STL [R1+0x41c0], R31 ;  /* 0x0041c01f01007387 */ /* 0x0001e80000100800 */
        /* <DEDUP_REMOVED lines=11> */
[----:B0-----:R-:W4:Y:S01]  /*8b780*/  LDL.LU R31, [R1+0x418c] ;  /* 0x00418c00011f7983 */ /* 0x001f220000300800 */
[----:B--2---:R-:W-:-:S05]  /*8b790*/  IADD3.X R61, PT, PT, R61, UR40, RZ, P6, !PT ;  /* 0x000000283d3d7c10 */ /* 0x004fca000b7fe4ff */
[----:B------:R0:W-:Y:S04]  /*8b7a0*/  STL [R1+0x41ec], R61 ;  /* 0x0041ec3d01007387 */ /* 0x0001e80000100800 */
[----:B0-----:R-:W2:Y:S01]  /*8b7b0*/  LDL.LU R61, [R1+0x4158] ;  /* 0x00415800013d7983 */ /* 0x001ea20000300800 */
[----:B---3--:R-:W-:-:S03]  /*8b7c0*/  IADD3 R30, P6, PT, R30, UR6, RZ ;  /* 0x000000061e1e7c10 */ /* 0x008fc6000ffde0ff */
[----:B------:R-:W3:Y:S04]  /*8b7d0*/  LDL.LU R26, [R1+0x4184] ;  /* 0x00418400011a7983 */ /* 0x000ee80000300800 */
[----:B------:R-:W3:Y:S04]  /*8b7e0*/  LDL.LU R28, [R1+0x4150] ;  /* 0x00415000011c7983 */ /* 0x000ee80000300800 */
[----:B------:R-:W3:Y:S04]  /*8b7f0*/  LDL.LU R29, [R1+0x417c] ;  /* 0x00417c00011d7983 */ /* 0x000ee80000300800 */
[----:B------:R0:W-:Y:S04]  /*8b800*/  STL [R1+0x41b8], R30 ;  /* 0x0041b81e01007387 */ /* 0x0001e80000100800 */
[----:B0-----:R-:W3:Y:S01]  /*8b810*/  LDL.LU R30, [R1+0x4148] ;  /* 0x00414800011e7983 */ /* 0x001ee20000300800 */
[----:B----4-:R-:W-:-:S02]  /*8b820*/  IADD3.X R49, PT, PT, R49, UR40, RZ, P0, !PT ;  /* 0x0000002831317c10 */ /* 0x010fc400087fe4ff */
[----:B------:R-:W-:Y:S02]  /*8b830*/  IADD3 R50, P0, PT, R50, UR6, RZ ;  /* 0x0000000632327c10 */ /* 0x000fe4000ff1e0ff */
[----:B------:R-:W-:Y:S01]  /*8b840*/  IADD3.X R51, PT, PT, R51, UR40, RZ, P1, !PT ;  /* 0x0000002833337c10 */ /* 0x000fe20008ffe4ff */
[----:B------:R-:W-:Y:S04]  /*8b850*/  STL [R1+0x41e4], R49 ;  /* 0x0041e43101007387 */ /* 0x000fe80000100800 */
[----:B------:R-:W-:Y:S01]  /*8b860*/  STL [R1+0x41b0], R50 ;  /* 0x0041b03201007387 */ /* 0x000fe20000100800 */
[----:B------:R-:W-:-:S03]  /*8b870*/  IADD3 R6, P1, PT, R6, UR6, RZ ;  /* 0x0000000606067c10 */ /* 0x000fc6000ff3e0ff */
[----:B------:R-:W-:Y:S01]  /*8b880*/  STL [R1+0x41dc], R51 ;  /* 0x0041dc3301007387 */ /* 0x000fe20000100800 */
[----:B------:R-:W-:-:S03]  /*8b890*/  IADD3.X R7, PT, PT, R7, UR40, RZ, P2, !PT ;  /* 0x0000002807077c10 */ /* 0x000fc600097fe4ff */
[----:B------:R-:W-:Y:S01]  /*8b8a0*/  STL [R1+0x41a8], R6 ;  /* 0x0041a80601007387 */ /* 0x000fe20000100800 */
[----:B------:R-:W-:-:S03]  /*8b8b0*/  IADD3 R56, P2, PT, R56, UR6, RZ ;  /* 0x0000000638387c10 */ /* 0x000fc6000ff5e0ff */
[----:B------:R-:W-:Y:S01]  /*8b8c0*/  STL [R1+0x41d4], R7 ;  /* 0x0041d40701007387 */ /* 0x000fe20000100800 */
[----:B------:R-:W-:Y:S02]  /*8b8d0*/  IADD3.X R57, PT, PT, R57, UR40, RZ, P3, !PT ;  /* 0x0000002839397c10 */ /* 0x000fe40009ffe4ff */
[----:B------:R-:W-:-:S05]  /*8b8e0*/  IADD3 R60, P3, PT, R60, UR6, RZ ;  /* 0x000000063c3c7c10 */ /* 0x000fca000ff7e0ff */
[----:B------:R0:W-:Y:S01]  /*8b8f0*/  STL [R1+0x4198], R60 ;  /* 0x0041983c01007387 */ /* 0x0001e20000100800 */
[----:B------:R-:W-:-:S03]  /*8b900*/  IADD3.X R58, PT, PT, R58, UR40, RZ, P4, !PT ;  /* 0x000000283a3a7c10 */ /* 0x000fc6000a7fe4ff */
[----:B------:R-:W-:Y:S01]  /*8b910*/  STL [R1+0x41a0], R56 ;  /* 0x0041a03801007387 */ /* 0x000fe20000100800 */
[----:B------:R-:W-:Y:S02]  /*8b920*/  IADD3 R59, P4, PT, R59, UR6, RZ ;  /* 0x000000063b3b7c10 */ /* 0x000fe4000ff9e0ff */
[----:B------:R-:W-:Y:S01]  /*8b930*/  IADD3.X R2, PT, PT, R2, UR40, RZ, P5, !PT ;  /* 0x0000002802027c10 */ /* 0x000fe2000affe4ff */
[----:B0-----:R-:W4:Y:S04]  /*8b940*/  LDL.LU R60, [R1+0x4174] ;  /* 0x00417400013c7983 */ /* 0x001f280000300800 */
        /* <DEDUP_REMOVED lines=24> */
[----:B------:R-:W-:Y:S04]  /*8bad0*/  STL [R1+0x4168], R53 ;  /* 0x0041683501007387 */ /* 0x000fe80000100800 */
[----:B------:R0:W-:Y:S04]  /*8bae0*/  STL [R1+0x418c], R31 ;  /* 0x00418c1f01007387 */ /* 0x0001e80000100800 */
[----:B------:R-:W-:Y:S04]  /*8baf0*/  STL [R1+0x4194], R54 ;  /* 0x0041943601007387 */ /* 0x000fe80000100800 */
[----:B0-----:R-:W4:Y:S04]  /*8bb00*/  LDL.LU R31, [R1+0x4140] ;  /* 0x00414000011f7983 */ /* 0x001f280000300800 */
[----:B------:R-:W-:Y:S01]  /*8bb10*/  STL [R1+0x4160], R55 ;  /* 0x0041603701007387 */ /* 0x000fe20000100800 */
[----:B--2---:R-:W-:-:S05]  /*8bb20*/  IADD3 R61, P4, PT, R61, UR6, RZ ;  /* 0x000000063d3d7c10 */ /* 0x004fca000ff9e0ff */
[----:B------:R0:W-:Y:S04]  /*8bb30*/  STL [R1+0x4158], R61 ;  /* 0x0041583d01007387 */ /* 0x0001e80000100800 */
[----:B0-----:R-:W2:Y:S01]  /*8bb40*/  LDL.LU R61, [R1+0x416c] ;  /* 0x00416c00013d7983 */ /* 0x001ea20000300800 */
[----:B---3--:R-:W-:Y:S02]  /*8bb50*/  IADD3.X R26, PT, PT, R26, UR40, RZ, P5, !PT ;  /* 0x000000281a1a7c10 */ /* 0x008fe4000affe4ff */
[----:B------:R-:W-:Y:S02]  /*8bb60*/  IADD3 R28, P5, PT, R28, UR6, RZ ;  /* 0x000000061c1c7c10 */ /* 0x000fe4000ffbe0ff */
[----:B------:R-:W-:Y:S01]  /*8bb70*/  IADD3.X R29, PT, PT, R29, UR40, RZ, P6, !PT ;  /* 0x000000281d1d7c10 */ /* 0x000fe2000b7fe4ff */
[----:B------:R-:W-:Y:S04]  /*8bb80*/  STL [R1+0x4184], R26 ;  /* 0x0041841a01007387 */ /* 0x000fe80000100800 */
[----:B------:R-:W3:Y:S01]  /*8bb90*/  LDL.LU R49, [R1+0x4138] ;  /* 0x0041380001317983 */ /* 0x000ee20000300800 */
[----:B------:R-:W-:-:S03]  /*8bba0*/  IADD3 R30, P6, PT, R30, UR6, RZ ;  /* 0x000000061e1e7c10 */ /* 0x000fc6000ffde0ff */
[----:B------:R-:W-:Y:S04]  /*8bbb0*/  STL [R1+0x4150], R28 ;  /* 0x0041501c01007387 */ /* 0x000fe80000100800 */
[----:B------:R-:W3:Y:S04]  /*8bbc0*/  LDL.LU R50, [R1+0x4164] ;  /* 0x0041640001327983 */ /* 0x000ee80000300800 */
[----:B------:R-:W-:Y:S04]  /*8bbd0*/  STL [R1+0x417c], R29 ;  /* 0x00417c1d01007387 */ /* 0x000fe80000100800 */
[----:B------:R-:W3:Y:S04]  /*8bbe0*/  LDL.LU R51, [R1+0x4130] ;  /* 0x0041300001337983 */ /* 0x000ee80000300800 */
[----:B------:R0:W-:Y:S04]  /*8bbf0*/  STL [R1+0x4148], R30 ;  /* 0x0041481e01007387 */ /* 0x0001e80000100800 */
[----:B------:R-:W3:Y:S04]  /*8bc00*/  LDL.LU R6, [R1+0x415c] ;  /* 0x00415c0001067983 */ /* 0x000ee80000300800 */
[----:B------:R-:W3:Y:S04]  /*8bc10*/  LDL.LU R7, [R1+0x4128] ;  /* 0x0041280001077983 */ /* 0x000ee80000300800 */
[----:B------:R-:W3:Y:S04]  /*8bc20*/  LDL.LU R56, [R1+0x4154] ;  /* 0x0041540001387983 */ /* 0x000ee80000300800 */
[----:B------:R-:W3:Y:S04]  /*8bc30*/  LDL.LU R57, [R1+0x4120] ;  /* 0x0041200001397983 */ /* 0x000ee80000300800 */
[----:B0-----:R-:W3:Y:S01]  /*8bc40*/  LDL.LU R30, [R1+0x414c] ;  /* 0x00414c00011e7983 */ /* 0x001ee20000300800 */
[----:B----4-:R-:W-:-:S03]  /*8bc50*/  IADD3.X R60, PT, PT, R60, UR40, RZ, P0, !PT ;  /* 0x000000283c3c7c10 */ /* 0x010fc600087fe4ff */
        /* <DEDUP_REMOVED lines=16> */
[----:B------:R-:W-:-:S05]  /*8bd60*/  IADD3 R31, P0, PT, R31, UR6, RZ ;  /* 0x000000061f1f7c10 */ /* 0x000fca000ff1e0ff */
[----:B------:R0:W-:Y:S04]  /*8bd70*/  STL [R1+0x4140], R31 ;  /* 0x0041401f01007387 */ /* 0x0001e80000100800 */
[----:B0-----:R-:W4:Y:S04]  /*8bd80*/  LDL.LU R31, [R1+0x410c] ;  /* 0x00410c00011f7983 */ /* 0x001f280000300800 */
[----:B------:R-:W4:Y:S04]  /*8bd90*/  LDL.LU R26, [R1+0x40d8] ;  /* 0x0040d800011a7983 */ /* 0x000f280000300800 */
[----:B------:R-:W4:Y:S04]  /*8bda0*/  LDL.LU R28, [R1+0x4104] ;  /* 0x00410400011c7983 */ /* 0x000f280000300800 */
[----:B------:R-:W4:Y:S01]  /*8bdb0*/  LDL.LU R29, [R1+0x40d0] ;  /* 0x0040d000011d7983 */ /* 0x000f220000300800 */
[----:B--2---:R-:W-:-:S05]  /*8bdc0*/  IADD3.X R61, PT, PT, R61, UR40, RZ, P1, !PT ;  /* 0x000000283d3d7c10 */ /* 0x004fca0008ffe4ff */
[----:B------:R0:W-:Y:S04]  /*8bdd0*/  STL [R1+0x416c], R61 ;  /* 0x00416c3d01007387 */ /* 0x0001e80000100800 */
[----:B0-----:R-:W2:Y:S01]  /*8bde0*/  LDL.LU R61, [R1+0x40fc] ;  /* 0x0040fc00013d7983 */ /* 0x001ea20000300800 */
[----:B---3--:R-:W-:Y:S02]  /*8bdf0*/  IADD3 R49, P1, PT, R49, UR6, RZ ;  /* 0x0000000631317c10 */ /* 0x008fe4000ff3e0ff */
        /* <DEDUP_REMOVED lines=10> */
[----:B------:R-:W-:-:S05]  /*8bea0*/  IADD3.X R30, PT, PT, R30, UR40, RZ, P5, !PT ;  /* 0x000000281e1e7c10 */ /* 0x000fca000affe4ff */
[----:B------:R0:W-:Y:S04]  /*8beb0*/  STL [R1+0x414c], R30 ;  /* 0x00414c1e01007387 */ /* 0x0001e80000100800 */
[----:B------:R-:W-:Y:S04]  /*8bec0*/  STL [R1+0x4154], R56 ;  /* 0x0041543801007387 */ /* 0x000fe80000100800 */
[----:B0-----:R-:W3:Y:S01]  /*8bed0*/  LDL.LU R30, [R1+0x40c8] ;  /* 0x0040c800011e7983 */ /* 0x001ee20000300800 */
[----:B------:R-:W-:Y:S02]  /*8bee0*/  IADD3 R57, P4, PT, R57, UR6, RZ ;  /* 0x0000000639397c10 */ /* 0x000fe4000ff9e0ff */
[----:B----4-:R-:W-:-:S02]  /*8bef0*/  IADD3 R58, P5, PT, R58, UR6, RZ ;  /* 0x000000063a3a7c10 */ /* 0x010fc4000ffbe0ff */
[----:B------:R-:W-:Y:S02]  /*8bf00*/  IADD3.X R59, PT, PT, R59, UR40, RZ, P6, !PT ;  /* 0x000000283b3b7c10 */ /* 0x000fe4000b7fe4ff */
[----:B------:R-:W-:Y:S01]  /*8bf10*/  IADD3 R2, P6, PT, R2, UR6, RZ ;  /* 0x0000000602027c10 */ /* 0x000fe2000ffde0ff */
[----:B------:R-:W-:Y:S01]  /*8bf20*/  STL [R1+0x4120], R57 ;  /* 0x0041203901007387 */ /* 0x000fe20000100800 */
[----:B------:R-:W-:Y:S02]  /*8bf30*/  IADD3.X R3, PT, PT, R3, UR40, RZ, P0, !PT ;  /* 0x0000002803037c10 */ /* 0x000fe400087fe4ff */
[----:B------:R-:W-:Y:S01]  /*8bf40*/  IADD3 R4, P0, PT, R4, UR6, RZ ;  /* 0x0000000604047c10 */ /* 0x000fe2000ff1e0ff */
        /* <DEDUP_REMOVED lines=15> */
[----:B------:R-:W-:Y:S02]  /*8c040*/  IADD3 R54, P4, PT, R54, UR6, RZ ;  /* 0x0000000636367c10 */ /* 0x000fe4000ff9e0ff */
[----:B------:R-:W-:Y:S01]  /*8c050*/  IADD3.X R55, PT, PT, R55, UR40, RZ, P5, !PT ;  /* 0x0000002837377c10 */ /* 0x000fe2000affe4ff */
[----:B------:R-:W-:Y:S01]  /*8c060*/  STL [R1+0x40f8], R23 ;  /* 0x0040f81701007387 */ /* 0x000fe20000100800 */
[----:B------:R-:W-:-:S03]  /*8c070*/  IADD3 R60, P5, PT, R60, UR6, RZ ;  /* 0x000000063c3c7c10 */ /* 0x000fc6000ffbe0ff */
[----:B------:R-:W-:Y:S04]  /*8c080*/  STL [R1+0x4124], R22 ;  /* 0x0041241601007387 */ /* 0x000fe80000100800 */
[----:B------:R-:W-:Y:S04]  /*8c090*/  STL [R1+0x40f0], R52 ;  /* 0x0040f03401007387 */ /* 0x000fe80000100800 */
[----:B------:R-:W-:Y:S04]  /*8c0a0*/  STL [R1+0x411c], R53 ;  /* 0x00411c3501007387 */ /* 0x000fe80000100800 */
[----:B------:R0:W-:Y:S04]  /*8c0b0*/  STL [R1+0x40e0], R60 ;  /* 0x0040e03c01007387 */ /* 0x0001e80000100800 */
[----:B------:R-:W-:Y:S01]  /*8c0c0*/  STL [R1+0x40e8], R54 ;  /* 0x0040e83601007387 */ /* 0x000fe20000100800 */
[----:B------:R-:W-:-:S03]  /*8c0d0*/  IADD3.X R31, PT, PT, R31, UR40, RZ, P6, !PT ;  /* 0x000000281f1f7c10 */ /* 0x000fc6000b7fe4ff */
[----:B0-----:R-:W4:Y:S01]  /*8c0e0*/  LDL.LU R60, [R1+0x40f4] ;  /* 0x0040f400013c7983 */ /* 0x001f220000300800 */
[----:B------:R-:W-:-:S03]  /*8c0f0*/  IADD3 R26, P6, PT, R26, UR6, RZ ;  /* 0x000000061a1a7c10 */ /* 0x000fc6000ffde0ff */
[----:B------:R-:W-:Y:S01]  /*8c100*/  STL [R1+0x4114], R55 ;  /* 0x0041143701007387 */ /* 0x000fe20000100800 */
[----:B------:R-:W-:-:S03]  /*8c110*/  IADD3.X R28, PT, PT, R28, UR40, RZ, P0, !PT ;  /* 0x000000281c1c7c10 */ /* 0x000fc600087fe4ff */
[----:B------:R0:W-:Y:S01]  /*8c120*/  STL [R1+0x410c], R31 ;  /* 0x00410c1f01007387 */ /* 0x0001e20000100800 */
[----:B------:R-:W-:-:S03]  /*8c130*/  IADD3 R29, P0, PT, R29, UR6, RZ ;  /* 0x000000061d1d7c10 */ /* 0x000fc6000ff1e0ff */
[----:B0-----:R-:W4:Y:S04]  /*8c140*/  LDL.LU R31, [R1+0x40c0] ;  /* 0x0040c000011f7983 */ /* 0x001f280000300800 */
[----:B------:R-:W-:Y:S04]  /*8c150*/  STL [R1+0x40d8], R26 ;  /* 0x0040d81a01007387 */ /* 0x000fe80000100800 */
[----:B------:R-:W4:Y:S04]  /*8c160*/  LDL.LU R49, [R1+0x40ec] ;  /* 0x0040ec0001317983 */ /* 0x000f280000300800 */
[----:B------:R-:W-:Y:S04]  /*8c170*/  STL [R1+0x4104], R28 ;  /* 0x0041041c01007387 */ /* 0x000fe80000100800 */
[----:B------:R-:W4:Y:S04]  /*8c180*/  LDL.LU R50, [R1+0x40b8] ;  /* 0x0040b80001327983 */ /* 0x000f280000300800 */
[----:B------:R-:W-:Y:S04]  /*8c190*/  STL [R1+0x40d0], R29 ;  /* 0x0040d01d01007387 */ /* 0x000fe80000100800 */
[----:B------:R-:W4:Y:S01]  /*8c1a0*/  LDL.LU R51, [R1+0x40e4] ;  /* 0x0040e40001337983 */ /* 0x000f220000300800 */
[----:B--2---:R-:W-:-:S05]  /*8c1b0*/  IADD3.X R61, PT, PT, R61, UR40, RZ, P1, !PT ;  /* 0x000000283d3d7c10 */ /* 0x004fca0008ffe4ff */
[----:B------:R0:W-:Y:S04]  /*8c1c0*/  STL [R1+0x40fc], R61 ;  /* 0x0040fc3d01007387 */ /* 0x0001e80000100800 */
[----:B------:R-:W2:Y:S04]  /*8c1d0*/  LDL.LU R6, [R1+0x40b0] ;  /* 0x0040b00001067983 */ /* 0x000ea80000300800 */
[----:B------:R-:W2:Y:S04]  /*8c1e0*/  LDL.LU R7, [R1+0x40dc] ;  /* 0x0040dc0001077983 */ /* 0x000ea80000300800 */
[----:B------:R-:W2:Y:S04]  /*8c1f0*/  LDL.LU R56, [R1+0x40a8] ;  /* 0x0040a80001387983 */ /* 0x000ea80000300800 */
[----:B------:R-:W2:Y:S04]  /*8c200*/  LDL.LU R57, [R1+0x40d4] ;  /* 0x0040d40001397983 */ /* 0x000ea80000300800 */
[----:B0-----:R-:W2:Y:S04]  /*8c210*/  LDL.LU R61, [R1+0x40a0] ;  /* 0x0040a000013d7983 */ /* 0x001ea80000300800 */
[----:B------:R-:W2:Y:S04]  /*8c220*/  LDL.LU R58, [R1+0x40cc] ;  /* 0x0040cc00013a7983 */ /* 0x000ea80000300800 */
[----:B------:R-:W2:Y:S04]  /*8c230*/  LDL.LU R59, [R1+0x4098] ;  /* 0x00409800013b7983 */ /* 0x000ea80000300800 */
[----:B------:R-:W2:Y:S01]  /*8c240*/  LDL.LU R2, [R1+0x40c4] ;  /* 0x0040c40001027983 */ /* 0x000ea20000300800 */
[----:B---3--:R-:W-:-:S05]  /*8c250*/  IADD3 R30, P1, PT, R30, UR6, RZ ;  /* 0x000000061e1e7c10 */ /* 0x008fca000ff3e0ff */
[----:B------:R0:W-:Y:S04]  /*8c260*/  STL [R1+0x40c8], R30 ;  /* 0x0040c81e01007387 */ /* 0x0001e80000100800 */
        /* <DEDUP_REMOVED lines=11> */
[----:B0-----:R-:W3:Y:S01]  /*8c320*/  LDL.LU R30, [R1+0x4094] ;  /* 0x00409400011e7983 */ /* 0x001ee20000300800 */
[----:B----4-:R-:W-:-:S05]  /*8c330*/  IADD3.X R60, PT, PT, R60, UR40, RZ, P2, !PT ;  /* 0x000000283c3c7c10 */ /* 0x010fca00097fe4ff */
[----:B------:R0:W-:Y:S04]  /*8c340*/  STL [R1+0x40f4], R60 ;  /* 0x0040f43c01007387 */ /* 0x0001e80000100800 */
[----:B0-----:R-:W4:Y:S01]  /*8c350*/  LDL.LU R60, [R1+0x4060] ;  /* 0x00406000013c7983 */ /* 0x001f220000300800 */
[----:B------:R-:W-:-:S03]  /*8c360*/  IADD3 R31, P2, PT, R31, UR6, RZ ;  /* 0x000000061f1f7c10 */ /* 0x000fc6000ff5e0ff */
[----:B------:R-:W4:Y:S04]  /*8c370*/  LDL.LU R26, [R1+0x408c] ;  /* 0x00408c00011a7983 */ /* 0x000f280000300800 */
[----:B------:R-:W4:Y:S04]  /*8c380*/  LDL.LU R28, [R1+0x4058] ;  /* 0x00405800011c7983 */ /* 0x000f280000300800 */
[----:B------:R-:W4:Y:S01]  /*8c390*/  LDL.LU R29, [R1+0x4084] ;  /* 0x00408400011d7983 */ /* 0x000f220000300800 */
[----:B------:R-:W-:-:S03]  /*8c3a0*/  IADD3.X R49, PT, PT, R49, UR40, RZ, P3, !PT ;  /* 0x0000002831317c10 */ /* 0x000fc60009ffe4ff */
[----:B------:R0:W-:Y:S01]  /*8c3b0*/  STL [R1+0x40c0], R31 ;  /* 0x0040c01f01007387 */ /* 0x0001e20000100800 */
[----:B------:R-:W-:-:S03]  /*8c3c0*/  IADD3 R50, P3, PT, R50, UR6, RZ ;  /* 0x0000000632327c10 */ /* 0x000fc6000ff7e0ff */
[----:B0-----:R-:W4:Y:S01]  /*8c3d0*/  LDL.LU R31, [R1+0x4050] ;  /* 0x00405000011f7983 */ /* 0x001f220000300800 */
[----:B------:R-:W-:-:S03]  /*8c3e0*/  IADD3.X R51, PT, PT, R51, UR40, RZ, P4, !PT ;  /* 0x0000002833337c10 */ /* 0x000fc6000a7fe4ff */
[----:B------:R-:W-:Y:S04]  /*8c3f0*/  STL [R1+0x40ec], R49 ;  /* 0x0040ec3101007387 */ /* 0x000fe80000100800 */
[----:B------:R-:W-:Y:S04]  /*8c400*/  STL [R1+0x40b8], R50 ;  /* 0x0040b83201007387 */ /* 0x000fe80000100800 */
[----:B------:R-:W-:Y:S01]  /*8c410*/  STL [R1+0x40e4], R51 ;  /* 0x0040e43301007387 */ /* 0x000fe20000100800 */
[----:B--2---:R-:W-:Y:S02]  /*8c420*/  IADD3 R6, P4, PT, R6, UR6, RZ ;  /* 0x0000000606067c10 */ /* 0x004fe4000ff9e0ff */
[----:B------:R-:W-:-:S03]  /*8c430*/  IADD3.X R7, PT, PT, R7, UR40, RZ, P5, !PT ;  /* 0x0000002807077c10 */ /* 0x000fc6000affe4ff */
[----:B------:R-:W-:Y:S01]  /*8c440*/  STL [R1+0x40b0], R6 ;  /* 0x0040b00601007387 */ /* 0x000fe20000100800 */
[----:B------:R-:W-:Y:S02]  /*8c450*/  IADD3 R56, P5, PT, R56, UR6, RZ ;  /* 0x0000000638387c10 */ /* 0x000fe4000ffbe0ff */
[----:B------:R-:W-:Y:S02]  /*8c460*/  IADD3.X R57, PT, PT, R57, UR40, RZ, P6, !PT ;  /* 0x0000002839397c10 */ /* 0x000fe4000b7fe4ff */
[----:B------:R-:W-:Y:S01]  /*8c470*/  IADD3 R61, P6, PT, R61, UR6, RZ ;  /* 0x000000063d3d7c10 */ /* 0x000fe2000ffde0ff */
[----:B------:R-:W-:Y:S04]  /*8c480*/  STL [R1+0x40dc], R7 ;  /* 0x0040dc0701007387 */ /* 0x000fe80000100800 */
[----:B------:R0:W-:Y:S04]  /*8c490*/  STL [R1+0x40a0], R61 ;  /* 0x0040a03d01007387 */ /* 0x0001e80000100800 */
[----:B------:R-:W-:Y:S04]  /*8c4a0*/  STL [R1+0x40a8], R56 ;  /* 0x0040a83801007387 */ /* 0x000fe80000100800 */
[----:B0-----:R-:W2:Y:S01]  /*8c4b0*/  LDL.LU R61, [R1+0x407c] ;  /* 0x00407c00013d7983 */ /* 0x001ea20000300800 */
[----:B------:R-:W-:-:S02]  /*8c4c0*/  IADD3.X R58, PT, PT, R58, UR40, RZ, P0, !PT ;  /* 0x000000283a3a7c10 */ /* 0x000fc400087fe4ff */
[----:B------:R-:W-:Y:S02]  /*8c4d0*/  IADD3 R59, P0, PT, R59, UR6, RZ ;  /* 0x000000063b3b7c10 */ /* 0x000fe4000ff1e0ff */
[----:B------:R-:W-:Y:S01]  /*8c4e0*/  IADD3.X R2, PT, PT, R2, UR40, RZ, P1, !PT ;  /* 0x0000002802027c10 */ /* 0x000fe20008ffe4ff */
[----:B------:R-:W-:Y:S04]  /*8c4f0*/  STL [R1+0x40d4], R57 ;  /* 0x0040d43901007387 */ /* 0x000fe80000100800 */
[----:B------:R-:W-:Y:S04]  /*8c500*/  STL [R1+0x40cc], R58 ;  /* 0x0040cc3a01007387 */ /* 0x000fe80000100800 */
[----:B------:R-:W-:Y:S01]  /*8c510*/  STL [R1+0x4098], R59 ;  /* 0x0040983b01007387 */ /* 0x000fe20000100800 */
[----:B---3--:R-:W-:-:S03]  /*8c520*/  IADD3 R3, P1, PT, R3, UR6, RZ ;  /* 0x0000000603037c10 */ /* 0x008fc6000ff3e0ff */
        /* <DEDUP_REMOVED lines=23> */
[----:B------:R-:W-:-:S05]  /*8c6a0*/  IADD3 R55, P6, PT, R55, UR6, RZ ;  /* 0x0000000637377c10 */ /* 0x000fca000ffde0ff */
[----:B------:R-:W-:Y:S01]  /*8c6b0*/  STL [R1+0x4068], R55 ;  /* 0x0040683701007387 */ /* 0x000fe20000100800 */
[----:B----4-:R-:W-:Y:S02]  /*8c6c0*/  IADD3 R60, P0, PT, R60, UR6, RZ ;  /* 0x000000063c3c7c10 */ /* 0x010fe4000ff1e0ff */
[----:B------:R-:W-:-:S03]  /*8c6d0*/  IADD3.X R26, PT, PT, R26, UR40, RZ, P1, !PT ;  /* 0x000000281a1a7c10 */ /* 0x000fc60008ffe4ff */
[----:B------:R0:W-:Y:S01]  /*8c6e0*/  STL [R1+0x4060], R60 ;  /* 0x0040603c01007387 */ /* 0x0001e20000100800 */
[----:B------:R-:W-:Y:S02]  /*8c6f0*/  IADD3 R28, P1, PT, R28, UR6, RZ ;  /* 0x000000061c1c7c10 */ /* 0x000fe4000ff3e0ff */
[----:B------:R-:W-:Y:S01]  /*8c700*/  IADD3.X R29, PT, PT, R29, UR40, RZ, P2, !PT ;  /* 0x000000281d1d7c10 */ /* 0x000fe200097fe4ff */
[----:B0-----:R-:W4:Y:S04]  /*8c710*/  LDL.LU R60, [R1+0x4074] ;  /* 0x00407400013c7983 */ /* 0x001f280000300800 */
[----:B------:R-:W-:Y:S04]  /*8c720*/  STL [R1+0x408c], R26 ;  /* 0x00408c1a01007387 */ /* 0x000fe80000100800 */
[----:B------:R-:W4:Y:S01]  /*8c730*/  LDL.LU R49, [R1+0x4040] ;  /* 0x0040400001317983 */ /* 0x000f220000300800 */
[----:B------:R-:W-:-:S03]  /*8c740*/  IADD3 R31, P2, PT, R31, UR6, RZ ;  /* 0x000000061f1f7c10 */ /* 0x000fc6000ff5e0ff */
        /* <DEDUP_REMOVED lines=8> */
[----:B------:R-:W4:Y:S04]  /*8c7d0*/  LDL.LU R57, [R1+0x4028] ;  /* 0x0040280001397983 */ /* 0x000f280000300800 */
[----:B0-----:R-:W4:Y:S04]  /*8c7e0*/  LDL.LU R31, [R1+0x4054] ;  /* 0x00405400011f7983 */ /* 0x001f280000300800 */
[----:B------:R-:W4:Y:S04]  /*8c7f0*/  LDL.LU R58, [R1+0x4020] ;  /* 0x00402000013a7983 */ /* 0x000f280000300800 */
[----:B------:R-:W4:Y:S04]  /*8c800*/  LDL.LU R59, [R1+0x404c] ;  /* 0x00404c00013b7983 */ /* 0x000f280000300800 */
[----:B------:R-:W4:Y:S01]  /*8c810*/  LDL.LU R2, [R1+0x4018] ;  /* 0x0040180001027983 */ /* 0x000f220000300800 */
[----:B--2---:R-:W-:-:S05]  /*8c820*/  IADD3.X R61, PT, PT, R61, UR40, RZ, P3, !PT ;  /* 0x000000283d3d7c10 */ /* 0x004fca0009ffe4ff */
[----:B------:R0:W-:Y:S04]  /*8c830*/  STL [R1+0x407c], R61 ;  /* 0x00407c3d01007387 */ /* 0x0001e80000100800 */
        /* <DEDUP_REMOVED lines=11> */
[----:B0-----:R-:W2:Y:S01]  /*8c8f0*/  LDL.LU R61, [R1+0x3fe8] ;  /* 0x003fe800013d7983 */ /* 0x001ea20000300800 */
[----:B---3--:R-:W-:-:S05]  /*8c900*/  IADD3 R30, P3, PT, R30, UR6, RZ ;  /* 0x000000061e1e7c10 */ /* 0x008fca000ff7e0ff */
[----:B------:R0:W-:Y:S04]  /*8c910*/  STL [R1+0x4048], R30 ;  /* 0x0040481e01007387 */ /* 0x0001e80000100800 */
[----:B0-----:R-:W3:Y:S04]  /*8c920*/  LDL.LU R30, [R1+0x4014] ;  /* 0x00401400011e7983 */ /* 0x001ee80000300800 */
[----:B------:R-:W3:Y:S04]  /*8c930*/  LDL.LU R26, [R1+0x3fe0] ;  /* 0x003fe000011a7983 */ /* 0x000ee80000300800 */
[----:B------:R-:W3:Y:S04]  /*8c940*/  LDL.LU R28, [R1+0x400c] ;  /* 0x00400c00011c7983 */ /* 0x000ee80000300800 */
[----:B------:R-:W3:Y:S01]  /*8c950*/  LDL.LU R29, [R1+0x3fd8] ;  /* 0x003fd800011d7983 */ /* 0x000ee20000300800 */
[----:B----4-:R-:W-:-:S05]  /*8c960*/  IADD3.X R60, PT, PT, R60, UR40, RZ, P4, !PT ;  /* 0x000000283c3c7c10 */ /* 0x010fca000a7fe4ff */
[----:B------:R0:W-:Y:S01]  /*8c970*/  STL [R1+0x4074], R60 ;  /* 0x0040743c01007387 */ /* 0x0001e20000100800 */
[----:B------:R-:W-:-:S03]  /*8c980*/  IADD3 R49, P4, PT, R49, UR6, RZ ;  /* 0x0000000631317c10 */ /* 0x000fc6000ff9e0ff */
[----:B0-----:R-:W4:Y:S01]  /*8c990*/  LDL.LU R60, [R1+0x4004] ;  /* 0x00400400013c7983 */ /* 0x001f220000300800 */
        /* <DEDUP_REMOVED lines=10> */
[----:B------:R-:W-:Y:S02]  /*8ca40*/  IADD3.X R31, PT, PT, R31, UR40, RZ, P1, !PT ;  /* 0x000000281f1f7c10 */ /* 0x000fe40008ffe4ff */
[----:B------:R-:W-:-:S03]  /*8ca50*/  IADD3 R57, P0, PT, R57, UR6, RZ ;  /* 0x0000000639397c10 */ /* 0x000fc6000ff1e0ff */
[----:B------:R0:W-:Y:S01]  /*8ca60*/  STL [R1+0x4054], R31 ;  /* 0x0040541f01007387 */ /* 0x0001e20000100800 */
[----:B------:R-:W-:-:S03]  /*8ca70*/  IADD3 R58, P1, PT, R58, UR6, RZ ;  /* 0x000000063a3a7c10 */ /* 0x000fc6000ff3e0ff */
[----:B------:R-:W-:Y:S01]  /*8ca80*/  STL [R1+0x405c], R56 ;  /* 0x00405c3801007387 */ /* 0x000fe20000100800 */
[----:B------:R-:W-:Y:S02]  /*8ca90*/  IADD3.X R59, PT, PT, R59, UR40, RZ, P2, !PT ;  /* 0x000000283b3b7c10 */ /* 0x000fe400097fe4ff */
[----:B------:R-:W-:Y:S01]  /*8caa0*/  IADD3 R2, P2, PT, R2, UR6, RZ ;  /* 0x0000000602027c10 */ /* 0x000fe2000ff5e0ff */
[----:B0-----:R-:W4:Y:S04]  /*8cab0*/  LDL.LU R31, [R1+0x3fd0] ;  /* 0x003fd000011f7983 */ /* 0x001f280000300800 */
[----:B------:R-:W-:Y:S04]  /*8cac0*/  STL [R1+0x4028], R57 ;  /* 0x0040283901007387 */ /* 0x000fe80000100800 */
[----:B------:R-:W-:Y:S04]  /*8cad0*/  STL [R1+0x4020], R58 ;  /* 0x0040203a01007387 */ /* 0x000fe80000100800 */
[----:B------:R-:W-:Y:S04]  /*8cae0*/  STL [R1+0x404c], R59 ;  /* 0x00404c3b01007387 */ /* 0x000fe80000100800 */
[----:B------:R-:W-:Y:S01]  /*8caf0*/  STL [R1+0x4018], R2 ;  /* 0x0040180201007387 */ /* 0x000fe20000100800 */
[----:B--2---:R-:W-:-:S02]  /*8cb00*/  IADD3.X R3, PT, PT, R3, UR40, RZ, P3, !PT ;  /* 0x0000002803037c10 */ /* 0x004fc40009ffe4ff */
        /* <DEDUP_REMOVED lines=22> */
[----:B0-----:R-:W2:Y:S04]  /*8cc70*/  LDL.LU R61, [R1+0x3ffc] ;  /* 0x003ffc00013d7983 */ /* 0x001ea80000300800 */
[----:B------:R-:W-:Y:S01]  /*8cc80*/  STL [R1+0x401c], R55 ;  /* 0x00401c3701007387 */ /* 0x000fe20000100800 */
[----:B---3--:R-:W-:-:S05]  /*8cc90*/  IADD3.X R30, PT, PT, R30, UR40, RZ, P2, !PT ;  /* 0x000000281e1e7c10 */ /* 0x008fca00097fe4ff */
[----:B------:R0:W-:Y:S04]  /*8cca0*/  STL [R1+0x4014], R30 ;  /* 0x0040141e01007387 */ /* 0x0001e80000100800 */
[----:B0-----:R-:W3:Y:S01]  /*8ccb0*/  LDL.LU R30, [R1+0x3fc8] ;  /* 0x003fc800011e7983 */ /* 0x001ee20000300800 */
[----:B------:R-:W-:Y:S02]  /*8ccc0*/  IADD3 R26, P2, PT, R26, UR6, RZ ;  /* 0x000000061a1a7c10 */ /* 0x000fe4000ff5e0ff */
[----:B------:R-:W-:Y:S02]  /*8ccd0*/  IADD3.X R28, PT, PT, R28, UR40, RZ, P3, !PT ;  /* 0x000000281c1c7c10 */ /* 0x000fe40009ffe4ff */
[----:B------:R-:W-:Y:S01]  /*8cce0*/  IADD3 R29, P3, PT, R29, UR6, RZ ;  /* 0x000000061d1d7c10 */ /* 0x000fe2000ff7e0ff */
[----:B------:R-:W-:Y:S04]  /*8ccf0*/  STL [R1+0x3fe0], R26 ;  /* 0x003fe01a01007387 */ /* 0x000fe80000100800 */
[----:B------:R-:W3:Y:S04]  /*8cd00*/  LDL.LU R49, [R1+0x3ff4] ;  /* 0x003ff40001317983 */ /* 0x000ee80000300800 */
[----:B------:R-:W-:Y:S04]  /*8cd10*/  STL [R1+0x400c], R28 ;  /* 0x00400c1c01007387 */ /* 0x000fe80000100800 */
[----:B------:R-:W3:Y:S01]  /*8cd20*/  LDL.LU R50, [R1+0x3fc0] ;  /* 0x003fc00001327983 */ /* 0x000ee20000300800 */
[----:B----4-:R-:W-:-:S03]  /*8cd30*/  IADD3.X R60, PT, PT, R60, UR40, RZ, P4, !PT ;  /* 0x000000283c3c7c10 */ /* 0x010fc6000a7fe4ff */
        /* <DEDUP_REMOVED lines=11> */
[----:B------:R-:W-:-:S05]  /*8cdf0*/  IADD3 R31, P4, PT, R31, UR6, RZ ;  /* 0x000000061f1f7c10 */ /* 0x000fca000ff9e0ff */
        /* <DEDUP_REMOVED lines=15> */
[----:B0-----:R-:W2:Y:S04]  /*8cef0*/  LDL.LU R61, [R1+0x3f68] ;  /* 0x003f6800013d7983 */ /* 0x001ea80000300800 */
[----:B------:R-:W2:Y:S04]  /*8cf00*/  LDL.LU R26, [R1+0x3f94] ;  /* 0x003f9400011a7983 */ /* 0x000ea80000300800 */
[----:B------:R-:W2:Y:S04]  /*8cf10*/  LDL.LU R28, [R1+0x3f60] ;  /* 0x003f6000011c7983 */ /* 0x000ea80000300800 */
[----:B------:R-:W2:Y:S01]  /*8cf20*/  LDL.LU R29, [R1+0x3f8c] ;  /* 0x003f8c00011d7983 */ /* 0x000ea20000300800 */
[----:B---3--:R-:W-:-:S05]  /*8cf30*/  IADD3 R30, P5, PT, R30, UR6, RZ ;  /* 0x000000061e1e7c10 */ /* 0x008fca000ffbe0ff */
[----:B------:R0:W-:Y:S04]  /*8cf40*/  STL [R1+0x3fc8], R30 ;  /* 0x003fc81e01007387 */ /* 0x0001e80000100800 */
[----:B0-----:R-:W3:Y:S01]  /*8cf50*/  LDL.LU R30, [R1+0x3f58] ;  /* 0x003f5800011e7983 */ /* 0x001ee20000300800 */
[----:B------:R-:W-:Y:S02]  /*8cf60*/  IADD3.X R49, PT, PT, R49, UR40, RZ, P6, !PT ;  /* 0x0000002831317c10 */ /* 0x000fe4000b7fe4ff */
[----:B------:R-:W-:-:S03]  /*8cf70*/  IADD3 R50, P6, PT, R50, UR6, RZ ;  /* 0x0000000632327c10 */ /* 0x000fc6000ffde0ff */
[----:B------:R-:W-:Y:S01]  /*8cf80*/  STL [R1+0x3ff4], R49 ;  /* 0x003ff43101007387 */ /* 0x000fe20000100800 */
[----:B----4-:R-:W-:-:S03]  /*8cf90*/  IADD3.X R51, PT, PT, R51, UR40, RZ, P0, !PT ;  /* 0x0000002833337c10 */ /* 0x010fc600087fe4ff */
        /* <DEDUP_REMOVED lines=9> */
[----:B------:R0:W-:Y:S01]  /*8d030*/  STL [R1+0x3fa8], R60 ;  /* 0x003fa83c01007387 */ /* 0x0001e20000100800 */
[----:B------:R-:W-:-:S03]  /*8d040*/  IADD3.X R58, PT, PT, R58, UR40, RZ, P3, !PT ;  /* 0x000000283a3a7c10 */ /* 0x000fc60009ffe4ff */
[----:B------:R-:W-:Y:S01]  /*8d050*/  STL [R1+0x3fb0], R56 ;  /* 0x003fb03801007387 */ /* 0x000fe20000100800 */
[----:B------:R-:W-:Y:S02]  /*8d060*/  IADD3 R59, P3, PT, R59, UR6, RZ ;  /* 0x000000063b3b7c10 */ /* 0x000fe4000ff7e0ff */
[----:B------:R-:W-:Y:S01]  /*8d070*/  IADD3.X R2, PT, PT, R2, UR40, RZ, P4, !PT ;  /* 0x0000002802027c10 */ /* 0x000fe2000a7fe4ff */
[----:B0-----:R-:W4:Y:S04]  /*8d080*/  LDL.LU R60, [R1+0x3f84] ;  /* 0x003f8400013c7983 */ /* 0x001f280000300800 */
        /* <DEDUP_REMOVED lines=22> */
[----:B------:R-:W-:-:S03]  /*8d1f0*/  IADD3.X R31, PT, PT, R31, UR40, RZ, P3, !PT ;  /* 0x000000281f1f7c10 */ /* 0x000fc60009ffe4ff */
[----:B------:R-:W-:Y:S01]  /*8d200*/  STL [R1+0x3f78], R53 ;  /* 0x003f783501007387 */ /* 0x000fe20000100800 */
[----:B------:R-:W-:-:S03]  /*8d210*/  IADD3 R55, P2, PT, R55, UR6, RZ ;  /* 0x0000000637377c10 */ /* 0x000fc6000ff5e0ff */
[----:B------:R0:W-:Y:S04]  /*8d220*/  STL [R1+0x3f9c], R31 ;  /* 0x003f9c1f01007387 */ /* 0x0001e80000100800 */
[----:B------:R-:W-:Y:S04]  /*8d230*/  STL [R1+0x3fa4], R54 ;  /* 0x003fa43601007387 */ /* 0x000fe80000100800 */
[----:B0-----:R-:W4:Y:S04]  /*8d240*/  LDL.LU R31, [R1+0x3f50] ;  /* 0x003f5000011f7983 */ /* 0x001f280000300800 */
[----:B------:R-:W-:Y:S01]  /*8d250*/  STL [R1+0x3f70], R55 ;  /* 0x003f703701007387 */ /* 0x000fe20000100800 */
[----:B--2---:R-:W-:-:S05]  /*8d260*/  IADD3 R61, P3, PT, R61, UR6, RZ ;  /* 0x000000063d3d7c10 */ /* 0x004fca000ff7e0ff */
[----:B------:R0:W-:Y:S04]  /*8d270*/  STL [R1+0x3f68], R61 ;  /* 0x003f683d01007387 */ /* 0x0001e80000100800 */
[----:B0-----:R-:W2:Y:S01]  /*8d280*/  LDL.LU R61, [R1+0x3f7c] ;  /* 0x003f7c00013d7983 */ /* 0x001ea20000300800 */
[----:B------:R-:W-:Y:S02]  /*8d290*/  IADD3.X R26, PT, PT, R26, UR40, RZ, P4, !PT ;  /* 0x000000281a1a7c10 */ /* 0x000fe4000a7fe4ff */
[----:B------:R-:W-:Y:S02]  /*8d2a0*/  IADD3 R28, P4, PT, R28, UR6, RZ ;  /* 0x000000061c1c7c10 */ /* 0x000fe4000ff9e0ff */
[----:B------:R-:W-:Y:S01]  /*8d2b0*/  IADD3.X R29, PT, PT, R29, UR40, RZ, P5, !PT ;  /* 0x000000281d1d7c10 */ /* 0x000fe2000affe4ff */
[----:B------:R-:W-:Y:S04]  /*8d2c0*/  STL [R1+0x3f94], R26 ;  /* 0x003f941a01007387 */ /* 0x000fe80000100800 */
[----:B------:R-:W2:Y:S04]  /*8d2d0*/  LDL.LU R49, [R1+0x3f48] ;  /* 0x003f480001317983 */ /* 0x000ea80000300800 */
[----:B------:R-:W-:Y:S04]  /*8d2e0*/  STL [R1+0x3f60], R28 ;  /* 0x003f601c01007387 */ /* 0x000fe80000100800 */
[----:B------:R-:W2:Y:S04]  /*8d2f0*/  LDL.LU R50, [R1+0x3f74] ;  /* 0x003f740001327983 */ /* 0x000ea80000300800 */
[----:B------:R-:W-:Y:S01]  /*8d300*/  STL [R1+0x3f8c], R29 ;  /* 0x003f8c1d01007387 */ /* 0x000fe20000100800 */
[----:B---3--:R-:W-:-:S03]  /*8d310*/  IADD3 R30, P5, PT, R30, UR6, RZ ;  /* 0x000000061e1e7c10 */ /* 0x008fc6000ffbe0ff */
[----:B------:R-:W3:Y:S04]  /*8d320*/  LDL.LU R51, [R1+0x3f40] ;  /* 0x003f400001337983 */ /* 0x000ee80000300800 */
[----:B------:R0:W-:Y:S04]  /*8d330*/  STL [R1+0x3f58], R30 ;  /* 0x003f581e01007387 */ /* 0x0001e80000100800 */
[----:B------:R-:W3:Y:S04]  /*8d340*/  LDL.LU R6, [R1+0x3f6c] ;  /* 0x003f6c0001067983 */ /* 0x000ee80000300800 */
[----:B------:R-:W3:Y:S04]  /*8d350*/  LDL.LU R7, [R1+0x3f38] ;  /* 0x003f380001077983 */ /* 0x000ee80000300800 */
[----:B------:R-:W3:Y:S04]  /*8d360*/  LDL.LU R56, [R1+0x3f64] ;  /* 0x003f640001387983 */ /* 0x000ee80000300800 */
[----:B------:R-:W3:Y:S04]  /*8d370*/  LDL.LU R57, [R1+0x3f30] ;  /* 0x003f300001397983 */ /* 0x000ee80000300800 */
[----:B0-----:R-:W3:Y:S04]  /*8d380*/  LDL.LU R30, [R1+0x3f5c] ;  /* 0x003f5c00011e7983 */ /* 0x001ee80000300800 */
[----:B------:R-:W3:Y:S04]  /*8d390*/  LDL.LU R58, [R1+0x3f28] ;  /* 0x003f2800013a7983 */ /* 0x000ee80000300800 */
[----:B------:R-:W3:Y:S04]  /*8d3a0*/  LDL.LU R59, [R1+0x3f54] ;  /* 0x003f5400013b7983 */ /* 0x000ee80000300800 */
[----:B------:R-:W3:Y:S01]  /*8d3b0*/  LDL.LU R2, [R1+0x3f20] ;  /* 0x003f200001027983 */ /* 0x000ee20000300800 */
[----:B----4-:R-:W-:-:S05]  /*8d3c0*/  IADD3.X R60, PT, PT, R60, UR40, RZ, P6, !PT ;  /* 0x000000283c3c7c10 */ /* 0x010fca000b7fe4ff */
        /* <DEDUP_REMOVED lines=22> */
[----:B------:R-:W-:Y:S02]  /*8d530*/  IADD3 R49, P0, PT, R49, UR6, RZ ;  /* 0x0000000631317c10 */ /* 0x000fe4000ff1e0ff */
[----:B------:R-:W-:-:S03]  /*8d540*/  IADD3.X R50, PT, PT, R50, UR40, RZ, P1, !PT ;  /* 0x0000002832327c10 */ /* 0x000fc60008ffe4ff */
        /* <DEDUP_REMOVED lines=14> */
[----:B------:R-:W-:-:S02]  /*8d630*/  IADD3 R58, P4, PT, R58, UR6, RZ ;  /* 0x000000063a3a7c10 */ /* 0x000fc4000ff9e0ff */
[----:B------:R-:W-:Y:S02]  /*8d640*/  IADD3.X R59, PT, PT, R59, UR40, RZ, P5, !PT ;  /* 0x000000283b3b7c10 */ /* 0x000fe4000affe4ff */
[----:B------:R-:W-:Y:S01]  /*8d650*/  IADD3 R2, P5, PT, R2, UR6, RZ ;  /* 0x0000000602027c10 */ /* 0x000fe2000ffbe0ff */
[----:B------:R-:W-:Y:S04]  /*8d660*/  STL [R1+0x3f30], R57 ;  /* 0x003f303901007387 */ /* 0x000fe80000100800 */
[----:B------:R-:W-:Y:S04]  /*8d670*/  STL [R1+0x3f28], R58 ;  /* 0x003f283a01007387 */ /* 0x000fe80000100800 */
[----:B------:R-:W-:Y:S01]  /*8d680*/  STL [R1+0x3f54], R59 ;  /* 0x003f543b01007387 */ /* 0x000fe20000100800 */
[----:B----4-:R-:W-:-:S03]  /*8d690*/  IADD3.X R3, PT, PT, R3, UR40, RZ, P6, !PT ;  /* 0x0000002803037c10 */ /* 0x010fc6000b7fe4ff */
        /* <DEDUP_REMOVED lines=23> */
[----:B0-----:R-:W4:Y:S04]  /*8d810*/  LDL.LU R60, [R1+0x3f04] ;  /* 0x003f0400013c7983 */ /* 0x001f280000300800 */
[----:B------:R-:W-:Y:S01]  /*8d820*/  STL [R1+0x3f24], R55 ;  /* 0x003f243701007387 */ /* 0x000fe20000100800 */
[----:B------:R-:W-:-:S02]  /*8d830*/  IADD3.X R31, PT, PT, R31, UR40, RZ, P5, !PT ;  /* 0x000000281f1f7c10 */ /* 0x000fc4000affe4ff */
[----:B------:R-:W-:-:S03]  /*8d840*/  IADD3 R26, P5, PT, R26, UR6, RZ ;  /* 0x000000061a1a7c10 */ /* 0x000fc6000ffbe0ff */
[----:B------:R0:W-:Y:S01]  /*8d850*/  STL [R1+0x3f1c], R31 ;  /* 0x003f1c1f01007387 */ /* 0x0001e20000100800 */
[----:B------:R-:W-:Y:S02]  /*8d860*/  IADD3.X R28, PT, PT, R28, UR40, RZ, P6, !PT ;  /* 0x000000281c1c7c10 */ /* 0x000fe4000b7fe4ff */
[----:B------:R-:W-:Y:S01]  /*8d870*/  IADD3 R29, P6, PT, R29, UR6, RZ ;  /* 0x000000061d1d7c10 */ /* 0x000fe2000ffde0ff */
        /* <DEDUP_REMOVED lines=33> */
[----:B0-----:R-:W4:Y:S04]  /*8da90*/  LDL.LU R60, [R1+0x3e70] ;  /* 0x003e7000013c7983 */ /* 0x001f280000300800 */
[----:B------:R-:W4:Y:S04]  /*8daa0*/  LDL.LU R26, [R1+0x3e9c] ;  /* 0x003e9c00011a7983 */ /* 0x000f280000300800 */
[----:B------:R-:W4:Y:S04]  /*8dab0*/  LDL.LU R28, [R1+0x3e68] ;  /* 0x003e6800011c7983 */ /* 0x000f280000300800 */
[----:B------:R-:W4:Y:S01]  /*8dac0*/  LDL.LU R29, [R1+0x3e94] ;  /* 0x003e9400011d7983 */ /* 0x000f220000300800 */
[----:B------:R-:W-:-:S05]  /*8dad0*/  IADD3 R31, P1, PT, R31, UR6, RZ ;  /* 0x000000061f1f7c10 */ /* 0x000fca000ff3e0ff */
[----:B------:R0:W-:Y:S01]  /*8dae0*/  STL [R1+0x3ed0], R31 ;  /* 0x003ed01f01007387 */ /* 0x0001e20000100800 */
[----:B------:R-:W-:-:S03]  /*8daf0*/  IADD3.X R49, PT, PT, R49, UR40, RZ, P2, !PT ;  /* 0x0000002831317c10 */ /* 0x000fc600097fe4ff */
[----:B0-----:R-:W4:Y:S01]  /*8db00*/  LDL.LU R31, [R1+0x3e60] ;  /* 0x003e6000011f7983 */ /* 0x001f220000300800 */
[----:B------:R-:W-:-:S03]  /*8db10*/  IADD3 R50, P2, PT, R50, UR6, RZ ;  /* 0x0000000632327c10 */ /* 0x000fc6000ff5e0ff */
[----:B------:R-:W-:Y:S01]  /*8db20*/  STL [R1+0x3efc], R49 ;  /* 0x003efc3101007387 */ /* 0x000fe20000100800 */
[----:B------:R-:W-:-:S03]  /*8db30*/  IADD3.X R51, PT, PT, R51, UR40, RZ, P3, !PT ;  /* 0x0000002833337c10 */ /* 0x000fc60009ffe4ff */
        /* <DEDUP_REMOVED lines=51> */
[----:B------:R-:W4:Y:S04]  /*8de70*/  LDL.LU R49, [R1+0x3e50] ;  /* 0x003e500001317983 */ /* 0x000f280000300800 */
[----:B------:R-:W-:Y:S04]  /*8de80*/  STL [R1+0x3e68], R28 ;  /* 0x003e681c01007387 */ /* 0x000fe80000100800 */
[----:B------:R-:W4:Y:S01]  /*8de90*/  LDL.LU R50, [R1+0x3e7c] ;  /* 0x003e7c0001327983 */ /* 0x000f220000300800 */
[----:B------:R-:W-:-:S03]  /*8dea0*/  IADD3 R31, P1, PT, R31, UR6, RZ ;  /* 0x000000061f1f7c10 */ /* 0x000fc6000ff3e0ff */
        /* <DEDUP_REMOVED lines=91> */
[----:B------:R-:W3:Y:S04]  /*8e460*/  LDL.LU R50, [R1+0x3dd0] ;  /* 0x003dd00001327983 */ /* 0x000ee80000300800 */
[----:B------:R-:W-:Y:S01]  /*8e470*/  STL [R1+0x3de8], R29 ;  /* 0x003de81d01007387 */ /* 0x000fe20000100800 */
[----:B----4-:R-:W-:-:S03]  /*8e480*/  IADD3.X R60, PT, PT, R60, UR40, RZ, P3, !PT ;  /* 0x000000283c3c7c10 */ /* 0x010fc60009ffe4ff */
        /* <DEDUP_REMOVED lines=276> */
[----:B------:R-:W4:Y:S04]  /*8f5d0*/  LDL.LU R50, [R1+0x3c8c] ;  /* 0x003c8c0001327983 */ /* 0x000f280000300800 */
[----:B------:R-:W-:Y:S01]  /*8f5e0*/  STL [R1+0x3ca4], R29 ;  /* 0x003ca41d01007387 */ /* 0x000fe20000100800 */
[----:B------:R-:W-:-:S03]  /*8f5f0*/  IADD3 R31, P0, PT, R31, UR6, RZ ;  /* 0x000000061f1f7c10 */ /* 0x000fc6000ff1e0ff */
        /* <DEDUP_REMOVED lines=3486> */
[----:B------:R-:W-:Y:S01]  /*9cfe0*/  STL [R1+0x2a94], R7 ;  /* 0x002a940701007387 */ /* 0x000fe20000100800 */
[----:B------:R-:W-:-:S03]  /*9cff0*/  IADD3.X R58, PT, PT, R58, UR40, RZ, P6, !PT ;  /* 0x000000283a3a7c10 */ /* 0x000fc6000b7fe4ff */
[----:B------:R0:W-:Y:S01]  /*9d000*/  STL [R1+0x2a58], R60 ;  /* 0x002a583c01007387 */ /* 0x0001e20000100800 */
[----:B------:R-:W-:-:S03]  /*9d010*/  IADD3 R59, P6, PT, R59, UR6, RZ ;  /* 0x000000063b3b7c10 */ /* 0x000fc6000ffde0ff */
[----:B------:R-:W-:Y:S01]  /*9d020*/  STL [R1+0x2a60], R56 ;  /* 0x002a603801007387 */ /* 0x000fe20000100800 */
[----:B------:R-:W-:-:S03]  /*9d030*/  IADD3.X R2, PT, PT, R2, UR40, RZ, P0, !PT ;  /* 0x0000002802027c10 */ /* 0x000fc600087fe4ff */
        /* <DEDUP_REMOVED lines=274> */
[----:B------:R-:W-:-:S03]  /*9e160*/  IADD3 R58, P3, PT, R58, UR6, RZ ;  /* 0x000000063a3a7c10 */ /* 0x000fc6000ff7e0ff */
[----:B------:R0:W-:Y:S01]  /*9e170*/  STL [R1+0x2914], R31 ;  /* 0x0029141f01007387 */ /* 0x0001e20000100800 */
[----:B------:R-:W-:-:S03]  /*9e180*/  IADD3.X R59, PT, PT, R59, UR40, RZ, P4, !PT ;  /* 0x000000283b3b7c10 */ /* 0x000fc6000a7fe4ff */
[----:B------:R-:W-:Y:S01]  /*9e190*/  STL [R1+0x291c], R56 ;  /* 0x00291c3801007387 */ /* 0x000fe20000100800 */
[----:B------:R-:W-:-:S03]  /*9e1a0*/  IADD3 R2, P4, PT, R2, UR6, RZ ;  /* 0x0000000602027c10 */ /* 0x000fc6000ff9e0ff */
        /* <DEDUP_REMOVED lines=118> */
[----:B------:R-:W-:-:S05]  /*9e910*/  IADD3.X R31, PT, PT, R31, UR40, RZ, P5, !PT ;  /* 0x000000281f1f7c10 */ /* 0x000fca000affe4ff */
        /* <DEDUP_REMOVED lines=10> */
[----:B------:R0:W-:Y:S04]  /*9e9c0*/  STL [R1+0x2854], R26 ;  /* 0x0028541a01007387 */ /* 0x0001e80000100800 */
[----:B------:R-:W2:Y:S04]  /*9e9d0*/  LDL.LU R49, [R1+0x2808] ;  /* 0x0028080001317983 */ /* 0x000ea80000300800 */
[----:B------:R-:W-:Y:S04]  /*9e9e0*/  STL [R1+0x2820], R28 ;  /* 0x0028201c01007387 */ /* 0x000fe80000100800 */
[----:B------:R-:W2:Y:S04]  /*9e9f0*/  LDL.LU R50, [R1+0x2834] ;  /* 0x0028340001327983 */ /* 0x000ea80000300800 */
[----:B------:R-:W-:Y:S01]  /*9ea00*/  STL [R1+0x284c], R29 ;  /* 0x00284c1d01007387 */ /* 0x000fe20000100800 */
[----:B---3--:R-:W-:-:S03]  /*9ea10*/  IADD3 R30, P0, PT, R30, UR6, RZ ;  /* 0x000000061e1e7c10 */ /* 0x008fc6000ff1e0ff */
[----:B------:R-:W3:Y:S04]  /*9ea20*/  LDL.LU R51, [R1+0x2800] ;  /* 0x0028000001337983 */ /* 0x000ee80000300800 */
[----:B------:R-:W-:Y:S04]  /*9ea30*/  STL [R1+0x2818], R30 ;  /* 0x0028181e01007387 */ /* 0x000fe80000100800 */
        /* <DEDUP_REMOVED lines=22> */
[----:B------:R-:W4:Y:S04]  /*9eba0*/  LDL.LU R28, [R1+0x27dc] ;  /* 0x0027dc00011c7983 */ /* 0x000f280000300800 */
[----:B------:R-:W4:Y:S01]  /*9ebb0*/  LDL.LU R29, [R1+0x4790] ;  /* 0x00479000011d7983 */ /* 0x000f220000300800 */
[----:B------:R-:W-:-:S05]  /*9ebc0*/  IADD3 R31, P1, PT, R31, UR6, RZ ;  /* 0x000000061f1f7c10 */ /* 0x000fca000ff3e0ff */
[----:B------:R0:W-:Y:S04]  /*9ebd0*/  STL [R1+0x2810], R31 ;  /* 0x0028101f01007387 */ /* 0x0001e80000100800 */
[----:B------:R-:W4:Y:S04]  /*9ebe0*/  LDL.LU R30, [R1+0x27d4] ;  /* 0x0027d400011e7983 */ /* 0x000f280000300800 */
[----:B0-----:R-:W4:Y:S01]  /*9ebf0*/  LDL.LU R31, [R1+0x478c] ;  /* 0x00478c00011f7983 */ /* 0x001f220000300800 */
        /* <DEDUP_REMOVED lines=11> */
[----:B------:R-:W-:Y:S04]  /*9ecb0*/  STL [R1+0x282c], R6 ;  /* 0x00282c0601007387 */ /* 0x000fe80000100800 */
[----:B------:R-:W-:Y:S01]  /*9ecc0*/  STL [R1+0x27f8], R7 ;  /* 0x0027f80701007387 */ /* 0x000fe20000100800 */
[----:B------:R-:W-:-:S05]  /*9ecd0*/  IADD3.X R3, PT, PT, R3, UR40, RZ, P6, !PT ;  /* 0x0000002803037c10 */ /* 0x000fca000b7fe4ff */
[----:B------:R0:W-:Y:S02]  /*9ece0*/  STL [R1+0x281c], R3 ;  /* 0x00281c0301007387 */ /* 0x0001e40000100800 */
[----:B0-----:R-:W0:Y:S01]  /*9ecf0*/  LDC R3, c[0x0][0x3ac] ;  /* 0x0000eb00ff037b82 */ /* 0x001e220000000800 */
[----:B------:R-:W-:Y:S02]  /*9ed00*/  IADD3.X R56, PT, PT, R56, UR40, RZ, P5, !PT ;  /* 0x0000002838387c10 */ /* 0x000fe4000affe4ff */
[----:B------:R-:W-:Y:S02]  /*9ed10*/  IADD3 R57, P5, PT, R57, UR6, RZ ;  /* 0x0000000639397c10 */ /* 0x000fe4000ffbe0ff */
[----:B------:R-:W-:Y:S02]  /*9ed20*/  IADD3 R58, P6, PT, R58, UR6, RZ ;  /* 0x000000063a3a7c10 */ /* 0x000fe4000ffde0ff */
[----:B------:R-:W-:Y:S01]  /*9ed30*/  IADD3.X R59, PT, PT, R59, UR40, RZ, P0, !PT ;  /* 0x000000283b3b7c10 */ /* 0x000fe200087fe4ff */
[----:B------:R-:W-:Y:S01]  /*9ed40*/  STL [R1+0x2824], R56 ;  /* 0x0028243801007387 */ /* 0x000fe20000100800 */
[----:B------:R-:W-:-:S03]  /*9ed50*/  IADD3 R2, P0, PT, R2, UR6, RZ ;  /* 0x0000000602027c10 */ /* 0x000fc6000ff1e0ff */
[----:B------:R-:W-:Y:S04]  /*9ed60*/  STL [R1+0x27f0], R57 ;  /* 0x0027f03901007387 */ /* 0x000fe80000100800 */
[----:B------:R-:W-:Y:S01]  /*9ed70*/  STL [R1+0x27e8], R58 ;  /* 0x0027e83a01007387 */ /* 0x000fe20000100800 */
[----:B----4-:R-:W-:Y:S01]  /*9ed80*/  IADD3.X R4, PT, PT, R4, UR40, RZ, P1, !PT ;  /* 0x0000002804047c10 */ /* 0x010fe20008ffe4ff */
[----:B0-----:R-:W-:Y:S01]  /*9ed90*/  IMAD.SHL.U32 R3, R3, 0x40, RZ ;  /* 0x0000004003037824 */ /* 0x001fe200078e00ff */
[----:B------:R-:W-:Y:S01]  /*9eda0*/  IADD3 R5, P1, PT, R5, UR6, RZ ;  /* 0x0000000605057c10 */ /* 0x000fe2000ff3e0ff */
[----:B------:R-:W-:Y:S01]  /*9edb0*/  STL [R1+0x2814], R59 ;  /* 0x0028143b01007387 */ /* 0x000fe20000100800 */
[----:B------:R-:W-:-:S03]  /*9edc0*/  IADD3.X R25, PT, PT, R25, UR40, RZ, P2, !PT ;  /* 0x0000002819197c10 */ /* 0x000fc600097fe4ff */
[----:B------:R0:W-:Y:S01]  /*9edd0*/  STL [R1+0x27e0], R2 ;  /* 0x0027e00201007387 */ /* 0x0001e20000100800 */
[----:B------:R-:W-:-:S03]  /*9ede0*/  IADD3 R24, P2, PT, R3, R24, RZ ;  /* 0x0000001803187210 */ /* 0x000fc60007f5e0ff */
[----:B------:R-:W-:Y:S01]  /*9edf0*/  STL [R1+0x280c], R4 ;  /* 0x00280c0401007387 */ /* 0x000fe20000100800 */
[----:B------:R-:W-:-:S03]  /*9ee00*/  IADD3.X R23, PT, PT, R23, UR40, RZ, P3, !PT ;  /* 0x0000002817177c10 */ /* 0x000fc60009ffe4ff */
[----:B------:R-:W-:Y:S01]  /*9ee10*/  STL [R1+0x27d8], R5 ;  /* 0x0027d80501007387 */ /* 0x000fe20000100800 */
        /* <DEDUP_REMOVED lines=8> */
[C---:B------:R-:W-:Y:S02]  /*9eea0*/  IADD3 R55, P5, PT, R3.reuse, R55, RZ ;  /* 0x0000003703377210 */ /* 0x040fe40007fbe0ff */
[----:B------:R-:W-:Y:S01]  /*9eeb0*/  IADD3.X R26, PT, PT, R26, UR40, RZ, P6, !PT ;  /* 0x000000281a1a7c10 */ /* 0x000fe2000b7fe4ff */
[----:B------:R-:W-:Y:S01]  /*9eec0*/  STL [R1+0x27f4], R52 ;  /* 0x0027f43401007387 */ /* 0x000fe20000100800 */
[----:B------:R-:W-:-:S03]  /*9eed0*/  IADD3 R60, P6, PT, R3, R60, RZ ;  /* 0x0000003c033c7210 */ /* 0x000fc60007fde0ff */
[----:B------:R-:W-:Y:S01]  /*9eee0*/  STL [R1+0x4770], R53 ;  /* 0x0047703501007387 */ /* 0x000fe20000100800 */
[----:B0-----:R-:W-:Y:S02]  /*9eef0*/  SHF.R.S32.HI R2, RZ, 0x1f, R3 ;  /* 0x0000001fff027819 */ /* 0x001fe40000011403 */
[----:B------:R-:W-:Y:S01]  /*9ef00*/  IADD3.X R28, PT, PT, R28, UR40, RZ, P0, !PT ;  /* 0x000000281c1c7c10 */ /* 0x000fe200087fe4ff */
[----:B------:R-:W-:Y:S01]  /*9ef10*/  STL [R1+0x27ec], R54 ;  /* 0x0027ec3601007387 */ /* 0x000fe20000100800 */
[----:B------:R-:W-:-:S03]  /*9ef20*/  IADD3 R29, P0, PT, R3, R29, RZ ;  /* 0x0000001d031d7210 */ /* 0x000fc60007f1e0ff */
[----:B------:R0:W-:Y:S04]  /*9ef30*/  STL [R1+0x477c], R60 ;  /* 0x00477c3c01007387 */ /* 0x0001e80000100800 */
[----:B------:R1:W-:Y:S04]  /*9ef40*/  STL [R1+0x4780], R55 ;  /* 0x0047803701007387 */ /* 0x0003e80000100800 */
[----:B0-----:R-:W3:Y:S04]  /*9ef50*/  LDL.LU R60, [R1+0x47a0] ;  /* 0x0047a000013c7983 */ /* 0x001ee80000300800 */
[----:B------:R-:W-:Y:S04]  /*9ef60*/  STL [R1+0x27e4], R26 ;  /* 0x0027e41a01007387 */ /* 0x000fe80000100800 */
[----:B------:R-:W-:Y:S01]  /*9ef70*/  STL [R1+0x27dc], R28 ;  /* 0x0027dc1c01007387 */ /* 0x000fe20000100800 */
[----:B------:R-:W-:-:S03]  /*9ef80*/  IADD3.X R30, PT, PT, R30, UR40, RZ, P1, !PT ;  /* 0x000000281e1e7c10 */ /* 0x000fc60008ffe4ff */
[----:B------:R-:W-:Y:S04]  /*9ef90*/  STL [R1+0x4790], R29 ;  /* 0x0047901d01007387 */ /* 0x000fe80000100800 */
[----:B------:R-:W4:Y:S01]  /*9efa0*/  LDL.LU R47, [R1+0x4b88] ;  /* 0x004b8800012f7983 */ /* 0x000f220000300800 */
[----:B------:R-:W-:-:S03]  /*9efb0*/  IADD3 R31, P1, PT, R3, R31, RZ ;  /* 0x0000001f031f7210 */ /* 0x000fc60007f3e0ff */
[----:B------:R-:W-:Y:S04]  /*9efc0*/  STL [R1+0x27d4], R30 ;  /* 0x0027d41e01007387 */ /* 0x000fe80000100800 */
[----:B------:R-:W4:Y:S04]  /*9efd0*/  LDL.LU R20, [R1+0x479c] ;  /* 0x00479c0001147983 */ /* 0x000f280000300800 */
[----:B------:R-:W-:Y:S04]  /*9efe0*/  STL [R1+0x478c], R31 ;  /* 0x00478c1f01007387 */ /* 0x000fe80000100800 */
[----:B------:R-:W4:Y:S01]  /*9eff0*/  LDL.LU R21, [R1+0x4754] ;  /* 0x0047540001157983 */ /* 0x000f220000300800 */
[----:B--2---:R-:W-:-:S05]  /*9f000*/  IMAD.X R61, R2, 0x1, R61, P2 ;  /* 0x00000001023d7824 */ /* 0x004fca00010e063d */
        /* <DEDUP_REMOVED lines=20> */
[----:B-1----:R-:W2:Y:S04]  /*9f150*/  LDL.LU R55, [R1+0x4794] ;  /* 0x0047940001377983 */ /* 0x002ea80000300800 */
[----:B0-----:R-:W2:Y:S04]  /*9f160*/  LDL.LU R61, [R1+0x4800] ;  /* 0x00480000013d7983 */ /* 0x001ea80000300800 */
[----:B------:R-:W2:Y:S04]  /*9f170*/  LDL.LU R26, [R1+0x4798] ;  /* 0x00479800011a7983 */ /* 0x000ea80000300800 */
[----:B------:R-:W2:Y:S04]  /*9f180*/  LDL.LU R28, [R1+0x47fc] ;  /* 0x0047fc00011c7983 */ /* 0x000ea80000300800 */
[----:B------:R-:W2:Y:S01]  /*9f190*/  LDL.LU R29, [R1+0x47a4] ;  /* 0x0047a400011d7983 */ /* 0x000ea20000300800 */
[----:B---3--:R-:W-:-:S05]  /*9f1a0*/  IADD3 R60, P2, PT, R3, R60, RZ ;  /* 0x0000003c033c7210 */ /* 0x008fca0007f5e0ff */
[----:B------:R0:W-:Y:S04]  /*9f1b0*/  STL [R1+0x47a0], R60 ;  /* 0x0047a03c01007387 */ /* 0x0001e80000100800 */
[----:B------:R-:W3:Y:S04]  /*9f1c0*/  LDL.LU R30, [R1+0x4810] ;  /* 0x00481000011e7983 */ /* 0x000ee80000300800 */
[----:B------:R-:W3:Y:S04]  /*9f1d0*/  LDL.LU R31, [R1+0x47a8] ;  /* 0x0047a800011f7983 */ /* 0x000ee80000300800 */
[----:B0-----:R-:W3:Y:S01]  /*9f1e0*/  LDL.LU R60, [R1+0x480c] ;  /* 0x00480c00013c7983 */ /* 0x001ee20000300800 */
[----:B----4-:R-:W-:Y:S01]  /*9f1f0*/  IMAD.X R47, R2, 0x1, R47, P3 ;  /* 0x00000001022f7824 */ /* 0x010fe200018e062f */
[----:B------:R-:W-:-:S04]  /*9f200*/  IADD3 R20, P3, PT, R3, R20, RZ ;  /* 0x0000001403147210 */ /* 0x000fc80007f7e0ff */
[----:B------:R-:W-:Y:S01]  /*9f210*/  STL [R1+0x4b88], R47 ;  /* 0x004b882f01007387 */ /* 0x000fe20000100800 */
[----:B------:R-:W-:-:S03]  /*9f220*/  IMAD.X R21, R2, 0x1, R21, P4 ;  /* 0x0000000102157824 */ /* 0x000fc600020e0615 */
[----:B------:R-:W-:Y:S04]  /*9f230*/  STL [R1+0x479c], R20 ;  /* 0x00479c1401007387 */ /* 0x000fe80000100800 */
[----:B------:R-:W-:Y:S01]  /*9f240*/  STL [R1+0x4754], R21 ;  /* 0x0047541501007387 */ /* 0x000fe20000100800 */
[----:B--2---:R-:W-:Y:S01]  /*9f250*/  IADD3 R48, P4, PT, R3, R48, RZ ;  /* 0x0000003003307210 */ /* 0x004fe20007f9e0ff */
[----:B------:R-:W-:-:S04]  /*9f260*/  IMAD.X R49, R2, 0x1, R49, P5 ;  /* 0x0000000102317824 */ /* 0x000fc800028e0631 */
[----:B------:R-:W-:Y:S01]  /*9f270*/  STL [R1+0x47b0], R48 ;  /* 0x0047b03001007387 */ /* 0x000fe20000100800 */
[----:B------:R-:W-:-:S03]  /*9f280*/  IADD3 R50, P5, PT, R3, R50, RZ ;  /* 0x0000003203327210 */ /* 0x000fc60007fbe0ff */
[----:B------:R-:W-:Y:S01]  /*9f290*/  STL [R1+0x475c], R49 ;  /* 0x00475c3101007387 */ /* 0x000fe20000100800 */
[----:B------:R-:W-:-:S03]  /*9f2a0*/  IMAD.X R51, R2, 0x1, R51, P6 ;  /* 0x0000000102337824 */ /* 0x000fc600030e0633 */
        /* <DEDUP_REMOVED lines=29> */
[C---:B------:R-:W-:Y:S01]  /*9f480*/  IADD3 R54, P6, PT, R3.reuse, R54, RZ ;  /* 0x0000003603367210 */ /* 0x040fe20007fde0ff */
[C---:B------:R-:W-:Y:S01]  /*9f490*/  IMAD.X R55, R2.reuse, 0x1, R55, P0 ;  /* 0x0000000102377824 */ /* 0x040fe200000e0637 */
[C---:B------:R-:W-:Y:S01]  /*9f4a0*/  IADD3 R61, P0, PT, R3.reuse, R61, RZ ;  /* 0x0000003d033d7210 */ /* 0x040fe20007f1e0ff */
[----:B------:R-:W-:Y:S04]  /*9f4b0*/  STL [R1+0x4788], R53 ;  /* 0x0047883501007387 */ /* 0x000fe80000100800 */
[----:B------:R0:W-:Y:S04]  /*9f4c0*/  STL [R1+0x4800], R61 ;  /* 0x0048003d01007387 */ /* 0x0001e80000100800 */
[----:B------:R1:W-:Y:S04]  /*9f4d0*/  STL [R1+0x47ec], R54 ;  /* 0x0047ec3601007387 */ /* 0x0003e80000100800 */
[----:B0-----:R-:W2:Y:S01]  /*9f4e0*/  LDL.LU R61, [R1+0x47b4] ;  /* 0x0047b400013d7983 */ /* 0x001ea20000300800 */
[C---:B------:R-:W-:Y:S01]  /*9f4f0*/  IMAD.X R26, R2.reuse, 0x1, R26, P1 ;  /* 0x00000001021a7824 */ /* 0x040fe200008e061a */
[C---:B------:R-:W-:Y:S01]  /*9f500*/  IADD3 R28, P1, PT, R3.reuse, R28, RZ ;  /* 0x0000001c031c7210 */ /* 0x040fe20007f3e0ff */
[C---:B------:R-:W-:Y:S01]  /*9f510*/  IMAD.X R29, R2.reuse, 0x1, R29, P2 ;  /* 0x00000001021d7824 */ /* 0x040fe200010e061d */
[----:B------:R0:W-:Y:S04]  /*9f520*/  STL [R1+0x4794], R55 ;  /* 0x0047943701007387 */ /* 0x0001e80000100800 */
[----:B------:R-:W-:Y:S04]  /*9f530*/  STL [R1+0x4798], R26 ;  /* 0x0047981a01007387 */ /* 0x000fe80000100800 */
[----:B------:R-:W-:Y:S04]  /*9f540*/  STL [R1+0x47fc], R28 ;  /* 0x0047fc1c01007387 */ /* 0x000fe80000100800 */
[----:B------:R-:W-:Y:S04]  /*9f550*/  STL [R1+0x47a4], R29 ;  /* 0x0047a41d01007387 */ /* 0x000fe80000100800 */
[----:B------:R-:W4:Y:S01]  /*9f560*/  LDL.LU R47, [R1+0x4820] ;  /* 0x00482000012f7983 */ /* 0x000f220000300800 */
[----:B---3--:R-:W-:Y:S01]  /*9f570*/  IADD3 R30, P2, PT, R3, R30, RZ ;  /* 0x0000001e031e7210 */ /* 0x008fe20007f5e0ff */
[----:B------:R-:W-:-:S04]  /*9f580*/  IMAD.X R31, R2, 0x1, R31, P3 ;  /* 0x00000001021f7824 */ /* 0x000fc800018e061f */
[----:B------:R-:W-:Y:S01]  /*9f590*/  STL [R1+0x4810], R30 ;  /* 0x0048101e01007387 */ /* 0x000fe20000100800 */
[----:B------:R-:W-:-:S03]  /*9f5a0*/  IADD3 R60, P3, PT, R3, R60, RZ ;  /* 0x0000003c033c7210 */ /* 0x000fc60007f7e0ff */
        /* <DEDUP_REMOVED lines=23> */
[----:B0-----:R-:W3:Y:S04]  /*9f720*/  LDL.LU R55, [R1+0x486c] ;  /* 0x00486c0001377983 */ /* 0x001ee80000300800 */
[----:B------:R-:W3:Y:S04]  /*9f730*/  LDL.LU R60, [R1+0x4814] ;  /* 0x00481400013c7983 */ /* 0x000ee80000300800 */
[----:B------:R-:W3:Y:S04]  /*9f740*/  LDL.LU R26, [R1+0x4880] ;  /* 0x00488000011a7983 */ /* 0x000ee80000300800 */
[----:B------:R-:W3:Y:S04]  /*9f750*/  LDL.LU R28, [R1+0x4818] ;  /* 0x00481800011c7983 */ /* 0x000ee80000300800 */
[----:B------:R-:W3:Y:S01]  /*9f760*/  LDL.LU R29, [R1+0x487c] ;  /* 0x00487c00011d7983 */ /* 0x000ee20000300800 */
[----:B--2---:R-:W-:-:S05]  /*9f770*/  IMAD.X R61, R2, 0x1, R61, P4 ;  /* 0x00000001023d7824 */ /* 0x004fca00020e063d */
[----:B------:R0:W-:Y:S04]  /*9f780*/  STL [R1+0x47b4], R61 ;  /* 0x0047b43d01007387 */ /* 0x0001e80000100800 */
[----:B------:R-:W2:Y:S04]  /*9f790*/  LDL.LU R30, [R1+0x4824] ;  /* 0x00482400011e7983 */ /* 0x000ea80000300800 */
[----:B------:R-:W2:Y:S04]  /*9f7a0*/  LDL.LU R31, [R1+0x4890] ;  /* 0x00489000011f7983 */ /* 0x000ea80000300800 */
[----:B0-----:R-:W2:Y:S01]  /*9f7b0*/  LDL.LU R61, [R1+0x4828] ;  /* 0x00482800013d7983 */ /* 0x001ea20000300800 */
[----:B----4-:R-:W-:-:S05]  /*9f7c0*/  IADD3 R47, P4, PT, R3, R47, RZ ;  /* 0x0000002f032f7210 */ /* 0x010fca0007f9e0ff */
[----:B------:R-:W-:Y:S01]  /*9f7d0*/  STL [R1+0x4820], R47 ;  /* 0x0048202f01007387 */ /* 0x000fe20000100800 */
[----:B---3--:R-:W-:Y:S01]  /*9f7e0*/  IMAD.X R20, R2, 0x1, R20, P5 ;  /* 0x0000000102147824 */ /* 0x008fe200028e0614 */
[----:B------:R-:W-:-:S04]  /*9f7f0*/  IADD3 R21, P5, PT, R3, R21, RZ ;  /* 0x0000001503157210 */ /* 0x000fc80007fbe0ff */
        /* <DEDUP_REMOVED lines=40> */
[----:B------:R-:W-:Y:S01]  /*9fa80*/  IMAD.X R60, R2, 0x1, R60, P2 ;  /* 0x00000001023c7824 */ /* 0x000fe200010e063c */
[----:B------:R-:W-:-:S04]  /*9fa90*/  IADD3 R26, P2, PT, R3, R26, RZ ;  /* 0x0000001a031a7210 */ /* 0x000fc80007f5e0ff */
[----:B------:R0:W-:Y:S01]  /*9faa0*/  STL [R1+0x4814], R60 ;  /* 0x0048143c01007387 */ /* 0x0001e20000100800 */
[----:B------:R-:W-:-:S03]  /*9fab0*/  IMAD.X R28, R2, 0x1, R28, P3 ;  /* 0x00000001021c7824 */ /* 0x000fc600018e061c */
[----:B------:R1:W-:Y:S01]  /*9fac0*/  STL [R1+0x4808], R54 ;  /* 0x0048083601007387 */ /* 0x0003e20000100800 */
[----:B------:R-:W-:-:S03]  /*9fad0*/  IADD3 R29, P3, PT, R3, R29, RZ ;  /* 0x0000001d031d7210 */ /* 0x000fc60007f7e0ff */
[----:B0-----:R-:W3:Y:S04]  /*9fae0*/  LDL.LU R60, [R1+0x488c] ;  /* 0x00488c00013c7983 */ /* 0x001ee80000300800 */
[----:B------:R0:W-:Y:S04]  /*9faf0*/  STL [R1+0x486c], R55 ;  /* 0x00486c3701007387 */ /* 0x0001e80000100800 */
[----:B------:R-:W-:Y:S04]  /*9fb00*/  STL [R1+0x4880], R26 ;  /* 0x0048801a01007387 */ /* 0x000fe80000100800 */
[----:B------:R-:W-:Y:S04]  /*9fb10*/  STL [R1+0x4818], R28 ;  /* 0x0048181c01007387 */ /* 0x000fe80000100800 */
[----:B------:R-:W-:Y:S04]  /*9fb20*/  STL [R1+0x487c], R29 ;  /* 0x00487c1d01007387 */ /* 0x000fe80000100800 */
[----:B------:R-:W4:Y:S01]  /*9fb30*/  LDL.LU R47, [R1+0x4834] ;  /* 0x00483400012f7983 */ /* 0x000f220000300800 */
[----:B--2---:R-:W-:Y:S01]  /*9fb40*/  IMAD.X R30, R2, 0x1, R30, P4 ;  /* 0x00000001021e7824 */ /* 0x004fe200020e061e */
[----:B------:R-:W-:-:S04]  /*9fb50*/  IADD3 R31, P4, PT, R3, R31, RZ ;  /* 0x0000001f031f7210 */ /* 0x000fc80007f9e0ff */
[----:B------:R-:W-:Y:S01]  /*9fb60*/  STL [R1+0x4824], R30 ;  /* 0x0048241e01007387 */ /* 0x000fe20000100800 */
[----:B------:R-:W-:-:S03]  /*9fb70*/  IMAD.X R61, R2, 0x1, R61, P5 ;  /* 0x00000001023d7824 */ /* 0x000fc600028e063d */
[----:B------:R-:W2:Y:S04]  /*9fb80*/  LDL.LU R20, [R1+0x48a0] ;  /* 0x0048a00001147983 */ /* 0x000ea80000300800 */
[----:B------:R-:W-:Y:S04]  /*9fb90*/  STL [R1+0x4890], R31 ;  /* 0x0048901f01007387 */ /* 0x000fe80000100800 */
[----:B------:R-:W2:Y:S04]  /*9fba0*/  LDL.LU R21, [R1+0x4838] ;  /* 0x0048380001157983 */ /* 0x000ea80000300800 */
        /* <DEDUP_REMOVED lines=30> */
[----:B----4-:R-:W-:-:S05]  /*9fd90*/  IMAD.X R47, R2, 0x1, R47, P6 ;  /* 0x00000001022f7824 */ /* 0x010fca00030e062f */
        /* <DEDUP_REMOVED lines=423> */
[----:B------:R4:W-:Y:S04]  /*a1810*/  STL [R1+0x4a84], R26 ;  /* 0x004a841a01007387 */ /* 0x0009e80000100800 */
[----:B------:R0:W-:Y:S04]  /*a1820*/  STL [R1+0x4af0], R28 ;  /* 0x004af01c01007387 */ /* 0x0001e80000100800 */
[----:B------:R0:W-:Y:S04]  /*a1830*/  STL [R1+0x4a88], R29 ;  /* 0x004a881d01007387 */ /* 0x0001e80000100800 */
[----:B------:R-:W2:Y:S01]  /*a1840*/  LDL.LU R47, [R1+0x4afc] ;  /* 0x004afc00012f7983 */ /* 0x000ea20000300800 */
[----:B---3--:R-:W-:Y:S01]  /*a1850*/  IADD3 R30, P4, PT, R3, R30, RZ ;  /* 0x0000001e031e7210 */ /* 0x008fe20007f9e0ff */
[----:B------:R-:W-:-:S04]  /*a1860*/  IMAD.X R31, R2, 0x1, R31, P5 ;  /* 0x00000001021f7824 */ /* 0x000fc800028e061f */
[----:B------:R3:W-:Y:S01]  /*a1870*/  STL [R1+0x4aec], R30 ;  /* 0x004aec1e01007387 */ /* 0x0007e20000100800 */
[----:B------:R-:W-:-:S03]  /*a1880*/  IADD3 R60, P5, PT, R3, R60, RZ ;  /* 0x0000003c033c7210 */ /* 0x000fc60007fbe0ff */
[----:B------:R-:W2:Y:S04]  /*a1890*/  LDL.LU R20, [R1+0x4aa4] ;  /* 0x004aa40001147983 */ /* 0x000ea80000300800 */
[----:B------:R0:W-:Y:S04]  /*a18a0*/  STL [R1+0x4a94], R31 ;  /* 0x004a941f01007387 */ /* 0x0001e80000100800 */
        /* <DEDUP_REMOVED lines=22> */
[----:B----4-:R-:W4:Y:S04]  /*a1a10*/  LDL.LU R26, [R1+0x4af8] ;  /* 0x004af800011a7983 */ /* 0x010f280000300800 */
[----:B------:R-:W4:Y:S04]  /*a1a20*/  LDL.LU R28, [R1+0x4b04] ;  /* 0x004b0400011c7983 */ /* 0x000f280000300800 */
[----:B------:R-:W4:Y:S04]  /*a1a30*/  LDL.LU R29, [R1+0x4b08] ;  /* 0x004b0800011d7983 */ /* 0x000f280000300800 */
[----:B---3--:R-:W3:Y:S01]  /*a1a40*/  LDL.LU R30, [R1+0x4b14] ;  /* 0x004b1400011e7983 */ /* 0x008ee20000300800 */
[----:B--2---:R-:W-:-:S05]  /*a1a50*/  IMAD.X R61, R2, 0x1, R61, P6 ;  /* 0x00000001023d7824 */ /* 0x004fca00030e063d */
[----:B------:R0:W-:Y:S04]  /*a1a60*/  STL [R1+0x4a98], R61 ;  /* 0x004a983d01007387 */ /* 0x0001e80000100800 */
[----:B------:R-:W2:Y:S04]  /*a1a70*/  LDL.LU R31, [R1+0x4b18] ;  /* 0x004b1800011f7983 */ /* 0x000ea80000300800 */
[----:B------:R-:W2:Y:S04]  /*a1a80*/  LDL.LU R60, [R1+0x4b24] ;  /* 0x004b2400013c7983 */ /* 0x000ea80000300800 */
[----:B0-----:R-:W2:Y:S01]  /*a1a90*/  LDL.LU R61, [R1+0x4b28] ;  /* 0x004b2800013d7983 */ /* 0x001ea20000300800 */
[----:B------:R-:W-:-:S05]  /*a1aa0*/  IADD3 R47, P6, PT, R3, R47, RZ ;  /* 0x0000002f032f7210 */ /* 0x000fca0007fde0ff */
[----:B------:R0:W-:Y:S01]  /*a1ab0*/  STL [R1+0x4afc], R47 ;  /* 0x004afc2f01007387 */ /* 0x0001e20000100800 */
[----:B------:R-:W-:Y:S01]  /*a1ac0*/  IMAD.X R20, R2, 0x1, R20, P0 ;  /* 0x0000000102147824 */ /* 0x000fe200000e0614 */
[----:B------:R-:W-:-:S04]  /*a1ad0*/  IADD3 R21, P0, PT, R3, R21, RZ ;  /* 0x0000001503157210 */ /* 0x000fc80007f1e0ff */
[----:B------:R0:W-:Y:S01]  /*a1ae0*/  STL [R1+0x4aa4], R20 ;  /* 0x004aa41401007387 */ /* 0x0001e20000100800 */
[----:B------:R-:W-:-:S03]  /*a1af0*/  IMAD.X R48, R2, 0x1, R48, P1 ;  /* 0x0000000102307824 */ /* 0x000fc600008e0630 */
[----:B------:R0:W-:Y:S01]  /*a1b00*/  STL [R1+0x4b10], R21 ;  /* 0x004b101501007387 */ /* 0x0001e20000100800 */
[----:B------:R-:W-:-:S03]  /*a1b10*/  IADD3 R49, P1, PT, R3, R49, RZ ;  /* 0x0000003103317210 */ /* 0x000fc60007f3e0ff */
        /* <DEDUP_REMOVED lines=37> */
[----:B----4-:R-:W-:-:S03]  /*a1d70*/  IMAD.X R26, R2, 0x1, R26, P4 ;  /* 0x00000001021a7824 */ /* 0x010fc600020e061a */
[----:B------:R0:W-:Y:S01]  /*a1d80*/  STL [R1+0x4b44], R55 ;  /* 0x004b443701007387 */ /* 0x0001e20000100800 */
[----:B------:R-:W-:-:S03]  /*a1d90*/  IMAD.X R28, R2, 0x1, R28, P5 ;  /* 0x00000001021c7824 */ /* 0x000fc600028e061c */
[----:B------:R0:W-:Y:S01]  /*a1da0*/  STL [R1+0x4af8], R26 ;  /* 0x004af81a01007387 */ /* 0x0001e20000100800 */
[----:B------:R-:W-:-:S03]  /*a1db0*/  IMAD.X R29, R2, 0x1, R29, P6 ;  /* 0x00000001021d7824 */ /* 0x000fc600030e061d */
[----:B------:R0:W-:Y:S01]  /*a1dc0*/  STL [R1+0x4b04], R28 ;  /* 0x004b041c01007387 */ /* 0x0001e20000100800 */
[----:B---3--:R-:W-:-:S03]  /*a1dd0*/  IMAD.X R30, R2, 0x1, R30, P0 ;  /* 0x00000001021e7824 */ /* 0x008fc600000e061e */
[----:B------:R0:W-:Y:S04]  /*a1de0*/  STL [R1+0x4b08], R29 ;  /* 0x004b081d01007387 */ /* 0x0001e80000100800 */
[----:B------:R0:W-:Y:S01]  /*a1df0*/  STL [R1+0x4b14], R30 ;  /* 0x004b141e01007387 */ /* 0x0001e20000100800 */
[----:B------:R-:W-:Y:S01]  /*a1e00*/  ISETP.NE.U32.AND P4, PT, R27, UR9, PT ;  /* 0x000000091b007c0c */ /* 0x000fe2000bf85070 */
[C---:B--2---:R-:W-:Y:S02]  /*a1e10*/  IMAD.X R31, R2.reuse, 0x1, R31, P1 ;  /* 0x00000001021f7824 */ /* 0x044fe400008e061f */
[C---:B------:R-:W-:Y:S02]  /*a1e20*/  IMAD.X R60, R2.reuse, 0x1, R60, P2 ;  /* 0x00000001023c7824 */ /* 0x040fe400010e063c */
[----:B------:R-:W-:-:S05]  /*a1e30*/  IMAD.X R61, R2, 0x1, R61, P3 ;  /* 0x00000001023d7824 */ /* 0x000fca00018e063d */
[----:B------:R0:W-:Y:S04]  /*a1e40*/  STL [R1+0x4b28], R61 ;  /* 0x004b283d01007387 */ /* 0x0001e80000100800 */
[----:B------:R0:W-:Y:S04]  /*a1e50*/  STL [R1+0x4b18], R31 ;  /* 0x004b181f01007387 */ /* 0x0001e80000100800 */
[----:B------:R0:W-:Y:S01]  /*a1e60*/  STL [R1+0x4b24], R60 ;  /* 0x004b243c01007387 */ /* 0x0001e20000100800 */
[----:B------:R-:W-:Y:S05]  /*a1e70*/  @P4 BRA `(.L_x_1) ;  /* 0xfffff7f800744947 */ /* 0x000fea000383ffff */
.L_x_0:
[----:B0-----:R-:W2:Y:S01]  /*a1e80*/  LDL R5, [R1+0x24cc] ;  /* 0x0024cc0001057983 */ /* 0x001ea20000100800 */
[----:B------:R-:W0:Y:S01]  /*a1e90*/  LDC R22, c[0x0][0x3b4] ;  /* 0x0000ed00ff167b82 */ /* 0x000e220000000800 */
[----:B------:R-:W2:Y:S02]  /*a1ea0*/  LDCU UR36, c[0x0][0x3b4] ;  /* 0x00007680ff2477ac */ /* 0x000ea40008000800 */
[----:B------:R-:W3:Y:S01]  /*a1eb0*/  LDL R4, [R1+0x2734] ;  /* 0x0027340001047983 */ /* 0x000ee20000100800 */
[----:B------:R-:W3:Y:S03]  /*a1ec0*/  LDCU UR42, c[0x0][0x3b4] ;  /* 0x00007680ff2a77ac */ /* 0x000ee60008000800 */
[----:B-----5:R4:W-:Y:S01]  /*a1ed0*/  STL [R1+0x5234], R0 ;  /* 0x0052340001007387 */ /* 0x0209e20000100800 */
[----:B------:R-:W1:Y:S01]  /*a1ee0*/  LDC R21, c[0x0][0x3b4] ;  /* 0x0000ed00ff157b82 */ /* 0x000e620000000800 */
[----:B------:R-:W0:Y:S02]  /*a1ef0*/  LDCU.64 UR46, c[0x0][0x390] ;  /* 0x00007200ff2e77ac */ /* 0x000e240008000a00 */
[----:B------:R-:W-:Y:S01]  /*a1f00*/  STL.64 [R1+0x5190], R58 ;  /* 0x0051903a01007387 */ /* 0x000fe20000100a00 */
[----:B------:R-:W0:Y:S03]  /*a1f10*/  LDCU.64 UR48, c[0x0][0x390] ;  /* 0x00007200ff3077ac */ /* 0x000e260008000a00 */
[----:B------:R-:W-:Y:S01]  /*a1f20*/  STL.64 [R1+0x5188], R56 ;  /* 0x0051883801007387 */ /* 0x000fe20000100a00 */
[----:B------:R-:W0:Y:S01]  /*a1f30*/  LDC R19, c[0x0][0x3b4] ;  /* 0x0000ed00ff137b82 */ /* 0x000e220000000800 */
[----:B------:R-:W0:Y:S02]  /*a1f40*/  LDCU.64 UR44, c[0x0][0x390] ;  /* 0x00007200ff2c77ac */ /* 0x000e240008000a00 */
[----:B------:R-:W-:Y:S01]  /*a1f50*/  STL.64 [R1+0x5180], R54 ;  /* 0x0051803601007387 */ /* 0x000fe20000100a00 */
[----:B------:R-:W0:Y:S03]  /*a1f60*/  LDCU.64 UR6, c[0x0][0x390] ;  /* 0x00007200ff0677ac */ /* 0x000e260008000a00 */
[----:B------:R-:W-:Y:S01]  /*a1f70*/  STL.64 [R1+0x5178], R52 ;  /* 0x0051783401007387 */ /* 0x000fe20000100a00 */
[----:B------:R-:W0:Y:S01]  /*a1f80*/  LDC R17, c[0x0][0x3b4] ;  /* 0x0000ed00ff117b82 */ /* 0x000e220000000800 */
[----:B------:R-:W0:Y:S02]  /*a1f90*/  LDCU UR41, c[0x0][0x398] ;  /* 0x00007300ff2977ac */ /* 0x000e240008000800 */
[----:B------:R-:W-:Y:S01]  /*a1fa0*/  STL.64 [R1+0x5170], R50 ;  /* 0x0051703201007387 */ /* 0x000fe20000100a00 */
[----:B------:R-:W0:Y:S03]  /*a1fb0*/  LDCU UR50, c[0x0][0x398] ;  /* 0x00007300ff3277ac */ /* 0x000e260008000800 */
[----:B------:R-:W-:Y:S01]  /*a1fc0*/  STL.64 [R1+0x5168], R48 ;  /* 0x0051683001007387 */ /* 0x000fe20000100a00 */
[----:B------:R-:W0:Y:S01]  /*a1fd0*/  LDC R14, c[0x0][0x3b4] ;  /* 0x0000ed00ff0e7b82 */ /* 0x000e220000000800 */
[----:B------:R-:W0:Y:S02]  /*a1fe0*/  LDCU UR40, c[0x0][0x398] ;  /* 0x00007300ff2877ac */ /* 0x000e240008000800 */
[----:B------:R-:W-:Y:S01]  /*a1ff0*/  STL [R1+0x5160], R61 ;  /* 0x0051603d01007387 */ /* 0x000fe20000100800 */
[----:B------:R-:W0:Y:S03]  /*a2000*/  LDCU UR39, c[0x0][0x398] ;  /* 0x00007300ff2777ac */ /* 0x000e260008000800 */
[----:B-1----:R-:W4:Y:S01]  /*a2010*/  LDL.LU R38, [R1+0xf80] ;  /* 0x000f800001267983 */ /* 0x002f220000300800 */
[----:B------:R-:W1:Y:S01]  /*a2020*/  LDC R13, c[0x0][0x3b4] ;  /* 0x0000ed00ff0d7b82 */ /* 0x000e620000000800 */
[----:B------:R-:W0:Y:S02]  /*a2030*/  LDCU UR38, c[0x0][0x398] ;  /* 0x00007300ff2677ac */ /* 0x000e240008000800 */
[----:B------:R-:W4:Y:S01]  /*a2040*/  LDL.LU R29, [R1+0xf84] ;  /* 0x000f8400011d7983 */ /* 0x000f220000300800 */
[----:B------:R-:W0:Y:S03]  /*a2050*/  LDCU UR31, c[0x0][0x398] ;  /* 0x00007300ff1f77ac */ /* 0x000e260008000800 */
[----:B------:R-:W4:Y:S01]  /*a2060*/  LDL.LU R37, [R1+0xf88] ;  /* 0x000f880001257983 */ /* 0x000f220000300800 */
[----:B------:R-:W0:Y:S01]  /*a2070*/  LDC R11, c[0x0][0x3b4] ;  /* 0x0000ed00ff0b7b82 */ /* 0x000e220000000800 */
        /* <DEDUP_REMOVED lines=17> */
[----:B------:R-:W0:Y:S04]  /*a2190*/  LDCU UR32, c[0x0][0x398] ;  /* 0x00007300ff2077ac */ /* 0x000e280008000800 */
[----:B------:R-:W0:Y:S01]  /*a21a0*/  LDC R32, c[0x0][0x3b4] ;  /* 0x0000ed00ff207b82 */ /* 0x000e220000000800 */
[----:B------:R-:W0:Y:S01]  /*a21b0*/  LDCU UR33, c[0x0][0x398] ;  /* 0x00007300ff2177ac */ /* 0x000e220008000800 */
[----:B------:R-:W0:Y:S06]  /*a21c0*/  LDCU UR16, c[0x0][0x398] ;  /* 0x00007300ff1077ac */ /* 0x000e2c0008000800 */
[----:B------:R-:W0:Y:S01]  /*a21d0*/  LDC R33, c[0x0][0x3b4] ;  /* 0x0000ed00ff217b82 */ /* 0x000e220000000800 */
[----:B------:R-:W0:Y:S01]  /*a21e0*/  LDCU UR15, c[0x0][0x398] ;  /* 0x00007300ff0f77ac */ /* 0x000e220008000800 */
[----:B------:R-:W0:Y:S06]  /*a21f0*/  LDCU UR9, c[0x0][0x398] ;  /* 0x00007300ff0977ac */ /* 0x000e2c0008000800 */
[----:B------:R-:W0:Y:S01]  /*a2200*/  LDC R34, c[0x0][0x3b4] ;  /* 0x0000ed00ff227b82 */ /* 0x000e220000000800 */
[----:B------:R-:W-:Y:S01]  /*a2210*/  LOP3.LUT R2, R2, 0xffdfffff, RZ, 0xc0, !PT ;  /* 0xffdfffff02027812 */ /* 0x000fe200078ec0ff */
        /* <DEDUP_REMOVED lines=31> */
[----:B------:R-:W-:Y:S01]  /*a2410*/  UMOV UR4, 0x400 ;  /* 0x0000040000047882 */ /* 0x000fe20000000000 */
        /* <DEDUP_REMOVED lines=10> */
[----:B--2---:R-:W-:Y:S01]  /*a24c0*/  IMAD R26, R5, UR36, RZ ;  /* 0x00000024051a7c24 */ /* 0x004fe2000f8e02ff */
[----:B------:R-:W2:Y:S01]  /*a24d0*/  LDCU.64 UR36, c[0x0][0x390] ;  /* 0x00007200ff2477ac */ /* 0x000ea20008000a00 */
[----:B------:R-:W1:Y:S01]  /*a24e0*/  LDC R5, c[0x0][0x3b4] ;  /* 0x0000ed00ff057b82 */ /* 0x000e620000000800 */
[----:B---3--:R-:W-:-:S02]  /*a24f0*/  IMAD R25, R4, UR42, RZ ;  /* 0x0000002a04197c24 */ /* 0x008fc4000f8e02ff */
[----:B0-----:R-:W-:Y:S01]  /*a2500*/  IMAD R22, R22, 0x40, R26 ;  /* 0x0000004016167824 */ /* 0x001fe200078e021a */
[C---:B------:R-:W-:Y:S01]  /*a2510*/  IADD3 R28, P0, PT, R26.reuse, UR46, RZ ;  /* 0x0000002e1a1c7c10 */ /* 0x040fe2000ff1e0ff */
[----:B------:R-:W0:Y:S01]  /*a2520*/  LDCU.64 UR42, c[0x0][0x390] ;  /* 0x00007200ff2a77ac */ /* 0x000e220008000a00 */
[----:B------:R-:W-:Y:S01]  /*a2530*/  IADD3 R27, P1, PT, R25, UR48, RZ ;  /* 0x00000030191b7c10 */ /* 0x000fe2000ff3e0ff */
[----:B------:R-:W-:Y:S01]  /*a2540*/  IMAD R21, R21, 0x20, R22 ;  /* 0x0000002015157824 */ /* 0x000fe200078e0216 */
[----:B------:R-:W-:Y:S01]  /*a2550*/  LEA.HI.X.SX32 R26, R26, UR47, 0x1, P0 ;  /* 0x0000002f1a1a7c11 */ /* 0x000fe200080f0eff */
[----:B------:R-:W-:Y:S01]  /*a2560*/  STL [R1+0x5238], R28 ;  /* 0x0052381c01007387 */ /* 0x000fe20000100800 */
[----:B------:R-:W-:Y:S01]  /*a2570*/  LEA.HI.X.SX32 R25, R25, UR49, 0x1, P1 ;  /* 0x0000003119197c11 */ /* 0x000fe200088f0eff */
[----:B------:R-:W3:Y:S01]  /*a2580*/  LDCU.64 UR46, c[0x0][0x390] ;  /* 0x00007200ff2e77ac */ /* 0x000ee20008000a00 */
[----:B------:R-:W-:Y:S01]  /*a2590*/  IADD3 R24, P0, PT, R22, UR44, RZ ;  /* 0x0000002c16187c10 */ /* 0x000fe2000ff1e0ff */
[----:B------:R-:W-:Y:S01]  /*a25a0*/  STL [R1+0x523c], R27 ;  /* 0x00523c1b01007387 */ /* 0x000fe20000100800 */
[----:B------:R-:W-:-:S02]  /*a25b0*/  IADD3 R23, P1, PT, R21, UR6, RZ ;  /* 0x0000000615177c10 */ /* 0x000fc4000ff3e0ff */
[----:B----4-:R-:W-:Y:S01]  /*a25c0*/  F2FP.SATFINITE.E5M2.F32.PACK_AB_MERGE_C R0, R29, R38, RZ ;  /* 0x000000261d00723e */ /* 0x010fe200048060ff */
[----:B------:R-:W-:Y:S01]  /*a25d0*/  STL [R1+0x5240], R26 ;  /* 0x0052401a01007387 */ /* 0x000fe20000100800 */
[----:B------:R-:W-:Y:S01]  /*a25e0*/  IMAD R19, R19, 0x20, R21 ;  /* 0x0000002013137824 */ /* 0x000fe200078e0215 */
[----:B------:R-:W4:Y:S02]  /*a25f0*/  LDCU UR48, c[0x0][0x398] ;  /* 0x00007300ff3077ac */ /* 0x000f240008000800 */
[----:B------:R-:W-:Y:S01]  /*a2600*/  STL [R1+0x5244], R25 ;  /* 0x0052441901007387 */ /* 0x000fe20000100800 */
[----:B------:R-:W0:Y:S03]  /*a2610*/  LDCU UR49, c[0x0][0x398] ;  /* 0x00007300ff3177ac */ /* 0x000e260008000800 */
[----:B------:R-:W-:Y:S04]  /*a2620*/  STL [R1+0x5248], R24 ;  /* 0x0052481801007387 */ /* 0x000fe80000100800 */
[----:B------:R-:W-:Y:S04]  /*a2630*/  STL [R1+0x524c], R23 ;  /* 0x00524c1701007387 */ /* 0x000fe80000100800 */
[----:B------:R-:W4:Y:S04]  /*a2640*/  LDL.LU R41, [R1+0xfb8] ;  /* 0x000fb80001297983 */ /* 0x000f280000300800 */
[----:B------:R-:W4:Y:S04]  /*a2650*/  LDL.LU R40, [R1+0xfbc] ;  /* 0x000fbc0001287983 */ /* 0x000f280000300800 */
[----:B------:R0:W-:Y:S04]  /*a2660*/  STL [R1+0xc4], R0 ;  /* 0x0000c40001007387 */ /* 0x0001e80000100800 */
[----:B------:R-:W4:Y:S04]  /*a2670*/  LDL.LU R39, [R1+0xfc0] ;  /* 0x000fc00001277983 */ /* 0x000f280000300800 */
[----:B------:R-:W4:Y:S01]  /*a2680*/  LDL.LU R38, [R1+0xfc4] ;  /* 0x000fc40001267983 */ /* 0x000f220000300800 */
[----:B0-----:R-:W-:-:S03]  /*a2690*/  F2FP.SATFINITE.E5M2.F32.PACK_AB_MERGE_C R0, R31, R37, RZ ;  /* 0x000000251f00723e */ /* 0x001fc600048060ff */
[----:B------:R-:W4:Y:S04]  /*a26a0*/  LDL.LU R44, [R1+0xfc8] ;  /* 0x000fc800012c7983 */ /* 0x000f280000300800 */
[----:B------:R-:W4:Y:S01]  /*a26b0*/  LDL.LU R37, [R1+0xfcc] ;  /* 0x000fcc0001257983 */ /* 0x000f220000300800 */
[----:B------:R-:W-:-:S03]  /*a26c0*/  F2FP.SATFINITE.E5M2.F32.PACK_AB_MERGE_C R23, R35, R46, RZ ;  /* 0x0000002e2317723e */ /* 0x000fc600048060ff */
[----:B------:R0:W-:Y:S04]  /*a26d0*/  STL [R1+0xc8], R0 ;  /* 0x0000c80001007387 */ /* 0x0001e80000100800 */
[----:B0-----:R-:W4:Y:S04]  /*a26e0*/  LDL R0, [R1+0x1fd8] ;  /* 0x001fd80001007983 */ /* 0x001f280000100800 */
[----:B------:R0:W-:Y:S04]  /*a26f0*/  STL [R1+0x2a4c], R23 ;  /* 0x002a4c1701007387 */ /* 0x0001e80000100800 */
[----:B------:R-:W4:Y:S04]  /*a2700*/  LDL.LU R51, [R1+0xfd0] ;  /* 0x000fd00001337983 */ /* 0x000f280000300800 */
[----:B------:R-:W4:Y:S01]  /*a2710*/  LDL.LU R52, [R1+0xfd4] ;  /* 0x000fd40001347983 */ /* 0x000f220000300800 */
[----:B0-----:R-:W-:-:S05]  /*a2720*/  F2FP.SATFINITE.E5M2.F32.PACK_AB_MERGE_C R23, R36, R45, RZ ;  /* 0x0000002d2417723e */ /* 0x001fca00048060ff */
[----:B------:R0:W-:Y:S04]  /*a2730*/  STL [R1+0x2a3c], R23 ;  /* 0x002a3c1701007387 */ /* 0x0001e80000100800 */
[----:B------:R-:W4:Y:S04]  /*a2740*/  LDL.LU R53, [R1+0xfd8] ;  /* 0x000fd80001357983 */ /* 0x000f280000300800 */
[----:B------:R-:W4:Y:S01]  /*a2750*/  LDL.LU R36, [R1+0xfdc] ;  /* 0x000fdc0001247983 */ /* 0x000f220000300800 */
[----:B------:R-:W-:Y:S01]  /*a2760*/  LEA.HI.X.SX32 R22, R22, UR45, 0x1, P0 ;  /* 0x0000002d16167c11 */ /* 0x000fe200080f0eff */
[----:B------:R-:W3:Y:S01]  /*a2770*/  LDCU.64 UR44, c[0x0][0x390] ;  /* 0x00007200ff2c77ac */ /* 0x000ee20008000a00 */
[----:B--2---:R-:W-:Y:S01]  /*a2780*/  IADD3 R20, P0, PT, R19, UR36, RZ ;  /* 0x0000002413147c10 */ /* 0x004fe2000ff1e0ff */
[----:B------:R-:W-:Y:S01]  /*a2790*/  IMAD R17, R17, 0x20, R19 ;  /* 0x0000002011117824 */ /* 0x000fe200078e0213 */
[----:B------:R-:W-:Y:S01]  /*a27a0*/  LEA.HI.X.SX32 R21, R21, UR7, 0x1, P1 ;  /* 0x0000000715157c11 */ /* 0x000fe200088f0eff */
[----:B------:R-:W2:Y:S01]  /*a27b0*/  LDCU.64 UR6, c[0x0][0x390] ;  /* 0x00007200ff0677ac */ /* 0x000ea20008000a00 */
[----:B------:R-:W-:Y:S01]  /*a27c0*/  LEA.HI.X.SX32 R19, R19, UR37, 0x1, P0 ;  /* 0x0000002513137c11 */ /* 0x000fe200080f0eff */
[----:B------:R-:W4:Y:S01]  /*a27d0*/  LDL.LU R54, [R1+0x240] ;  /* 0x0002400001367983 */ /* 0x000f220000300800 */
[----:B------:R-:W2:Y:S01]  /*a27e0*/  LDCU.64 UR36, c[0x0][0x390] ;  /* 0x00007200ff2477ac */ /* 0x000ea20008000a00 */
[C---:B------:R-:W-:Y:S01]  /*a27f0*/  IADD3 R18, P0, PT, R17.reuse, UR42, RZ ;  /* 0x0000002a11127c10 */ /* 0x040fe2000ff1e0ff */
[----:B------:R-:W-:Y:S01]  /*a2800*/  IMAD R14, R14, 0x20, R17 ;  /* 0x000000200e0e7824 */ /* 0x000fe200078e0211 */
[----:B0-----:R-:W-:Y:S01]  /*a2810*/  F2FP.SATFINITE.E5M2.F32.PACK_AB_MERGE_C R23, R42, R43, RZ ;  /* 0x0000002b2a17723e */ /* 0x001fe200048060ff */
[----:B------:R-:W4:Y:S01]  /*a2820*/  LDL.LU R55, [R1+0x244] ;  /* 0x0002440001377983 */ /* 0x000f220000300800 */
[----:B------:R-:W-:Y:S01]  /*a2830*/  LEA.HI.X.SX32 R17, R17, UR43, 0x1, P0 ;  /* 0x0000002b11117c11 */ /* 0x000fe200080f0eff */
[----:B-1----:R-:W-:Y:S01]  /*a2840*/  IMAD R13, R13, 0x20, R14 ;  /* 0x000000200d0d7824 */ /* 0x002fe200078e020e */
[C---:B---3--:R-:W-:Y:S01]  /*a2850*/  IADD3 R16, P0, PT, R14.reuse, UR46, RZ ;  /* 0x0000002e0e107c10 */ /* 0x048fe2000ff1e0ff */
[----:B------:R-:W0:Y:S02]  /*a2860*/  LDCU.64 UR42, c[0x0][0x390] ;  /* 0x00007200ff2a77ac */ /* 0x000e240008000a00 */
[----:B------:R-:W-:Y:S01]  /*a2870*/  IMAD R11, R11, 0x20, R13 ;  /* 0x000000200b0b7824 */ /* 0x000fe200078e020d */
[----:B------:R-:W-:Y:S01]  /*a2880*/  LEA.HI.X.SX32 R14, R14, UR47, 0x1, P0 ;  /* 0x0000002f0e0e7c11 */ /* 0x000fe200080f0eff */
[----:B------:R-:W1:Y:S01]  /*a2890*/  LDCU.64 UR46, c[0x0][0x390] ;  /* 0x00007200ff2e77ac */ /* 0x000e620008000a00 */
[----:B------:R-:W-:Y:S01]  /*a28a0*/  IADD3 R15, P1, PT, R13, UR44, RZ ;  /* 0x0000002c0d0f7c10 */ /* 0x000fe2000ff3e0ff */
[----:B------:R-:W-:-:S03]  /*a28b0*/  IMAD R8, R8, 0x20, R11 ;  /* 0x0000002008087824 */ /* 0x000fc600078e020b */
[----:B------:R-:W-:Y:S01]  /*a28c0*/  LEA.HI.X.SX32 R13, R13, UR45, 0x1, P1 ;  /* 0x0000002d0d0d7c11 */ /* 0x000fe200088f0eff */
[----:B------:R-:W3:Y:S01]  /*a28d0*/  LDCU.64 UR44, c[0x0][0x390] ;  /* 0x00007200ff2c77ac */ /* 0x000ee20008000a00 */
[----:B--2---:R-:W-:Y:S01]  /*a28e0*/  IADD3 R12, P0, PT, R11, UR36, RZ ;  /* 0x000000240b0c7c10 */ /* 0x004fe2000ff1e0ff */
[----:B------:R-:W-:-:S03]  /*a28f0*/  IMAD R6, R6, 0x20, R8 ;  /* 0x0000002006067824 */ /* 0x000fc600078e0208 */
[----:B------:R-:W-:Y:S01]  /*a2900*/  LEA.HI.X.SX32 R11, R11, UR37, 0x1, P0 ;  /* 0x000000250b0b7c11 */ /* 0x000fe200080f0eff */
[----:B------:R-:W2:Y:S01]  /*a2910*/  LDCU.64 UR36, c[0x0][0x390] ;  /* 0x00007200ff2477ac */ /* 0x000ea20008000a00 */
[----:B------:R-:W-:Y:S01]  /*a2920*/  IADD3 R10, P0, PT, R8, UR6, RZ ;  /* 0x00000006080a7c10 */ /* 0x000fe2000ff1e0ff */
[----:B------:R-:W-:Y:S01]  /*a2930*/  IMAD R5, R5, 0x20, R6 ;  /* 0x0000002005057824 */ /* 0x000fe200078e0206 */
[----:B0-----:R-:W-:Y:S02]  /*a2940*/  IADD3 R9, P1, PT, R6, UR42, RZ ;  /* 0x0000002a06097c10 */ /* 0x001fe4000ff3e0ff */
[----:B------:R-:W-:Y:S01]  /*a2950*/  LEA.HI.X.SX32 R8, R8, UR7, 0x1, P0 ;  /* 0x0000000708087c11 */ /* 0x000fe200080f0eff */
[----:B------:R-:W0:Y:S01]  /*a2960*/  LDCU.64 UR6, c[0x0][0x390] ;  /* 0x00007200ff0677ac */ /* 0x000e220008000a00 */
[C---:B-1----:R-:W-:Y:S01]  /*a2970*/  IADD3 R7, P0, PT, R5.reuse, UR46, RZ ;  /* 0x0000002e05077c10 */ /* 0x042fe2000ff1e0ff */
[----:B------:R-:W-:Y:S01]  /*a2980*/  IMAD R30, R30, 0x20, R5 ;  /* 0x000000201e1e7824 */ /* 0x000fe200078e0205 */
[----:B------:R-:W-:Y:S01]  /*a2990*/  LEA.HI.X.SX32 R6, R6, UR43, 0x1, P1 ;  /* 0x0000002b06067c11 */ /* 0x000fe200088f0eff */
[----:B------:R-:W1:Y:S01]  /*a29a0*/  LDCU.64 UR42, c[0x0][0x390] ;  /* 0x00007200ff2a77ac */ /* 0x000e620008000a00 */
[----:B------:R-:W-:Y:S01]  /*a29b0*/  LEA.HI.X.SX32 R5, R5, UR47, 0x1, P0 ;  /* 0x0000002f05057c11 */ /* 0x000fe200080f0eff */
[----:B------:R-:W-:Y:S01]  /*a29c0*/  IMAD R32, R32, 0x20, R30 ;  /* 0x0000002020207824 */ /* 0x000fe200078e021e */
[C---:B---3--:R-:W-:Y:S01]  /*a29d0*/  IADD3 R4, P0, PT, R30.reuse, UR44, RZ ;  /* 0x0000002c1e047c10 */ /* 0x048fe2000ff1e0ff */
[----:B------:R3:W-:Y:S01]  /*a29e0*/  STL [R1+0x2b48], R23 ;  /* 0x002b481701007387 */ /* 0x0007e20000100800 */
[----:B------:R-:W0:Y:S01]  /*a29f0*/  LDCU UR44, c[0x0][0x3b8] ;  /* 0x00007700ff2c77ac */ /* 0x000e220008000800 */
[----:B------:R-:W-:Y:S01]  /*a2a00*/  IMAD R33, R33, 0x20, R32 ;  /* 0x0000002021217824 */ /* 0x000fe200078e0220 */
[----:B------:R-:W-:Y:S01]  /*a2a10*/  LEA.HI.X.SX32 R30, R30, UR45, 0x1, P0 ;  /* 0x0000002d1e1e7c11 */ /* 0x000fe200080f0eff */
[----:B------:R-:W4:Y:S01]  /*a2a20*/  LDL.LU R56, [R1+0x248] ;  /* 0x0002480001387983 */ /* 0x000f220000300800 */
[----:B--2---:R-:W-:Y:S01]  /*a2a30*/  IADD3 R29, P0, PT, R32, UR36, RZ ;  /* 0x00000024201d7c10 */ /* 0x004fe2000ff1e0ff */
[----:B------:R-:W-:Y:S01]  /*a2a40*/  IMAD R35, R34, 0x20, R33 ;  /* 0x0000002022237824 */ /* 0x000fe200078e0221 */
[----:B----4-:R-:W-:Y:S01]  /*a2a50*/  F2FP.SATFINITE.E5M2.F32.PACK_AB_MERGE_C R26, R52, R51, RZ ;  /* 0x00000033341a723e */ /* 0x010fe200048060ff */
[----:B------:R-:W2:Y:S01]  /*a2a60*/  LDL.LU R57, [R1+0x24c] ;  /* 0x00024c0001397983 */ /* 0x000ea20000300800 */
[----:B------:R-:W-:Y:S01]  /*a2a70*/  LEA.HI.X.SX32 R32, R32, UR37, 0x1, P0 ;  /* 0x0000002520207c11 */ /* 0x000fe200080f0eff */
[----:B------:R-:W4:Y:S01]  /*a2a80*/  LDCU.64 UR36, c[0x0][0x398] ;  /* 0x00007300ff2477ac */ /* 0x000f220008000a00 */
[----:B0-----:R-:W-:Y:S01]  /*a2a90*/  IADD3 R31, P0, PT, R33, UR6, RZ ;  /* 0x00000006211f7c10 */ /* 0x001fe2000ff1e0ff */
[----:B------:R-:W2:Y:S01]  /*a2aa0*/  LDL.LU R43, [R1+0xf70] ;  /* 0x000f7000012b7983 */ /* 0x000ea20000300800 */
[----:B---3--:R-:W-:-:S02]  /*a2ab0*/  F2FP.SATFINITE.E5M2.F32.PACK_AB_MERGE_C R23, R40, R41, RZ ;  /* 0x000000292817723e */ /* 0x008fc400048060ff */
[----:B------:R-:W-:Y:S01]  /*a2ac0*/  F2FP.SATFINITE.E5M2.F32.PACK_AB_MERGE_C R27, R55, R54, RZ ;  /* 0x00000036371b723e */ /* 0x000fe200048060ff */
[----:B------:R-:W3:Y:S01]  /*a2ad0*/  LDL.LU R42, [R1+0xf74] ;  /* 0x000f7400012a7983 */ /* 0x000ee20000300800 */
[----:B------:R-:W-:Y:S01]  /*a2ae0*/  LEA.HI.X.SX32 R33, R33, UR7, 0x1, P0 ;  /* 0x0000000721217c11 */ /* 0x000fe200080f0eff */
[----:B------:R-:W0:Y:S01]  /*a2af0*/  LDCU.64 UR6, c[0x0][0x398] ;  /* 0x00007300ff0677ac */ /* 0x000e220008000a00 */
[C---:B-1----:R-:W-:Y:S01]  /*a2b00*/  IADD3 R34, P0, PT, R35.reuse, UR42, RZ ;  /* 0x0000002a23227c10 */ /* 0x042fe2000ff1e0ff */
[----:B------:R-:W3:Y:S01]  /*a2b10*/  LDL.LU R58, [R1+0xf78] ;  /* 0x000f7800013a7983 */ /* 0x000ee20000300800 */
[----:B------:R-:W1:Y:S03]  /*a2b20*/  LDCU UR42, c[0x0][0x3b8] ;  /* 0x00007700ff2a77ac */ /* 0x000e660008000800 */
[----:B------:R-:W3:Y:S01]  /*a2b30*/  LDL.LU R59, [R1+0xf7c] ;  /* 0x000f7c00013b7983 */ /* 0x000ee20000300800 */
[----:B------:R-:W-:Y:S01]  /*a2b40*/  LEA.HI.X.SX32 R35, R35, UR43, 0x1, P0 ;  /* 0x0000002b23237c11 */ /* 0x000fe200080f0eff */
[----:B------:R-:W0:Y:S02]  /*a2b50*/  LDCU UR43, c[0x0][0x3b8] ;  /* 0x00007700ff2b77ac */ /* 0x000e240008000800 */
[----:B------:R1:W-:Y:S01]  /*a2b60*/  STL [R1+0x2b58], R23 ;  /* 0x002b581701007387 */ /* 0x0003e20000100800 */
[----:B------:R-:W0:Y:S01]  /*a2b70*/  S2UR UR46, SR_CgaCtaId ;  /* 0x00000000002e79c3 */ /* 0x000e220000008800 */
[----:B------:R-:W0:Y:S02]  /*a2b80*/  LDCU UR47, c[0x0][0x398] ;  /* 0x00007300ff2f77ac */ /* 0x000e240008000800 */
[----:B------:R-:W3:Y:S01]  /*a2b90*/  LDL.LU R41, [R1+0x1070] ;  /* 0x0010700001297983 */ /* 0x000ee20000300800 */
[----:B------:R-:W0:Y:S03]  /*a2ba0*/  LDCU UR45, c[0x0][0x398] ;  /* 0x00007300ff2d77ac */ /* 0x000e260008000800 */
[----:B------:R-:W3:Y:S01]  /*a2bb0*/  LDL.LU R40, [R1+0x1074] ;  /* 0x0010740001287983 */ /* 0x000ee20000300800 */
[----:B-1----:R-:W-:-:S03]  /*a2bc0*/  F2FP.SATFINITE.E5M2.F32.PACK_AB_MERGE_C R23, R38, R39, RZ ;  /* 0x000000272617723e */ /* 0x002fc600048060ff */
[----:B------:R-:W3:Y:S04]  /*a2bd0*/  LDL.LU R39, [R1+0x1078] ;  /* 0x0010780001277983 */ /* 0x000ee80000300800 */
[----:B------:R-:W3:Y:S04]  /*a2be0*/  LDL.LU R38, [R1+0x107c] ;  /* 0x00107c0001267983 */ /* 0x000ee80000300800 */
[----:B------:R1:W-:Y:S04]  /*a2bf0*/  STL [R1+0x29f4], R23 ;  /* 0x0029f41701007387 */ /* 0x0003e80000100800 */
[----:B------:R-:W-:Y:S04]  /*a2c00*/  STL.64 [R1+0x5218], R34 ;  /* 0x0052182201007387 */ /* 0x000fe80000100a00 */
[----:B------:R-:W0:Y:S01]  /*a2c10*/  LDL R25, [R1+0x2784] ;  /* 0x0027840001197983 */ /* 0x000e220000100800 */
[----:B-1----:R-:W-:-:S03]  /*a2c20*/  F2FP.SATFINITE.E5M2.F32.PACK_AB_MERGE_C R23, R37, R44, RZ ;  /* 0x0000002c2517723e */ /* 0x002fc600048060ff */
[----:B------:R-:W3:Y:S04]  /*a2c30*/  LDL.LU R60, [R1+0x1290] ;  /* 0x00129000013c7983 */ /* 0x000ee80000300800 */
[----:B------:R1:W-:Y:S04]  /*a2c40*/  STL [R1+0x29fc], R23 ;  /* 0x0029fc1701007387 */ /* 0x0003e80000100800 */
[----:B------:R-:W3:Y:S04]  /*a2c50*/  LDL.LU R47, [R1+0x1294] ;  /* 0x00129400012f7983 */ /* 0x000ee80000300800 */
[----:B------:R-:W3:Y:S04]  /*a2c60*/  LDL.LU R46, [R1+0x1298] ;  /* 0x00129800012e7983 */ /* 0x000ee80000300800 */
[----:B------:R-:W3:Y:S04]  /*a2c70*/  LDL.LU R45, [R1+0x129c] ;  /* 0x00129c00012d7983 */ /* 0x000ee80000300800 */
[----:B------:R-:W3:Y:S04]  /*a2c80*/  LDL.LU R44, [R1+0x1280] ;  /* 0x00128000012c7983 */ /* 0x000ee80000300800 */
[----:B------:R-:W3:Y:S04]  /*a2c90*/  LDL.LU R37, [R1+0x1284] ;  /* 0x0012840001257983 */ /* 0x000ee80000300800 */
[----:B------:R-:W3:Y:S01]  /*a2ca0*/  LDL R24, [R1+0x2778] ;  /* 0x0027780001187983 */ /* 0x000ee20000100800 */
[----:B-1----:R-:W-:-:S03]  /*a2cb0*/  F2FP.SATFINITE.E5M2.F32.PACK_AB_MERGE_C R23, R36, R53, RZ ;  /* 0x000000352417723e */ /* 0x002fc600048060ff */
[----:B------:R-:W-:Y:S04]  /*a2cc0*/  STL [R1+0x29c4], R26 ;  /* 0x0029c41a01007387 */ /* 0x000fe80000100800 */
[----:B------:R1:W-:Y:S04]  /*a2cd0*/  STL [R1+0x29cc], R23 ;  /* 0x0029cc1701007387 */ /* 0x0003e80000100800 */
[----:B-1----:R-:W3:Y:S01]  /*a2ce0*/  LDL R23, [R1+0x277c] ;  /* 0x00277c0001177983 */ /* 0x002ee20000100800 */
[----:B------:R-:W-:-:S03]  /*a2cf0*/  VIADD R36, R0, 0x2a ;  /* 0x0000002a00247836 */ /* 0x000fc60000000000 */
[----:B------:R-:W-:Y:S02]  /*a2d00*/  STL [R1+0x35c], R27 ;  /* 0x00035c1b01007387 */ /* 0x000fe40000100800 */
[----:B----4-:R-:W-:Y:S01]  /*a2d10*/  ISETP.GE.AND P0, PT, R36, UR37, PT ;  /* 0x0000002524007c0c */ /* 0x010fe2000bf06270 */
[----:B------:R-:W1:Y:S01]  /*a2d20*/  LDCU UR37, c[0x0][0x3b8] ;  /* 0x00007700ff2577ac */ /* 0x000e620008000800 */
[----:B--2---:R-:W-:-:S05]  /*a2d30*/  F2FP.SATFINITE.E5M2.F32.PACK_AB_MERGE_C R26, R57, R56, RZ ;  /* 0x00000038391a723e */ /* 0x004fca00048060ff */
[----:B------:R3:W-:Y:S02]  /*a2d40*/  STL [R1+0x360], R26 ;  /* 0x0003601a01007387 */ /* 0x0007e40000100800 */
[----:B---3--:R-:W-:Y:S02]  /*a2d50*/  F2FP.SATFINITE.E5M2.F32.PACK_AB_MERGE_C R26, R42, R43, RZ ;  /* 0x0000002b2a1a723e */ /* 0x008fe400048060ff */
[----:B------:R-:W2:Y:S04]  /*a2d60*/  LDL.LU R43, [R1+0x1288] ;  /* 0x00128800012b7983 */ /* 0x000ea80000300800 */
[----:B------:R-:W2:Y:S04]  /*a2d70*/  LDL.LU R42, [R1+0x128c] ;  /* 0x00128c00012a7983 */ /* 0x000ea80000300800 */
[----:B------:R3:W-:Y:S02]  /*a2d80*/  STL [R1+0x2d4], R26 ;  /* 0x0002d41a01007387 */ /* 0x0007e40000100800 */
[----:B---3--:R-:W-:-:S05]  /*a2d90*/  F2FP.SATFINITE.E5M2.F32.PACK_AB_MERGE_C R26, R59, R58, RZ ;  /* 0x0000003a3b1a723e */ /* 0x008fca00048060ff */
[----:B------:R-:W-:Y:S01]  /*a2da0*/  STL [R1+0x2d8], R26 ;  /* 0x0002d81a01007387 */ /* 0x000fe20000100800 */
[----:B0-----:R-:W-:Y:S01]  /*a2db0*/  ISETP.LT.AND P1, PT, R25, UR6, !P0 ;  /* 0x0000000619007c0c */ /* 0x001fe2000c721270 */
[----:B------:R-:W0:Y:S01]  /*a2dc0*/  LDCU UR6, c[0x0][0x3b8] ;  /* 0x00007700ff0677ac */ /* 0x000e220008000800 */
[----:B------:R-:W-:-:S05]  /*a2dd0*/  F2FP.SATFINITE.E5M2.F32.PACK_AB_MERGE_C R25, R40, R41, RZ ;  /* 0x000000292819723e */ /* 0x000fca00048060ff */
[----:B------:R3:W-:Y:S04]  /*a2de0*/  STL [R1+0x2c4], R25 ;  /* 0x0002c41901007387 */ /* 0x0007e80000100800 */
[----:B------:R-:W4:Y:S02]  /*a2df0*/  LDL.LU R41, [R1+0x1270] ;  /* 0x0012700001297983 */ /* 0x000f240000300800 */
[----:B------:R-:W-:Y:S02]  /*a2e00*/  @P1 LOP3.LUT R2, R2, 0x200000, RZ, 0xfc, !PT ;  /* 0x0020000002021812 */ /* 0x000fe400078efcff */
[----:B---3--:R-:W-:-:S05]  /*a2e10*/  F2FP.SATFINITE.E5M2.F32.PACK_AB_MERGE_C R25, R38, R39, RZ ;  /* 0x000000272619723e */ /* 0x008fca00048060ff */
[----:B------:R3:W-:Y:S04]  /*a2e20*/  STL [R1+0x2c8], R25 ;  /* 0x0002c81901007387 */ /* 0x0007e80000100800 */
[----:B------:R-:W4:Y:S04]  /*a2e30*/  LDL.LU R40, [R1+0x1274] ;  /* 0x0012740001287983 */ /* 0x000f280000300800 */
[----:B------:R-:W4:Y:S01]  /*a2e40*/  LDL.LU R39, [R1+0x1278] ;  /* 0x0012780001277983 */ /* 0x000f220000300800 */
[----:B------:R-:W-:Y:S02]  /*a2e50*/  ISETP.LT.AND P1, PT, R24, UR41, !P0 ;  /* 0x0000002918007c0c */ /* 0x000fe4000c721270 */
[----:B------:R-:W-:Y:S01]  /*a2e60*/  LOP3.LUT R2, R2, 0xfeffffff, RZ, 0xc0, !PT ;  /* 0xfeffffff02027812 */ /* 0x000fe200078ec0ff */
[----:B------:R-:W4:Y:S01]  /*a2e70*/  LDL.LU R38, [R1+0x127c] ;  /* 0x00127c0001267983 */ /* 0x000f220000300800 */
[----:B------:R-:W-:Y:S01]  /*a2e80*/  F2FP.SATFINITE.E5M2.F32.PACK_AB_MERGE_C R24, R47, R60, RZ ;  /* 0x0000003c2f18723e */ /* 0x000fe200048060ff */
[----:B---3--:R-:W-:Y:S01]  /*a2e90*/  IMAD R25, R0, UR42, RZ ;  /* 0x0000002a00197c24 */ /* 0x008fe2000f8e02ff */
[----:B------:R-:W3:Y:S03]  /*a2ea0*/  LDCU UR41, c[0x0][0x3b8] ;  /* 0x00007700ff2977ac */ /* 0x000ee60008000800 */
[----:B------:R0:W-:Y:S01]  /*a2eb0*/  STL [R1+0xbc], R24 ;  /* 0x0000bc1801007387 */ /* 0x0001e20000100800 */
[----:B------:R-:W1:Y:S03]  /*a2ec0*/  LDCU UR42, c[0x0][0x3b8] ;  /* 0x00007700ff2a77ac */ /* 0x000e660008000800 */
[----:B------:R-:W-:-:S02]  /*a2ed0*/  @P1 LOP3.LUT R2, R2, 0x1000000, RZ, 0xfc, !PT ;  /* 0x0100000002021812 */ /* 0x000fc400078efcff */
[----:B0-----:R-:W-:Y:S02]  /*a2ee0*/  F2FP.SATFINITE.E5M2.F32.PACK_AB_MERGE_C R24, R45, R46, RZ ;  /* 0x0000002e2d18723e */ /* 0x001fe400048060ff */
[----:B------:R-:W-:Y:S01]  /*a2ef0*/  ISETP.LT.AND P1, PT, R23, UR50, !P0 ;  /* 0x0000003217007c0c */ /* 0x000fe2000c721270 */
[----:B------:R-:W-:Y:S01]  /*a2f00*/  ULEA UR4, UR46, UR4, 0x18 ;  /* 0x000000042e047291 */ /* 0x000fe2000f8ec0ff */
[----:B------:R-:W-:Y:S01]  /*a2f10*/  F2FP.SATFINITE.E5M2.F32.PACK_AB_MERGE_C R23, R37, R44, RZ ;  /* 0x0000002c2517723e */ /* 0x000fe200048060ff */
[----:B------:R-:W-:Y:S01]  /*a2f20*/  STL [R1+0xc0], R24 ;  /* 0x0000c01801007387 */ /* 0x000fe20000100800 */
[----:B------:R-:W-:Y:S01]  /*a2f30*/  LOP3.LUT R2, R2, 0xff7fffff, RZ, 0xc0, !PT ;  /* 0xff7fffff02027812 */ /* 0x000fe200078ec0ff */
[----:B------:R-:W0:Y:S02]  /*a2f40*/  LDCU UR46, c[0x0][0x398] ;  /* 0x00007300ff2e77ac */ /* 0x000e240008000800 */
[----:B------:R-:W3:Y:S01]  /*a2f50*/  LDL.LU R48, [R1+0x1260] ;  /* 0x0012600001307983 */ /* 0x000ee20000300800 */
[----:B------:R-:W0:Y:S03]  /*a2f60*/  LDCU UR50, c[0x0][0x398] ;  /* 0x00007300ff3277ac */ /* 0x000e260008000800 */
[----:B------:R-:W3:Y:S04]  /*a2f70*/  LDL.LU R60, [R1+0x1264] ;  /* 0x00126400013c7983 */ /* 0x000ee80000300800 */
[----:B------:R-:W-:Y:S04]  /*a2f80*/  STL [R1+0x2a38], R23 ;  /* 0x002a381701007387 */ /* 0x000fe80000100800 */
[----:B------:R-:W3:Y:S04]  /*a2f90*/  LDL.LU R47, [R1+0x1268] ;  /* 0x00126800012f7983 */ /* 0x000ee80000300800 */
[----:B------:R-:W3:Y:S04]  /*a2fa0*/  LDL.LU R37, [R1+0x126c] ;  /* 0x00126c0001257983 */ /* 0x000ee80000300800 */
[----:B------:R-:W3:Y:S04]  /*a2fb0*/  LDL.LU R46, [R1+0x1250] ;  /* 0x00125000012e7983 */ /* 0x000ee80000300800 */
[----:B------:R-:W3:Y:S01]  /*a2fc0*/  LDL.LU R45, [R1+0x1254] ;  /* 0x00125400012d7983 */ /* 0x000ee20000300800 */
[----:B------:R-:W-:-:S05]  /*a2fd0*/  @P1 LOP3.LUT R2, R2, 0x800000, RZ, 0xfc, !PT ;  /* 0x0080000002021812 */ /* 0x000fca00078efcff */
[----:B------:R4:W-:Y:S04]  /*a2fe0*/  STL.64 [R1+0x5198], R2 ;  /* 0x0051980201007387 */ /* 0x0009e80000100a00 */
[----:B------:R-:W3:Y:S04]  /*a2ff0*/  LDL.LU R49, [R1+0x1258] ;  /* 0x0012580001317983 */ /* 0x000ee80000300800 */
[----:B------:R-:W3:Y:S01]  /*a3000*/  LDL.LU R50, [R1+0x125c] ;  /* 0x00125c0001327983 */ /* 0x000ee20000300800 */
[----:B--2---:R-:W-:-:S05]  /*a3010*/  F2FP.SATFINITE.E5M2.F32.PACK_AB_MERGE_C R0, R42, R43, RZ ;  /* 0x0000002b2a00723e */ /* 0x004fca00048060ff */
        /* <DEDUP_REMOVED lines=10> */
[----:B----4-:R-:W-:-:S05]  /*a30c0*/  F2FP.SATFINITE.E5M2.F32.PACK_AB_MERGE_C R2, R40, R41, RZ ;  /* 0x000000292802723e */ /* 0x010fca00048060ff */
[----:B------:R4:W-:Y:S01]  /*a30d0*/  STL [R1+0x2b44], R2 ;  /* 0x002b440201007387 */ /* 0x0009e20000100800 */
[----:B--2---:R-:W-:-:S03]  /*a30e0*/  F2FP.SATFINITE.E5M2.F32.PACK_AB_MERGE_C R0, R38, R39, RZ ;  /* 0x000000272600723e */ /* 0x004fc600048060ff */
[----:B------:R-:W2:Y:S04]  /*a30f0*/  LDL.LU R57, [R1+0xfe4] ;  /* 0x000fe40001397983 */ /* 0x000ea80000300800 */
[----:B------:R-:W-:Y:S04]  /*a3100*/  STL [R1+0x2b4c], R0 ;  /* 0x002b4c0001007387 */ /* 0x000fe80000100800 */
[----:B------:R-:W2:Y:S04]  /*a3110*/  LDL.LU R59, [R1+0xfe8] ;  /* 0x000fe800013b7983 */ /* 0x000ea80000300800 */
[----:B------:R-:W2:Y:S04]  /*a3120*/  LDL.LU R41, [R1+0xfec] ;  /* 0x000fec0001297983 */ /* 0x000ea80000300800 */
[----:B------:R-:W2:Y:S04]  /*a3130*/  LDL.LU R42, [R1+0x1220] ;  /* 0x00122000012a7983 */ /* 0x000ea80000300800 */
[----:B------:R-:W2:Y:S04]  /*a3140*/  LDL.LU R40, [R1+0x1224] ;  /* 0x0012240001287983 */ /* 0x000ea80000300800 */
[----:B------:R-:W2:Y:S04]  /*a3150*/  LDL.LU R39, [R1+0x1228] ;  /* 0x0012280001277983 */ /* 0x000ea80000300800 */
[----:B------:R-:W2:Y:S01]  /*a3160*/  LDL.LU R38, [R1+0x122c] ;  /* 0x00122c0001267983 */ /* 0x000ea20000300800 */
[----:B---3--:R-:W-:-:S05]  /*a3170*/  F2FP.SATFINITE.E5M2.F32.PACK_AB_MERGE_C R3, R60, R48, RZ ;  /* 0x000000303c03723e */ /* 0x008fca00048060ff */
[----:B------:R-:W-:Y:S01]  /*a3180*/  STL [R1+0x29f8], R3 ;  /* 0x0029f80301007387 */ /* 0x000fe20000100800 */
[----:B----4-:R-:W-:-:S05]  /*a3190*/  F2FP.SATFINITE.E5M2.F32.PACK_AB_MERGE_C R2, R37, R47, RZ ;  /* 0x0000002f2502723e */ /* 0x010fca00048060ff */
[----:B------:R3:W-:Y:S04]  /*a31a0*/  STL [R1+0x29f0], R2 ;  /* 0x0029f00201007387 */ /* 0x0007e80000100800 */
[----:B------:R-:W4:Y:S04]  /*a31b0*/  LDL.LU R60, [R1+0x1210] ;  /* 0x00121000013c7983 */ /* 0x000f280000300800 */
[----:B------:R-:W4:Y:S01]  /*a31c0*/  LDL.LU R47, [R1+0x1214] ;  /* 0x00121400012f7983 */ /* 0x000f220000300800 */
[----:B---3--:R-:W-:-:S05]  /*a31d0*/  F2FP.SATFINITE.E5M2.F32.PACK_AB_MERGE_C R2, R45, R46, RZ ;  /* 0x0000002e2d02723e */ /* 0x008fca00048060ff */
[----:B------:R3:W-:Y:S04]  /*a31e0*/  STL [R1+0x29c8], R2 ;  /* 0x0029c80201007387 */ /* 0x0007e80000100800 */
[----:B------:R-:W4:Y:S04]  /*a31f0*/  LDL.LU R46, [R1+0x1218] ;  /* 0x00121800012e7983 */ /* 0x000f280000300800 */
[----:B------:R-:W4:Y:S01]  /*a3200*/  LDL.LU R45, [R1+0x121c] ;  /* 0x00121c00012d7983 */ /* 0x000f220000300800 */
[----:B---3--:R-:W-:-:S05]  /*a3210*/  F2FP.SATFINITE.E5M2.F32.PACK_AB_MERGE_C R2, R50, R49, RZ ;  /* 0x000000313202723e */ /* 0x008fca00048060ff */
[----:B------:R3:W-:Y:S01]  /*a3220*/  STL [R1+0x29c0], R2 ;  /* 0x0029c00201007387 */ /* 0x0007e20000100800 */
[----:B------:R-:W-:-:S05]  /*a3230*/  F2FP.SATFINITE.E5M2.F32.PACK_AB_MERGE_C R3, R52, R51, RZ ;  /* 0x000000333403723e */ /* 0x000fca00048060ff */
[----:B------:R0:W-:Y:S01]  /*a3240*/  STL [R1+0x344], R3 ;  /* 0x0003440301007387 */ /* 0x0001e20000100800 */
[----:B---3--:R-:W-:-:S05]  /*a3250*/  F2FP.SATFINITE.E5M2.F32.PACK_AB_MERGE_C R2, R54, R53, RZ ;  /* 0x000000353602723e */ /* 0x008fca00048060ff */
[----:B------:R3:W-:Y:S01]  /*a3260*/  STL [R1+0x34c], R2 ;  /* 0x00034c0201007387 */ /* 0x0007e20000100800 */
[----:B0-----:R-:W-:-:S03]  /*a3270*/  F2FP.SATFINITE.E5M2.F32.PACK_AB_MERGE_C R3, R58, R56, RZ ;  /* 0x000000383a03723e */ /* 0x001fc600048060ff */
[----:B------:R-:W4:Y:S01]  /*a3280*/  LDL.LU R56, [R1+0x1200] ;  /* 0x0012000001387983 */ /* 0x000f220000300800 */
[----:B---3--:R-:W-:-:S03]  /*a3290*/  F2FP.SATFINITE.E5M2.F32.PACK_AB_MERGE_C R2, R43, R44, RZ ;  /* 0x0000002c2b02723e */ /* 0x008fc600048060ff */
[----:B------:R2:W-:Y:S04]  /*a32a0*/  STL [R1+0x2d0], R3 ;  /* 0x0002d00301007387 */ /* 0x0005e80000100800 */
[----:B------:R-:W3:Y:S04]  /*a32b0*/  LDL.LU R58, [R1+0x1204] ;  /* 0x00120400013a7983 */ /* 0x000ee80000300800 */
[----:B------:R0:W-:Y:S04]  /*a32c0*/  STL [R1+0x2cc], R2 ;  /* 0x0002cc0201007387 */ /* 0x0001e80000100800 */
[----:B------:R-:W3:Y:S04]  /*a32d0*/  LDL.LU R44, [R1+0x1208] ;  /* 0x00120800012c7983 */ /* 0x000ee80000300800 */
[----:B------:R-:W3:Y:S01]  /*a32e0*/  LDL.LU R43, [R1+0x120c] ;  /* 0x00120c00012b7983 */ /* 0x000ee20000300800 */
[----:B--2---:R-:W-:-:S05]  /*a32f0*/  F2FP.SATFINITE.E5M2.F32.PACK_AB_MERGE_C R3, R57, R55, RZ ;  /* 0x000000373903723e */ /* 0x004fca00048060ff */
[----:B------:R2:W-:Y:S01]  /*a3300*/  STL [R1+0x2b0], R3 ;  /* 0x0002b00301007387 */ /* 0x0005e20000100800 */
[----:B0-----:R-:W-:-:S05]  /*a3310*/  F2FP.SATFINITE.E5M2.F32.PACK_AB_MERGE_C R2, R41, R59, RZ ;  /* 0x0000003b2902723e */ /* 0x001fca00048060ff */
[----:B------:R0:W-:Y:S01]  /*a3320*/  STL [R1+0x2ac], R2 ;  /* 0x0002ac0201007387 */ /* 0x0001e20000100800 */
[----:B--2---:R-:W-:-:S03]  /*a3330*/  F2FP.SATFINITE.E5M2.F32.PACK_AB_MERGE_C R3, R40, R42, RZ ;  /* 0x0000002a2803723e */ /* 0x004fc600048060ff */
[----:B------:R-:W2:Y:S04]  /*a3340*/  LDL.LU R23, [R1+0x11f0] ;  /* 0x0011f00001177983 */ /* 0x000ea80000300800 */
[----:B------:R4:W-:Y:S01]  /*a3350*/  STL [R1+0xb4], R3 ;  /* 0x0000b40301007387 */ /* 0x0009e20000100800 */
[----:B0-----:R-:W-:-:S03]  /*a3360*/  F2FP.SATFINITE.E5M2.F32.PACK_AB_MERGE_C R2, R38, R39, RZ ;  /* 0x000000272602723e */ /* 0x001fc600048060ff */
[----:B------:R-:W2:Y:S04]  /*a3370*/  LDL.LU R24, [R1+0x11f4] ;  /* 0x0011f40001187983 */ /* 0x000ea80000300800 */
[----:B------:R0:W-:Y:S04]  /*a3380*/  STL [R1+0xb8], R2 ;  /* 0x0000b80201007387 */ /* 0x0001e80000100800 */
[----:B------:R-:W2:Y:S04]  /*a3390*/  LDL.LU R42, [R1+0x11f8] ;  /* 0x0011f800012a7983 */ /* 0x000ea80000300800 */
[----:B------:R-:W2:Y:S04]  /*a33a0*/  LDL.LU R40, [R1+0x11fc] ;  /* 0x0011fc0001287983 */ /* 0x000ea80000300800 */
[----:B------:R-:W2:Y:S04]  /*a33b0*/  LDL.LU R39, [R1+0x11e0] ;  /* 0x0011e00001277983 */ /* 0x000ea80000300800 */
[----:B------:R-:W2:Y:S01]  /*a33c0*/  LDL.LU R38, [R1+0x11e4] ;  /* 0x0011e40001267983 */ /* 0x000ea20000300800 */
[----:B----4-:R-:W-:-:S03]  /*a33d0*/  F2FP.SATFINITE.E5M2.F32.PACK_AB_MERGE_C R3, R47, R60, RZ ;  /* 0x0000003c2f03723e */ /* 0x010fc600048060ff */
[----:B------:R-:W4:Y:S04]  /*a33e0*/  LDL.LU R61, [R1+0x11e8] ;  /* 0x0011e800013d7983 */ /* 0x000f280000300800 */
[----:B------:R3:W-:Y:S04]  /*a33f0*/  STL [R1+0x2a20], R3 ;  /* 0x002a200301007387 */ /* 0x0007e80000100800 */
[----:B------:R-:W4:Y:S01]  /*a3400*/  LDL.LU R48, [R1+0x11ec] ;  /* 0x0011ec0001307983 */ /* 0x000f220000300800 */
[----:B0-----:R-:W-:-:S05]  /*a3410*/  F2FP.SATFINITE.E5M2.F32.PACK_AB_MERGE_C R2, R45, R46, RZ ;  /* 0x0000002e2d02723e */ /* 0x001fca00048060ff */
        /* <DEDUP_REMOVED lines=10> */
[----:B---3--:R-:W-:-:S05]  /*a34c0*/  F2FP.SATFINITE.E5M2.F32.PACK_AB_MERGE_C R3, R58, R56, RZ ;  /* 0x000000383a03723e */ /* 0x008fca00048060ff */
[----:B------:R2:W-:Y:S04]  /*a34d0*/  STL [R1+0x2b30], R3 ;  /* 0x002b300301007387 */ /* 0x0005e80000100800 */
[----:B------:R-:W3:Y:S01]  /*a34e0*/  LDL.LU R52, [R1+0xf64] ;  /* 0x000f640001347983 */ /* 0x000ee20000300800 */
[----:B0-----:R-:W-:-:S05]  /*a34f0*/  F2FP.SATFINITE.E5M2.F32.PACK_AB_MERGE_C R2, R43, R44, RZ ;  /* 0x0000002c2b02723e */ /* 0x001fca00048060ff */
[----:B------:R0:W-:Y:S04]  /*a3500*/  STL [R1+0x2b38], R2 ;  /* 0x002b380201007387 */ /* 0x0001e80000100800 */
[----:B------:R-:W3:Y:S04]  /*a3510*/  LDL.LU R53, [R1+0xf68] ;  /* 0x000f680001357983 */ /* 0x000ee80000300800 */
[----:B------:R-:W3:Y:S04]  /*a3520*/  LDL.LU R54, [R1+0xf6c] ;  /* 0x000f6c0001367983 */ /* 0x000ee80000300800 */
[----:B------:R-:W3:Y:S04]  /*a3530*/  LDL.LU R56, [R1+0x11b0] ;  /* 0x0011b00001387983 */ /* 0x000ee80000300800 */
[----:B------:R-:W3:Y:S04]  /*a3540*/  LDL.LU R58, [R1+0x11b4] ;  /* 0x0011b400013a7983 */ /* 0x000ee80000300800 */
[----:B------:R-:W3:Y:S04]  /*a3550*/  LDL.LU R44, [R1+0x11b8] ;  /* 0x0011b800012c7983 */ /* 0x000ee80000300800 */
[----:B------:R-:W3:Y:S01]  /*a3560*/  LDL.LU R43, [R1+0x11bc] ;  /* 0x0011bc00012b7983 */ /* 0x000ee20000300800 */
[----:B--2---:R-:W-:-:S05]  /*a3570*/  F2FP.SATFINITE.E5M2.F32.PACK_AB_MERGE_C R3, R24, R23, RZ ;  /* 0x000000171803723e */ /* 0x004fca00048060ff */
[----:B------:R-:W-:Y:S01]  /*a3580*/  STL [R1+0x29e4], R3 ;  /* 0x0029e40301007387 */ /* 0x000fe20000100800 */
[----:B0-----:R-:W-:-:S05]  /*a3590*/  F2FP.SATFINITE.E5M2.F32.PACK_AB_MERGE_C R2, R40, R42, RZ ;  /* 0x0000002a2802723e */ /* 0x001fca00048060ff */
[----:B------:R0:W-:Y:S04]  /*a35a0*/  STL [R1+0x29ec], R2 ;  /* 0x0029ec0201007387 */ /* 0x0001e80000100800 */
[----:B------:R-:W2:Y:S04]  /*a35b0*/  LDL.LU R42, [R1+0x11a0] ;  /* 0x0011a000012a7983 */ /* 0x000ea80000300800 */
[----:B------:R-:W2:Y:S01]  /*a35c0*/  LDL.LU R40, [R1+0x11a4] ;  /* 0x0011a40001287983 */ /* 0x000ea20000300800 */
[----:B0-----:R-:W-:-:S05]  /*a35d0*/  F2FP.SATFINITE.E5M2.F32.PACK_AB_MERGE_C R2, R38, R39, RZ ;  /* 0x000000272602723e */ /* 0x001fca00048060ff */
[----:B------:R4:W-:Y:S04]  /*a35e0*/  STL [R1+0x2730], R2 ;  /* 0x0027300201007387 */ /* 0x0009e80000100800 */
[----:B------:R-:W2:Y:S04]  /*a35f0*/  LDL.LU R39, [R1+0x11a8] ;  /* 0x0011a80001277983 */ /* 0x000ea80000300800 */
[----:B------:R-:W2:Y:S01]  /*a3600*/  LDL.LU R38, [R1+0x11ac] ;  /* 0x0011ac0001267983 */ /* 0x000ea20000300800 */
[----:B----4-:R-:W-:-:S05]  /*a3610*/  F2FP.SATFINITE.E5M2.F32.PACK_AB_MERGE_C R2, R48, R61, RZ ;  /* 0x0000003d3002723e */ /* 0x010fca00048060ff */
[----:B------:R0:W-:Y:S01]  /*a3620*/  STL [R1+0x27b0], R2 ;  /* 0x0027b00201007387 */ /* 0x0001e20000100800 */
[----:B------:R-:W-:-:S05]  /*a3630*/  F2FP.SATFINITE.E5M2.F32.PACK_AB_MERGE_C R23, R50, R49, RZ ;  /* 0x000000313217723e */ /* 0x000fca00048060ff */
[----:B------:R4:W-:Y:S01]  /*a3640*/  STL [R1+0x320], R23 ;  /* 0x0003201701007387 */ /* 0x0009e20000100800 */
[----:B0-----:R-:W-:-:S05]  /*a3650*/  F2FP.SATFINITE.E5M2.F32.PACK_AB_MERGE_C R2, R59, R57, RZ ;  /* 0x000000393b02723e */ /* 0x001fca00048060ff */
[----:B------:R0:W-:Y:S01]  /*a3660*/  STL [R1+0x324], R2 ;  /* 0x0003240201007387 */ /* 0x0001e20000100800 */
[----:B----4-:R-:W-:-:S03]  /*a3670*/  F2FP.SATFINITE.E5M2.F32.PACK_AB_MERGE_C R23, R47, R60, RZ ;  /* 0x0000003c2f17723e */ /* 0x010fc600048060ff */
[----:B------:R-:W4:Y:S01]  /*a3680*/  LDL.LU R60, [R1+0x1190] ;  /* 0x00119000013c7983 */ /* 0x000f220000300800 */
[----:B0-----:R-:W-:-:S03]  /*a3690*/  F2FP.SATFINITE.E5M2.F32.PACK_AB_MERGE_C R2, R45, R46, RZ ;  /* 0x0000002e2d02723e */ /* 0x001fc600048060ff */
[----:B------:R3:W-:Y:S04]  /*a36a0*/  STL [R1+0x2b4], R23 ;  /* 0x0002b41701007387 */ /* 0x0007e80000100800 */
[----:B------:R-:W4:Y:S04]  /*a36b0*/  LDL.LU R47, [R1+0x1194] ;  /* 0x00119400012f7983 */ /* 0x000f280000300800 */
[----:B------:R0:W-:Y:S04]  /*a36c0*/  STL [R1+0x2bc], R2 ;  /* 0x0002bc0201007387 */ /* 0x0001e80000100800 */
[----:B------:R-:W4:Y:S04]  /*a36d0*/  LDL.LU R46, [R1+0x1198] ;  /* 0x00119800012e7983 */ /* 0x000f280000300800 */
[----:B------:R-:W4:Y:S01]  /*a36e0*/  LDL.LU R45, [R1+0x119c] ;  /* 0x00119c00012d7983 */ /* 0x000f220000300800 */
[----:B-1----:R-:W-:Y:S01]  /*a36f0*/  VIADD R0, R25, UR37 ;  /* 0x0000002519007c36 */ /* 0x002fe20008000000 */
[----:B------:R-:W1:Y:S03]  /*a3700*/  LDCU UR37, c[0x0][0x3b8] ;  /* 0x00007700ff2577ac */ /* 0x000e660008000800 */
[----:B------:R-:W-:Y:S01]  /*a3710*/  VIADD R37, R0, UR6 ;  /* 0x0000000600257c36 */ /* 0x000fe20008000000 */
[----:B------:R-:W0:Y:S03]  /*a3720*/  LDCU UR6, c[0x0][0x3b8] ;  /* 0x00007700ff0677ac */ /* 0x000e260008000800 */
[----:B------:R-:W-:Y:S01]  /*a3730*/  VIADD R36, R37, UR41 ;  /* 0x0000002925247c36 */ /* 0x000fe20008000000 */
[----:B------:R-:W0:Y:S03]  /*a3740*/  LDCU UR41, c[0x0][0x3b8] ;  /* 0x00007700ff2977ac */ /* 0x000e260008000800 */
[----:B------:R-:W-:Y:S01]  /*a3750*/  VIADD R26, R36, UR43 ;  /* 0x0000002b241a7c36 */ /* 0x000fe20008000000 */
[----:B------:R-:W0:Y:S03]  /*a3760*/  LDCU UR43, c[0x0][0x3b8] ;  /* 0x00007700ff2b77ac */ /* 0x000e260008000800 */
[----:B------:R-:W-:Y:S01]  /*a3770*/  VIADD R28, R26, UR42 ;  /* 0x0000002a1a1c7c36 */ /* 0x000fe20008000000 */
[----:B------:R-:W0:Y:S03]  /*a3780*/  LDCU UR42, c[0x0][0x3b8] ;  /* 0x00007700ff2a77ac */ /* 0x000e260008000800 */
[----:B-1----:R-:W-:Y:S01]  /*a3790*/  VIADD R41, R28, UR37 ;  /* 0x000000251c297c36 */ /* 0x002fe20008000000 */
[----:B------:R-:W1:Y:S03]  /*a37a0*/  LDCU UR37, c[0x0][0x3b8] ;  /* 0x00007700ff2577ac */ /* 0x000e660008000800 */
[----:B0-----:R-:W-:Y:S01]  /*a37b0*/  VIADD R27, R41, UR6 ;  /* 0x00000006291b7c36 */ /* 0x001fe20008000000 */
[----:B------:R-:W0:Y:S03]  /*a37c0*/  LDCU UR6, c[0x0][0x3b8] ;  /* 0x00007700ff0677ac */ /* 0x000e260008000800 */
[----:B------:R-:W-:Y:S01]  /*a37d0*/  VIADD R55, R27, UR41 ;  /* 0x000000291b377c36 */ /* 0x000fe20008000000 */
[----:B------:R-:W0:Y:S03]  /*a37e0*/  LDCU UR41, c[0x0][0x3b8] ;  /* 0x00007700ff2977ac */ /* 0x000e260008000800 */
[----:B------:R-:W-:Y:S01]  /*a37f0*/  VIADD R35, R55, UR43 ;  /* 0x0000002b37237c36 */ /* 0x000fe20008000000 */
[----:B------:R-:W3:Y:S03]  /*a3800*/  LDCU UR43, c[0x0][0x3b8] ;  /* 0x00007700ff2b77ac */ /* 0x000ee60008000800 */
[----:B------:R-:W-:Y:S01]  /*a3810*/  VIADD R34, R35, UR42 ;  /* 0x0000002a23227c36 */ /* 0x000fe20008000000 */
[----:B------:R-:W3:Y:S03]  /*a3820*/  LDCU UR42, c[0x0][0x3b8] ;  /* 0x00007700ff2a77ac */ /* 0x000ee60008000800 */
[----:B-1----:R-:W-:Y:S01]  /*a3830*/  VIADD R3, R34, UR37 ;  /* 0x0000002522037c36 */ /* 0x002fe20008000000 */
[----:B------:R-:W1:Y:S03]  /*a3840*/  LDCU UR37, c[0x0][0x3b8] ;  /* 0x00007700ff2577ac */ /* 0x000e660008000800 */
[----:B0-----:R-:W-:Y:S01]  /*a3850*/  VIADD R59, R3, UR6 ;  /* 0x00000006033b7c36 */ /* 0x001fe20008000000 */
[----:B------:R-:W0:Y:S03]  /*a3860*/  LDCU UR6, c[0x0][0x3b8] ;  /* 0x00007700ff0677ac */ /* 0x000e260008000800 */
[----:B------:R-:W-:Y:S01]  /*a3870*/  VIADD R57, R59, UR41 ;  /* 0x000000293b397c36 */ /* 0x000fe20008000000 */
[----:B------:R-:W0:Y:S01]  /*a3880*/  LDCU UR41, c[0x0][0x3b8] ;  /* 0x00007700ff2977ac */ /* 0x000e220008000800 */
[----:B---3--:R-:W-:-:S05]  /*a3890*/  F2FP.SATFINITE.E5M2.F32.PACK_AB_MERGE_C R23, R52, R51, RZ ;  /* 0x000000333417723e */ /* 0x008fca00048060ff */
[----:B------:R-:W-:Y:S01]  /*a38a0*/  STL [R1+0x29c], R23 ;  /* 0x00029c1701007387 */ /* 0x000fe20000100800 */
[----:B------:R-:W-:-:S05]  /*a38b0*/  F2FP.SATFINITE.E5M2.F32.PACK_AB_MERGE_C R2, R54, R53, RZ ;  /* 0x000000353602723e */ /* 0x000fca00048060ff */
[----:B------:R3:W-:Y:S02]  /*a38c0*/  STL [R1+0x2a0], R2 ;  /* 0x0002a00201007387 */ /* 0x0007e40000100800 */
[----:B---3--:R-:W-:Y:S02]  /*a38d0*/  F2FP.SATFINITE.E5M2.F32.PACK_AB_MERGE_C R2, R58, R56, RZ ;  /* 0x000000383a02723e */ /* 0x008fe400048060ff */
[----:B------:R-:W-:Y:S01]  /*a38e0*/  F2FP.SATFINITE.E5M2.F32.PACK_AB_MERGE_C R61, R43, R44, RZ ;  /* 0x0000002c2b3d723e */ /* 0x000fe200048060ff */
[----:B------:R-:W3:Y:S04]  /*a38f0*/  LDL.LU R58, [R1+0x118c] ;  /* 0x00118c00013a7983 */ /* 0x000ee80000300800 */
[----:B------:R0:W-:Y:S04]  /*a3900*/  STL [R1+0xac], R2 ;  /* 0x0000ac0201007387 */ /* 0x0001e80000100800 */
[----:B------:R-:W3:Y:S04]  /*a3910*/  LDL.LU R51, [R1+0x1174] ;  /* 0x0011740001337983 */ /* 0x000ee80000300800 */
[----:B------:R-:W3:Y:S04]  /*a3920*/  LDL.LU R44, [R1+0x1178] ;  /* 0x00117800012c7983 */ /* 0x000ee80000300800 */
[----:B------:R-:W3:Y:S01]  /*a3930*/  LDL.LU R43, [R1+0x117c] ;  /* 0x00117c00012b7983 */ /* 0x000ee20000300800 */
[----:B------:R-:W-:Y:S01]  /*a3940*/  VIADD R54, R57, UR43 ;  /* 0x0000002b39367c36 */ /* 0x000fe20008000000 */
[----:B------:R-:W1:Y:S02]  /*a3950*/  LDCU UR43, c[0x0][0x3b8] ;  /* 0x00007700ff2b77ac */ /* 0x000e640008000800 */
[----:B------:R1:W-:Y:S01]  /*a3960*/  STL [R1+0x5164], R61 ;  /* 0x0051643d01007387 */ /* 0x0003e20000100800 */
[----:B0-----:R-:W-:Y:S01]  /*a3970*/  VIADD R2, R54, UR42 ;  /* 0x0000002a36027c36 */ /* 0x001fe20008000000 */
[----:B------:R-:W0:Y:S02]  /*a3980*/  LDCU UR42, c[0x0][0x3b8] ;  /* 0x00007700ff2a77ac */ /* 0x000e240008000800 */
[----:B-1----:R-:W3:Y:S04]  /*a3990*/  LDL.LU R61, [R1+0x1170] ;  /* 0x00117000013d7983 */ /* 0x002ee80000300800 */
[----:B------:R-:W3:Y:S01]  /*a39a0*/  LDL.LU R23, [R1+0x1160] ;  /* 0x0011600001177983 */ /* 0x000ee20000300800 */
[----:B--2---:R-:W-:-:S05]  /*a39b0*/  F2FP.SATFINITE.E5M2.F32.PACK_AB_MERGE_C R24, R40, R42, RZ ;  /* 0x0000002a2818723e */ /* 0x004fca00048060ff */
[----:B------:R1:W-:Y:S01]  /*a39c0*/  STL [R1+0x2a14], R24 ;  /* 0x002a141801007387 */ /* 0x0003e20000100800 */
[----:B------:R-:W-:-:S03]  /*a39d0*/  F2FP.SATFINITE.E5M2.F32.PACK_AB_MERGE_C R38, R38, R39, RZ ;  /* 0x000000272626723e */ /* 0x000fc600048060ff */
[----:B-1----:R-:W2:Y:S04]  /*a39e0*/  LDL.LU R24, [R1+0x1164] ;  /* 0x0011640001187983 */ /* 0x002ea80000300800 */
[----:B------:R1:W-:Y:S04]  /*a39f0*/  STL [R1+0x2a1c], R38 ;  /* 0x002a1c2601007387 */ /* 0x0003e80000100800 */
[----:B------:R-:W2:Y:S04]  /*a3a00*/  LDL.LU R49, [R1+0x1168] ;  /* 0x0011680001317983 */ /* 0x000ea80000300800 */
[----:B------:R-:W2:Y:S04]  /*a3a10*/  LDL.LU R50, [R1+0x116c] ;  /* 0x00116c0001327983 */ /* 0x000ea80000300800 */
[----:B------:R-:W2:Y:S01]  /*a3a20*/  LDL.LU R42, [R1+0x1150] ;  /* 0x00115000012a7983 */ /* 0x000ea20000300800 */
[----:B------:R-:W-:Y:S01]  /*a3a30*/  VIADD R56, R2, UR37 ;  /* 0x0000002502387c36 */ /* 0x000fe20008000000 */
[----:B------:R-:W0:Y:S02]  /*a3a40*/  LDCU UR37, c[0x0][0x3b8] ;  /* 0x00007700ff2577ac */ /* 0x000e240008000800 */
[----:B------:R-:W2:Y:S04]  /*a3a50*/  LDL.LU R40, [R1+0x1154] ;  /* 0x0011540001287983 */ /* 0x000ea80000300800 */
[----:B------:R-:W2:Y:S04]  /*a3a60*/  LDL.LU R39, [R1+0x1158] ;  /* 0x0011580001277983 */ /* 0x000ea80000300800 */
[----:B-1----:R-:W2:Y:S04]  /*a3a70*/  LDL.LU R38, [R1+0x115c] ;  /* 0x00115c0001267983 */ /* 0x002ea80000300800 */
[----:B------:R1:W-:Y:S01]  /*a3a80*/  STL.64 [R1+0x5220], R2 ;  /* 0x0052200201007387 */ /* 0x0003e20000100a00 */
[----:B----4-:R-:W-:-:S03]  /*a3a90*/  F2FP.SATFINITE.E5M2.F32.PACK_AB_MERGE_C R47, R47, R60, RZ ;  /* 0x0000003c2f2f723e */ /* 0x010fc600048060ff */
[----:B-1----:R-:W4:Y:S04]  /*a3aa0*/  LDL.LU R2, [R1+0x1184] ;  /* 0x0011840001027983 */ /* 0x002f280000300800 */
[----:B------:R-:W3:Y:S01]  /*a3ab0*/  LDL.LU R3, [R1+0x1188] ;  /* 0x0011880001037983 */ /* 0x000ee20000300800 */
[----:B------:R-:W-:-:S03]  /*a3ac0*/  F2FP.SATFINITE.E5M2.F32.PACK_AB_MERGE_C R45, R45, R46, RZ ;  /* 0x0000002e2d2d723e */ /* 0x000fc600048060ff */
[----:B------:R-:W2:Y:S04]  /*a3ad0*/  LDL.LU R48, [R1+0x230] ;  /* 0x0002300001307983 */ /* 0x000ea80000300800 */
[----:B------:R1:W-:Y:S04]  /*a3ae0*/  STL [R1+0x2b28], R47 ;  /* 0x002b282f01007387 */ /* 0x0003e80000100800 */
[----:B------:R-:W2:Y:S04]  /*a3af0*/  LDL.LU R52, [R1+0x234] ;  /* 0x0002340001347983 */ /* 0x000ea80000300800 */
[----:B------:R0:W-:Y:S04]  /*a3b00*/  STL [R1+0x2b34], R45 ;  /* 0x002b342d01007387 */ /* 0x0001e80000100800 */
[----:B------:R-:W2:Y:S04]  /*a3b10*/  LDL.LU R60, [R1+0x238] ;  /* 0x00023800013c7983 */ /* 0x000ea80000300800 */
[----:B-1----:R-:W2:Y:S04]  /*a3b20*/  LDL.LU R47, [R1+0x23c] ;  /* 0x00023c00012f7983 */ /* 0x002ea80000300800 */
[----:B------:R-:W2:Y:S04]  /*a3b30*/  LDL.LU R46, [R1+0x1140] ;  /* 0x00114000012e7983 */ /* 0x000ea80000300800 */
[----:B0-----:R-:W2:Y:S04]  /*a3b40*/  LDL.LU R45, [R1+0x1144] ;  /* 0x00114400012d7983 */ /* 0x001ea80000300800 */
[----:B------:R0:W-:Y:S04]  /*a3b50*/  STL.64 [R1+0x51e0], R56 ;  /* 0x0051e03801007387 */ /* 0x0001e80000100a00 */
[----:B0-----:R-:W4:Y:S01]  /*a3b60*/  LDL.LU R57, [R1+0x1180] ;  /* 0x0011800001397983 */ /* 0x001f220000300800 */
[----:B------:R-:W-:Y:S01]  /*a3b70*/  VIADD R53, R56, UR6 ;  /* 0x0000000638357c36 */ /* 0x000fe20008000000 */
[----:B------:R-:W0:Y:S01]  /*a3b80*/  LDCU UR6, c[0x0][0x3b8] ;  /* 0x00007700ff0677ac */ /* 0x000e220008000800 */
[----:B----4-:R-:W-:-:S02]  /*a3b90*/  F2FP.SATFINITE.E5M2.F32.PACK_AB_MERGE_C R56, R2, R57, RZ ;  /* 0x000000390238723e */ /* 0x010fc400048060ff */
[----:B---3--:R-:W-:Y:S02]  /*a3ba0*/  F2FP.SATFINITE.E5M2.F32.PACK_AB_MERGE_C R2, R58, R3, RZ ;  /* 0x000000033a02723e */ /* 0x008fe400048060ff */
[----:B------:R-:W-:Y:S01]  /*a3bb0*/  F2FP.SATFINITE.E5M2.F32.PACK_AB_MERGE_C R3, R51, R61, RZ ;  /* 0x0000003d3303723e */ /* 0x000fe200048060ff */
[----:B------:R-:W-:Y:S01]  /*a3bc0*/  STL [R1+0x29e8], R56 ;  /* 0x0029e83801007387 */ /* 0x000fe20000100800 */
[----:B------:R-:W-:Y:S01]  /*a3bd0*/  VIADD R58, R53, UR41 ;  /* 0x00000029353a7c36 */ /* 0x000fe20008000000 */
[----:B------:R-:W1:Y:S02]  /*a3be0*/  LDCU UR41, c[0x0][0x3b8] ;  /* 0x00007700ff2977ac */ /* 0x000e640008000800 */
[----:B------:R3:W-:Y:S02]  /*a3bf0*/  STL [R1+0x29e0], R2 ;  /* 0x0029e00201007387 */ /* 0x0007e40000100800 */
[----:B---3--:R-:W-:Y:S02]  /*a3c00*/  F2FP.SATFINITE.E5M2.F32.PACK_AB_MERGE_C R2, R43, R44, RZ ;  /* 0x0000002c2b02723e */ /* 0x008fe400048060ff */
[----:B------:R-:W3:Y:S04]  /*a3c10*/  LDL.LU R44, [R1+0x1148] ;  /* 0x00114800012c7983 */ /* 0x000ee80000300800 */
[----:B------:R2:W-:Y:S04]  /*a3c20*/  STL [R1+0x279c], R3 ;  /* 0x00279c0301007387 */ /* 0x0005e80000100800 */
[----:B------:R-:W3:Y:S04]  /*a3c30*/  LDL.LU R43, [R1+0x114c] ;  /* 0x00114c00012b7983 */ /* 0x000ee80000300800 */
[----:B------:R4:W-:Y:S01]  /*a3c40*/  STL [R1+0x24c8], R2 ;  /* 0x0024c80201007387 */ /* 0x0009e20000100800 */
[----:B--2---:R-:W-:-:S03]  /*a3c50*/  F2FP.SATFINITE.E5M2.F32.PACK_AB_MERGE_C R3, R24, R23, RZ ;  /* 0x000000171803723e */ /* 0x004fc600048060ff */
[----:B------:R-:W-:Y:S04]  /*a3c60*/  STL [R1+0x51a8], R58 ;  /* 0x0051a83a01007387 */ /* 0x000fe80000100800 */
[----:B------:R-:W-:Y:S01]  /*a3c70*/  STL [R1+0x51f0], R59 ;  /* 0x0051f03b01007387 */ /* 0x000fe20000100800 */
[----:B----4-:R-:W-:-:S03]  /*a3c80*/  F2FP.SATFINITE.E5M2.F32.PACK_AB_MERGE_C R2, R50, R49, RZ ;  /* 0x000000313202723e */ /* 0x010fc600048060ff */
[----:B------:R2:W-:Y:S04]  /*a3c90*/  STL [R1+0x318], R3 ;  /* 0x0003180301007387 */ /* 0x0005e80000100800 */
[----:B------:R4:W-:Y:S01]  /*a3ca0*/  STL [R1+0x31c], R2 ;  /* 0x00031c0201007387 */ /* 0x0009e20000100800 */
[----:B--2---:R-:W-:-:S03]  /*a3cb0*/  F2FP.SATFINITE.E5M2.F32.PACK_AB_MERGE_C R3, R40, R42, RZ ;  /* 0x0000002a2803723e */ /* 0x004fc600048060ff */
[----:B------:R-:W2:Y:S01]  /*a3cc0*/  LDL.LU R42, [R1+0x1130] ;  /* 0x00113000012a7983 */ /* 0x000ea20000300800 */
[----:B----4-:R-:W-:-:S03]  /*a3cd0*/  F2FP.SATFINITE.E5M2.F32.PACK_AB_MERGE_C R2, R38, R39, RZ ;  /* 0x000000272602723e */ /* 0x010fc600048060ff */
[----:B------:R4:W-:Y:S04]  /*a3ce0*/  STL [R1+0x2a8], R3 ;  /* 0x0002a80301007387 */ /* 0x0009e80000100800 */
[----:B------:R-:W2:Y:S04]  /*a3cf0*/  LDL.LU R40, [R1+0x1134] ;  /* 0x0011340001287983 */ /* 0x000ea80000300800 */
[----:B------:R0:W-:Y:S04]  /*a3d00*/  STL [R1+0x2a4], R2 ;  /* 0x0002a40201007387 */ /* 0x0001e80000100800 */
[----:B------:R-:W2:Y:S04]  /*a3d10*/  LDL.LU R39, [R1+0x1138] ;  /* 0x0011380001277983 */ /* 0x000ea80000300800 */
[----:B------:R-:W2:Y:S01]  /*a3d20*/  LDL.LU R38, [R1+0x113c] ;  /* 0x00113c0001267983 */ /* 0x000ea20000300800 */
[----:B------:R-:W-:Y:S01]  /*a3d30*/  VIADD R51, R58, UR43 ;  /* 0x0000002b3a337c36 */ /* 0x000fe20008000000 */
[----:B----4-:R-:W-:Y:S01]  /*a3d40*/  F2FP.SATFINITE.E5M2.F32.PACK_AB_MERGE_C R3, R52, R48, RZ ;  /* 0x000000303403723e */ /* 0x010fe200048060ff */
[----:B------:R-:W4:Y:S02]  /*a3d50*/  LDCU UR43, c[0x0][0x3b8] ;  /* 0x00007700ff2b77ac */ /* 0x000f240008000800 */
[----:B------:R-:W-:Y:S01]  /*a3d60*/  VIADD R49, R51, UR42 ;  /* 0x0000002a33317c36 */ /* 0x000fe20008000000 */
[----:B0-----:R-:W-:Y:S01]  /*a3d70*/  F2FP.SATFINITE.E5M2.F32.PACK_AB_MERGE_C R2, R47, R60, RZ ;  /* 0x0000003c2f02723e */ /* 0x001fe200048060ff */
[----:B------:R-:W-:Y:S01]  /*a3d80*/  STL [R1+0x28c], R3 ;  /* 0x00028c0301007387 */ /* 0x000fe20000100800 */
[----:B------:R-:W0:Y:S01]  /*a3d90*/  LDCU UR42, c[0x0][0x3b8] ;  /* 0x00007700ff2a77ac */ /* 0x000e220008000800 */
[----:B------:R-:W-:Y:S01]  /*a3da0*/  VIADD R50, R49, UR37 ;  /* 0x0000002531327c36 */ /* 0x000fe20008000000 */
[----:B------:R-:W0:Y:S04]  /*a3db0*/  LDCU UR37, c[0x0][0x3b8] ;  /* 0x00007700ff2577ac */ /* 0x000e280008000800 */
[----:B------:R-:W-:Y:S04]  /*a3dc0*/  STL.64 [R1+0x51a0], R50 ;  /* 0x0051a03201007387 */ /* 0x000fe80000100a00 */
[----:B------:R0:W-:Y:S04]  /*a3dd0*/  STL [R1+0x288], R2 ;  /* 0x0002880201007387 */ /* 0x0001e80000100800 */
[----:B------:R-:W2:Y:S01]  /*a3de0*/  LDL.LU R23, [R1+0x1120] ;  /* 0x0011200001177983 */ /* 0x000ea20000300800 */
[----:B------:R-:W-:Y:S01]  /*a3df0*/  VIADD R48, R50, UR6 ;  /* 0x0000000632307c36 */ /* 0x000fe20008000000 */
[----:B------:R-:W1:Y:S02]  /*a3e00*/  LDCU UR6, c[0x0][0x3b8] ;  /* 0x00007700ff0677ac */ /* 0x000e640008000800 */
[----:B------:R-:W2:Y:S01]  /*a3e10*/  LDL.LU R24, [R1+0x1124] ;  /* 0x0011240001187983 */ /* 0x000ea20000300800 */
[----:B0-----:R-:W-:-:S05]  /*a3e20*/  F2FP.SATFINITE.E5M2.F32.PACK_AB_MERGE_C R2, R45, R46, RZ ;  /* 0x0000002e2d02723e */ /* 0x001fca00048060ff */
        /* <DEDUP_REMOVED lines=9> */
[----:B-1----:R-:W-:Y:S01]  /*a3ec0*/  VIADD R52, R48, UR41 ;  /* 0x0000002930347c36 */ /* 0x002fe20008000000 */
[----:B------:R-:W0:Y:S03]  /*a3ed0*/  LDCU UR41, c[0x0][0x3b8] ;  /* 0x00007700ff2977ac */ /* 0x000e260008000800 */
[----:B----4-:R-:W-:Y:S01]  /*a3ee0*/  VIADD R60, R52, UR43 ;  /* 0x0000002b343c7c36 */ /* 0x010fe20008000000 */
[----:B------:R-:W1:Y:S01]  /*a3ef0*/  LDCU UR43, c[0x0][0x3b8] ;  /* 0x00007700ff2b77ac */ /* 0x000e620008000800 */
[----:B---3--:R-:W-:-:S05]  /*a3f00*/  F2FP.SATFINITE.E5M2.F32.PACK_AB_MERGE_C R2, R43, R44, RZ ;  /* 0x0000002c2b02723e */ /* 0x008fca00048060ff */
[----:B------:R3:W-:Y:S04]  /*a3f10*/  STL [R1+0xa8], R2 ;  /* 0x0000a80201007387 */ /* 0x0007e80000100800 */
[----:B------:R-:W4:Y:S04]  /*a3f20*/  LDL.LU R57, [R1+0x10f8] ;  /* 0x0010f80001397983 */ /* 0x000f280000300800 */
[----:B------:R-:W4:Y:S04]  /*a3f30*/  LDL.LU R44, [R1+0x10fc] ;  /* 0x0010fc00012c7983 */ /* 0x000f280000300800 */
[----:B---3--:R-:W3:Y:S04]  /*a3f40*/  LDL.LU R2, [R1+0x10e0] ;  /* 0x0010e00001027983 */ /* 0x008ee80000300800 */
[----:B------:R-:W3:Y:S04]  /*a3f50*/  LDL.LU R3, [R1+0x10e4] ;  /* 0x0010e40001037983 */ /* 0x000ee80000300800 */
[----:B------:R-:W3:Y:S04]  /*a3f60*/  LDL.LU R61, [R1+0x10e8] ;  /* 0x0010e800013d7983 */ /* 0x000ee80000300800 */
[----:B------:R-:W3:Y:S04]  /*a3f70*/  LDL.LU R43, [R1+0x10ec] ;  /* 0x0010ec00012b7983 */ /* 0x000ee80000300800 */
[----:B------:R0:W-:Y:S01]  /*a3f80*/  STL.64 [R1+0x51b0], R48 ;  /* 0x0051b03001007387 */ /* 0x0001e20000100a00 */
[----:B--2---:R-:W-:-:S03]  /*a3f90*/  F2FP.SATFINITE.E5M2.F32.PACK_AB_MERGE_C R40, R40, R42, RZ ;  /* 0x0000002a2828723e */ /* 0x004fc600048060ff */
[----:B0-----:R-:W2:Y:S01]  /*a3fa0*/  LDL.LU R48, [R1+0x1114] ;  /* 0x0011140001307983 */ /* 0x001ea20000300800 */
[----:B------:R-:W-:-:S03]  /*a3fb0*/  F2FP.SATFINITE.E5M2.F32.PACK_AB_MERGE_C R38, R38, R39, RZ ;  /* 0x000000272626723e */ /* 0x000fc600048060ff */
[----:B------:R-:W2:Y:S04]  /*a3fc0*/  LDL.LU R49, [R1+0x1118] ;  /* 0x0011180001317983 */ /* 0x000ea80000300800 */
[----:B------:R-:W2:Y:S04]  /*a3fd0*/  LDL.LU R42, [R1+0x220] ;  /* 0x00022000012a7983 */ /* 0x000ea80000300800 */
[----:B------:R0:W-:Y:S04]  /*a3fe0*/  STL [R1+0x2a0c], R40 ;  /* 0x002a0c2801007387 */ /* 0x0001e80000100800 */
[----:B0-----:R-:W2:Y:S04]  /*a3ff0*/  LDL.LU R40, [R1+0x224] ;  /* 0x0002240001287983 */ /* 0x001ea80000300800 */
[----:B------:R0:W-:Y:S04]  /*a4000*/  STL [R1+0x2a00], R38 ;  /* 0x002a002601007387 */ /* 0x0001e80000100800 */
[----:B------:R-:W2:Y:S04]  /*a4010*/  LDL.LU R39, [R1+0x228] ;  /* 0x0002280001277983 */ /* 0x000ea80000300800 */
[----:B0-----:R-:W2:Y:S04]  /*a4020*/  LDL.LU R38, [R1+0x22c] ;  /* 0x00022c0001267983 */ /* 0x001ea80000300800 */
[----:B------:R0:W-:Y:S04]  /*a4030*/  STL.64 [R1+0x51b8], R52 ;  /* 0x0051b83401007387 */ /* 0x0001e80000100a00 */
[----:B0-----:R-:W2:Y:S04]  /*a4040*/  LDL.LU R52, [R1+0x1128] ;  /* 0x0011280001347983 */ /* 0x001ea80000300800 */
[----:B------:R-:W3:Y:S01]  /*a4050*/  LDL.LU R53, [R1+0x1110] ;  /* 0x0011100001357983 */ /* 0x000ee20000300800 */
[----:B------:R-:W-:-:S03]  /*a4060*/  F2FP.SATFINITE.E5M2.F32.PACK_AB_MERGE_C R24, R24, R23, RZ ;  /* 0x000000171818723e */ /* 0x000fc600048060ff */
[----:B------:R-:W3:Y:S04]  /*a4070*/  LDL.LU R23, [R1+0x524c] ;  /* 0x00524c0001177983 */ /* 0x000ee80000300800 */
[----:B------:R0:W-:Y:S04]  /*a4080*/  STL [R1+0x2b00], R24 ;  /* 0x002b001801007387 */ /* 0x0001e80000100800 */
[----:B0-----:R-:W4:Y:S01]  /*a4090*/  LDL.LU R24, [R1+0x5248] ;  /* 0x0052480001187983 */ /* 0x001f220000300800 */
[----:B--2---:R-:W-:Y:S01]  /*a40a0*/  F2FP.SATFINITE.E5M2.F32.PACK_AB_MERGE_C R52, R47, R52, RZ ;  /* 0x000000342f34723e */ /* 0x004fe200048060ff */
[----:B------:R-:W-:Y:S01]  /*a40b0*/  VIADD R47, R60, UR42 ;  /* 0x0000002a3c2f7c36 */ /* 0x000fe20008000000 */
[----:B------:R-:W-:Y:S01]  /*a40c0*/  F2FP.SATFINITE.E5M2.F32.PACK_AB_MERGE_C R40, R40, R42, RZ ;  /* 0x0000002a2828723e */ /* 0x000fe200048060ff */
[----:B------:R-:W0:Y:S02]  /*a40d0*/  LDCU UR42, c[0x0][0x3b8] ;  /* 0x00007700ff2a77ac */ /* 0x000e240008000800 */
[----:B------:R3:W-:Y:S02]  /*a40e0*/  STL [R1+0x2b0c], R52 ;  /* 0x002b0c3401007387 */ /* 0x0007e40000100800 */
[----:B---3--:R-:W-:-:S02]  /*a40f0*/  F2FP.SATFINITE.E5M2.F32.PACK_AB_MERGE_C R52, R48, R53, RZ ;  /* 0x000000353034723e */ /* 0x008fc400048060ff */
[----:B------:R-:W-:Y:S01]  /*a4100*/  F2FP.SATFINITE.E5M2.F32.PACK_AB_MERGE_C R48, R46, R49, RZ ;  /* 0x000000312e30723e */ /* 0x000fe200048060ff */
[----:B------:R-:W-:Y:S01]  /*a4110*/  VIADD R46, R47, UR37 ;  /* 0x000000252f2e7c36 */ /* 0x000fe20008000000 */
[----:B------:R-:W-:Y:S01]  /*a4120*/  F2FP.SATFINITE.E5M2.F32.PACK_AB_MERGE_C R49, R51, R50, RZ ;  /* 0x000000323331723e */ /* 0x000fe200048060ff */
[----:B------:R-:W-:Y:S01]  /*a4130*/  STL [R1+0x29d4], R52 ;  /* 0x0029d43401007387 */ /* 0x000fe20000100800 */
[----:B------:R-:W2:Y:S03]  /*a4140*/  LDCU UR37, c[0x0][0x3b8] ;  /* 0x00007700ff2577ac */ /* 0x000ea60008000800 */
[----:B------:R3:W-:Y:S04]  /*a4150*/  STL [R1+0x29dc], R48 ;  /* 0x0029dc3001007387 */ /* 0x0007e80000100800 */
[----:B------:R-:W-:Y:S04]  /*a4160*/  STL [R1+0xa38], R49 ;  /* 0x000a383101007387 */ /* 0x000fe80000100800 */
[----:B------:R0:W-:Y:S01]  /*a4170*/  STL.64 [R1+0x51c0], R46 ;  /* 0x0051c02e01007387 */ /* 0x0001e20000100a00 */
[----:B---3--:R-:W-:Y:S01]  /*a4180*/  F2FP.SATFINITE.E5M2.F32.PACK_AB_MERGE_C R48, R45, R59, RZ ;  /* 0x0000003b2d30723e */ /* 0x008fe200048060ff */
[----:B------:R-:W-:Y:S01]  /*a4190*/  VIADD R45, R46, UR6 ;  /* 0x000000062e2d7c36 */ /* 0x000fe20008000000 */
[----:B------:R-:W3:Y:S03]  /*a41a0*/  LDCU UR6, c[0x0][0x3b8] ;  /* 0x00007700ff0677ac */ /* 0x000ee60008000800 */
[----:B------:R-:W-:Y:S01]  /*a41b0*/  STL [R1+0xfa8], R48 ;  /* 0x000fa83001007387 */ /* 0x000fe20000100800 */
[----:B0-----:R-:W-:-:S02]  /*a41c0*/  F2FP.SATFINITE.E5M2.F32.PACK_AB_MERGE_C R47, R56, R58, RZ ;  /* 0x0000003a382f723e */ /* 0x001fc400048060ff */
[----:B----4-:R-:W-:-:S03]  /*a41d0*/  F2FP.SATFINITE.E5M2.F32.PACK_AB_MERGE_C R46, R44, R57, RZ ;  /* 0x000000392c2e723e */ /* 0x010fc600048060ff */
[----:B------:R-:W-:Y:S04]  /*a41e0*/  STL [R1+0x2c0], R47 ;  /* 0x0002c02f01007387 */ /* 0x000fe80000100800 */
[----:B------:R0:W-:Y:S02]  /*a41f0*/  STL [R1+0x2b8], R46 ;  /* 0x0002b82e01007387 */ /* 0x0001e40000100800 */
[----:B0-----:R-:W-:Y:S02]  /*a4200*/  F2FP.SATFINITE.E5M2.F32.PACK_AB_MERGE_C R46, R3, R2, RZ ;  /* 0x00000002032e723e */ /* 0x001fe400048060ff */
[----:B------:R-:W-:Y:S01]  /*a4210*/  F2FP.SATFINITE.E5M2.F32.PACK_AB_MERGE_C R3, R43, R61, RZ ;  /* 0x0000003d2b03723e */ /* 0x000fe200048060ff */
[----:B------:R-:W-:Y:S02]  /*a4220*/  IMAD.MOV.U32 R2, RZ, RZ, R25 ;  /* 0x000000ffff027224 */ /* 0x000fe400078e0019 */
[----:B------:R-:W-:Y:S04]  /*a4230*/  STL [R1+0x294], R46 ;  /* 0x0002942e01007387 */ /* 0x000fe80000100800 */
[----:B------:R-:W4:Y:S01]  /*a4240*/  LDL.LU R25, [R1+0x10d0] ;  /* 0x0010d00001197983 */ /* 0x000f220000300800 */
[----:B------:R-:W-:-:S03]  /*a4250*/  IMAD.MOV.U32 R56, RZ, RZ, R26 ;  /* 0x000000ffff387224 */ /* 0x000fc600078e001a */
[----:B------:R0:W-:Y:S04]  /*a4260*/  STL [R1+0x298], R3 ;  /* 0x0002980301007387 */ /* 0x0001e80000100800 */
[----:B------:R-:W4:Y:S04]  /*a4270*/  LDL.LU R61, [R1+0x10d4] ;  /* 0x0010d400013d7983 */ /* 0x000f280000300800 */
[----:B------:R-:W2:Y:S04]  /*a4280*/  LDL.LU R26, [R1+0x10d8] ;  /* 0x0010d800011a7983 */ /* 0x000ea80000300800 */
[----:B------:R-:W2:Y:S01]  /*a4290*/  LDL.LU R58, [R1+0x10dc] ;  /* 0x0010dc00013a7983 */ /* 0x000ea20000300800 */
[----:B------:R-:W-:Y:S01]  /*a42a0*/  VIADD R44, R45, UR41 ;  /* 0x000000292d2c7c36 */ /* 0x000fe20008000000 */
[----:B------:R-:W1:Y:S01]  /*a42b0*/  LDCU UR41, c[0x0][0x3b8] ;  /* 0x00007700ff2977ac */ /* 0x000e620008000800 */
[----:B------:R-:W-:Y:S01]  /*a42c0*/  IMAD.MOV.U32 R57, RZ, RZ, R28 ;  /* 0x000000ffff397224 */ /* 0x000fe200078e001c */
[----:B------:R-:W-:-:S02]  /*a42d0*/  F2FP.SATFINITE.E5M2.F32.PACK_AB_MERGE_C R28, R38, R39, RZ ;  /* 0x00000027261c723e */ /* 0x000fc400048060ff */
[----:B------:R-:W-:Y:S01]  /*a42e0*/  STL.64 [R1+0x51c8], R44 ;  /* 0x0051c82c01007387 */ /* 0x000fe20000100a00 */
[----:B0-----:R-:W-:-:S03]  /*a42f0*/  IMAD.MOV.U32 R3, RZ, RZ, R27 ;  /* 0x000000ffff037224 */ /* 0x001fc600078e001b */
[----:B------:R-:W-:Y:S04]  /*a4300*/  STL [R1+0x27c], R40 ;  /* 0x00027c2801007387 */ /* 0x000fe80000100800 */
[----:B------:R0:W-:Y:S04]  /*a4310*/  STL [R1+0x280], R28 ;  /* 0x0002801c01007387 */ /* 0x0001e80000100800 */
[----:B------:R-:W3:Y:S04]  /*a4320*/  LDL.LU R27, [R1+0x10c0] ;  /* 0x0010c000011b7983 */ /* 0x000ee80000300800 */
[----:B0-----:R-:W3:Y:S01]  /*a4330*/  LDL.LU R28, [R1+0x10c4] ;  /* 0x0010c400011c7983 */ /* 0x001ee20000300800 */
[----:B------:R-:W-:-:S03]  /*a4340*/  IMAD.MOV.U32 R48, RZ, RZ, R0 ;  /* 0x000000ffff307224 */ /* 0x000fc600078e0000 */
[----:B------:R-:W3:Y:S01]  /*a4350*/  LDL.LU R0, [R1+0x10c8] ;  /* 0x0010c80001007983 */ /* 0x000ee20000300800 */
[----:B-1----:R-:W-:Y:S01]  /*a4360*/  VIADD R43, R44, UR43 ;  /* 0x0000002b2c2b7c36 */ /* 0x002fe20008000000 */
[----:B------:R-:W0:Y:S02]  /*a4370*/  LDCU UR43, c[0x0][0x398] ;  /* 0x00007300ff2b77ac */ /* 0x000e240008000800 */
[----:B------:R-:W3:Y:S04]  /*a4380*/  LDL.LU R40, [R1+0x10cc] ;  /* 0x0010cc0001287983 */ /* 0x000ee80000300800 */
[----:B------:R-:W3:Y:S04]  /*a4390*/  LDL.LU R39, [R1+0x10bc] ;  /* 0x0010bc0001277983 */ /* 0x000ee80000300800 */
[----:B------:R-:W3:Y:S04]  /*a43a0*/  LDL.LU R44, [R1+0x10a4] ;  /* 0x0010a400012c7983 */ /* 0x000ee80000300800 */
[----:B------:R-:W3:Y:S01]  /*a43b0*/  LDL.LU R46, [R1+0x10a8] ;  /* 0x0010a800012e7983 */ /* 0x000ee20000300800 */
[----:B------:R-:W-:-:S03]  /*a43c0*/  IMAD.MOV.U32 R45, RZ, RZ, R37 ;  /* 0x000000ffff2d7224 */ /* 0x000fc600078e0025 */
        /* <DEDUP_REMOVED lines=9> */
[----:B------:R-:W-:Y:S01]  /*a4460*/  VIADD R42, R43, UR42 ;  /* 0x0000002a2b2a7c36 */ /* 0x000fe20008000000 */
[----:B------:R-:W1:Y:S01]  /*a4470*/  LDCU UR42, c[0x0][0x3b8] ;  /* 0x00007700ff2a77ac */ /* 0x000e620008000800 */
[----:B----4-:R-:W-:-:S02]  /*a4480*/  F2FP.SATFINITE.E5M2.F32.PACK_AB_MERGE_C R61, R61, R25, RZ ;  /* 0x000000193d3d723e */ /* 0x010fc400048060ff */
[----:B------:R-:W4:Y:S04]  /*a4490*/  LDL.LU R25, [R1+0x5244] ;  /* 0x0052440001197983 */ /* 0x000f280000300800 */
[----:B------:R0:W-:Y:S01]  /*a44a0*/  STL.64 [R1+0x51d0], R60 ;  /* 0x0051d03c01007387 */ /* 0x0001e20000100a00 */
[----:B--2---:R-:W-:-:S03]  /*a44b0*/  F2FP.SATFINITE.E5M2.F32.PACK_AB_MERGE_C R58, R58, R26, RZ ;  /* 0x0000001a3a3a723e */ /* 0x004fc600048060ff */
[----:B0-----:R-:W2:Y:S04]  /*a44c0*/  LDL.LU R60, [R1+0x10b8] ;  /* 0x0010b800013c7983 */ /* 0x001ea80000300800 */
[----:B------:R-:W2:Y:S04]  /*a44d0*/  LDL.LU R61, [R1+0x10a0] ;  /* 0x0010a000013d7983 */ /* 0x000ea80000300800 */
[----:B------:R-:W2:Y:S04]  /*a44e0*/  LDL.LU R26, [R1+0x5240] ;  /* 0x00524000011a7983 */ /* 0x000ea80000300800 */
[----:B------:R0:W-:Y:S04]  /*a44f0*/  STL [R1+0xa0], R58 ;  /* 0x0000a03a01007387 */ /* 0x0001e80000100800 */
[----:B------:R1:W-:Y:S01]  /*a4500*/  STL.64 [R1+0x51d8], R42 ;  /* 0x0051d82a01007387 */ /* 0x0003e20000100a00 */
[----:B0-----:R-:W-:-:S02]  /*a4510*/  IMAD.MOV.U32 R58, RZ, RZ, R2 ;  /* 0x000000ffff3a7224 */ /* 0x001fc400078e0002 */
[----:B------:R-:W-:Y:S02]  /*a4520*/  IMAD.MOV.U32 R2, RZ, RZ, R41 ;  /* 0x000000ffff027224 */ /* 0x000fe400078e0029 */
[----:B------:R-:W-:Y:S01]  /*a4530*/  VIADD R41, R42, UR37 ;  /* 0x000000252a297c36 */ /* 0x000fe20008000000 */
[----:B---3--:R-:W-:Y:S01]  /*a4540*/  F2FP.SATFINITE.E5M2.F32.PACK_AB_MERGE_C R28, R28, R27, RZ ;  /* 0x0000001b1c1c723e */ /* 0x008fe200048060ff */
[----:B-1----:R-:W3:Y:S01]  /*a4550*/  LDL.LU R42, [R1+0x10b0] ;  /* 0x0010b000012a7983 */ /* 0x002ee20000300800 */
[----:B------:R-:W-:Y:S01]  /*a4560*/  F2FP.SATFINITE.E5M2.F32.PACK_AB_MERGE_C R40, R40, R0, RZ ;  /* 0x000000002828723e */ /* 0x000fe200048060ff */
[----:B------:R-:W0:Y:S02]  /*a4570*/  LDCU UR37, c[0x0][0x3b8] ;  /* 0x00007700ff2577ac */ /* 0x000e240008000800 */
[----:B------:R-:W3:Y:S04]  /*a4580*/  LDL.LU R43, [R1+0x10b4] ;  /* 0x0010b400012b7983 */ /* 0x000ee80000300800 */
[----:B------:R-:W4:Y:S04]  /*a4590*/  LDL.LU R27, [R1+0x523c] ;  /* 0x00523c00011b7983 */ /* 0x000f280000300800 */
[----:B------:R1:W-:Y:S04]  /*a45a0*/  STL [R1+0x2a04], R28 ;  /* 0x002a041c01007387 */ /* 0x0003e80000100800 */
[----:B-1----:R-:W4:Y:S04]  /*a45b0*/  LDL.LU R28, [R1+0x5238] ;  /* 0x00523800011c7983 */ /* 0x002f280000300800 */
[----:B------:R-:W4:Y:S04]  /*a45c0*/  LDL.LU R0, [R1+0x5234] ;  /* 0x0052340001007983 */ /* 0x000f280000300800 */
[----:B------:R1:W-:Y:S02]  /*a45d0*/  STL [R1+0x2a08], R40 ;  /* 0x002a082801007387 */ /* 0x0003e40000100800 */
[----:B-1----:R-:W-:Y:S01]  /*a45e0*/  VIADD R40, R41, UR44 ;  /* 0x0000002c29287c36 */ /* 0x002fe20008000000 */
[----:B------:R-:W1:Y:S01]  /*a45f0*/  LDCU UR44, c[0x0][0x398] ;  /* 0x00007300ff2c77ac */ /* 0x000e620008000800 */
[----:B---3--:R-:W-:-:S02]  /*a4600*/  F2FP.SATFINITE.E5M2.F32.PACK_AB_MERGE_C R43, R43, R42, RZ ;  /* 0x0000002a2b2b723e */ /* 0x008fc400048060ff */
[----:B--2---:R-:W-:-:S03]  /*a4610*/  F2FP.SATFINITE.E5M2.F32.PACK_AB_MERGE_C R42, R39, R60, RZ ;  /* 0x0000003c272a723e */ /* 0x004fc600048060ff */
[----:B------:R-:W-:Y:S01]  /*a4620*/  STL [R1+0x2afc], R43 ;  /* 0x002afc2b01007387 */ /* 0x000fe20000100800 */
[----:B------:R-:W-:Y:S01]  /*a4630*/  VIADD R39, R40, UR6 ;  /* 0x0000000628277c36 */ /* 0x000fe20008000000 */
[----:B------:R-:W-:Y:S01]  /*a4640*/  SHF.R.S32.HI R60, RZ, 0x1f, R57 ;  /* 0x0000001fff3c7819 */ /* 0x000fe20000011439 */
[----:B------:R-:W2:Y:S01]  /*a4650*/  LDCU UR6, c[0x0][0x3b8] ;  /* 0x00007700ff0677ac */ /* 0x000ea20008000800 */
[----:B------:R3:W-:Y:S04]  /*a4660*/  STL.64 [R1+0x51e8], R40 ;  /* 0x0051e82801007387 */ /* 0x0007e80000100a00 */
[----:B------:R-:W-:Y:S01]  /*a4670*/  STL [R1+0x2b04], R42 ;  /* 0x002b042a01007387 */ /* 0x000fe20000100800 */
[----:B---3--:R-:W-:Y:S02]  /*a4680*/  F2FP.SATFINITE.E5M2.F32.PACK_AB_MERGE_C R41, R44, R61, RZ ;  /* 0x0000003d2c29723e */ /* 0x008fe400048060ff */
[----:B------:R-:W-:Y:S01]  /*a4690*/  F2FP.SATFINITE.E5M2.F32.PACK_AB_MERGE_C R40, R38, R46, RZ ;  /* 0x0000002e2628723e */ /* 0x000fe200048060ff */
[----:B------:R-:W-:Y:S01]  /*a46a0*/  VIADD R38, R39, UR41 ;  /* 0x0000002927267c36 */ /* 0x000fe20008000000 */
[----:B------:R-:W3:Y:S01]  /*a46b0*/  LDCU UR41, c[0x0][0x398] ;  /* 0x00007300ff2977ac */ /* 0x000ee20008000800 */
[----:B------:R0:W-:Y:S04]  /*a46c0*/  STL [R1+0x29d8], R41 ;  /* 0x0029d82901007387 */ /* 0x0001e80000100800 */
[----:B------:R1:W-:Y:S01]  /*a46d0*/  STL [R1+0x29d0], R40 ;  /* 0x0029d02801007387 */ /* 0x0003e20000100800 */
[----:B0-----:R-:W-:-:S02]  /*a46e0*/  F2FP.SATFINITE.E5M2.F32.PACK_AB_MERGE_C R41, R52, R47, RZ ;  /* 0x0000002f3429723e */ /* 0x001fc400048060ff */
[----:B-1----:R-:W-:-:S03]  /*a46f0*/  F2FP.SATFINITE.E5M2.F32.PACK_AB_MERGE_C R40, R37, R53, RZ ;  /* 0x000000352528723e */ /* 0x002fc600048060ff */
[----:B------:R0:W-:Y:S01]  /*a4700*/  STL [R1+0xa3c], R41 ;  /* 0x000a3c2901007387 */ /* 0x0001e20000100800 */
[----:B------:R-:W-:Y:S01]  /*a4710*/  VIADD R37, R38, UR42 ;  /* 0x0000002a26257c36 */ /* 0x000fe20008000000 */
[----:B------:R-:W1:Y:S02]  /*a4720*/  LDCU UR42, c[0x0][0x398] ;  /* 0x00007300ff2a77ac */ /* 0x000e640008000800 */
[----:B------:R2:W-:Y:S04]  /*a4730*/  STL.64 [R1+0x51f8], R38 ;  /* 0x0051f82601007387 */ /* 0x0005e80000100a00 */
[----:B------:R3:W-:Y:S01]  /*a4740*/  STL [R1+0x98], R40 ;  /* 0x0000982801007387 */ /* 0x0007e20000100800 */
[----:B0-----:R-:W-:Y:S02]  /*a4750*/  IMAD.MOV.U32 R41, RZ, RZ, R36 ;  /* 0x000000ffff297224 */ /* 0x001fe400078e0024 */
[----:B------:R-:W-:Y:S01]  /*a4760*/  VIADD R36, R37, UR37 ;  /* 0x0000002525247c36 */ /* 0x000fe20008000000 */
[----:B------:R-:W0:Y:S01]  /*a4770*/  LDCU UR37, c[0x0][0x3b8] ;  /* 0x00007700ff2577ac */ /* 0x000e220008000800 */
[----:B--2---:R-:W-:-:S02]  /*a4780*/  F2FP.SATFINITE.E5M2.F32.PACK_AB_MERGE_C R38, R59, R51, RZ ;  /* 0x000000333b26723e */ /* 0x004fc400048060ff */
[----:B---3--:R-:W-:-:S05]  /*a4790*/  F2FP.SATFINITE.E5M2.F32.PACK_AB_MERGE_C R40, R50, R49, RZ ;  /* 0x000000313228723e */ /* 0x008fca00048060ff */
[----:B------:R-:W-:Y:S04]  /*a47a0*/  STL [R1+0x94], R40 ;  /* 0x0000942801007387 */ /* 0x000fe80000100800 */
[----:B------:R-:W-:Y:S04]  /*a47b0*/  STL [R1+0x90], R38 ;  /* 0x0000902601007387 */ /* 0x000fe80000100800 */
[----:B------:R2:W-:Y:S01]  /*a47c0*/  STL.64 [R1+0x5200], R36 ;  /* 0x0052002401007387 */ /* 0x0005e20000100a00 */
[----:B------:R-:W-:Y:S02]  /*a47d0*/  IMAD.MOV.U32 R39, RZ, RZ, R48 ;  /* 0x000000ffff277224 */ /* 0x000fe400078e0030 */
[----:B--2---:R-:W-:-:S03]  /*a47e0*/  IMAD.MOV.U32 R37, RZ, RZ, R58 ;  /* 0x000000ffff257224 */ /* 0x004fc600078e003a */
[----:B------:R-:W-:Y:S02]  /*a47f0*/  SHF.R.S32.HI R40, RZ, 0x1f, R39 ;  /* 0x0000001fff287819 */ /* 0x000fe40000011427 */
[----:B------:R-:W-:Y:S02]  /*a4800*/  SHF.R.S32.HI R42, RZ, 0x1f, R37 ;  /* 0x0000001fff2a7819 */ /* 0x000fe40000011425 */
[CC--:B----4-:R-:W-:Y:S02]  /*a4810*/  IADD3 R48, P2, PT, R37.reuse, R28.reuse, RZ ;  /* 0x0000001c25307210 */ /* 0x0d0fe40007f5e0ff */
[----:B------:R-:W-:Y:S02]  /*a4820*/  IADD3 R46, P1, PT, R37, R27, RZ ;  /* 0x0000001b252e7210 */ /* 0x000fe40007f3e0ff */
[----:B------:R-:W-:Y:S01]  /*a4830*/  IADD3 R44, P3, PT, R39, R28, RZ ;  /* 0x0000001c272c7210 */ /* 0x000fe20007f7e0ff */
[C---:B------:R-:W-:Y:S02]  /*a4840*/  IMAD.X R49, R42.reuse, 0x1, R26, P2 ;  /* 0x000000012a317824 */ /* 0x040fe400010e061a */
[----:B------:R-:W-:-:S02]  /*a4850*/  IMAD.X R47, R42, 0x1, R25, P1 ;  /* 0x000000012a2f7824 */ /* 0x000fc400008e0619 */
[----:B------:R-:W-:Y:S02]  /*a4860*/  IMAD.MOV.U32 R43, RZ, RZ, R45 ;  /* 0x000000ffff2b7224 */ /* 0x000fe400078e002d */
[----:B------:R-:W-:Y:S01]  /*a4870*/  IMAD.X R45, R40, 0x1, R26, P3 ;  /* 0x00000001282d7824 */ /* 0x000fe200018e061a */
[----:B------:R2:W-:Y:S04]  /*a4880*/  STL.64 [R1+0x1040], R48 ;  /* 0x0010403001007387 */ /* 0x0005e80000100a00 */
[----:B------:R3:W-:Y:S04]  /*a4890*/  STL.64 [R1+0x1038], R46 ;  /* 0x0010382e01007387 */ /* 0x0007e80000100a00 */
[----:B------:R4:W-:Y:S01]  /*a48a0*/  STL.64 [R1+0xfc8], R44 ;  /* 0x000fc82c01007387 */ /* 0x0009e20000100a00 */
[----:B--2---:R-:W-:-:S02]  /*a48b0*/  IADD3 R48, P2, PT, R39, R27, RZ ;  /* 0x0000001b27307210 */ /* 0x004fc40007f5e0ff */
[----:B---3--:R-:W-:-:S03]  /*a48c0*/  IADD3 R46, P1, PT, R37, R24, RZ ;  /* 0x00000018252e7210 */ /* 0x008fc60007f3e0ff */
[----:B------:R-:W-:Y:S01]  /*a48d0*/  IMAD.X R49, R40, 0x1, R25, P2 ;  /* 0x0000000128317824 */ /* 0x000fe200010e0619 */
[----:B----4-:R-:W-:Y:S01]  /*a48e0*/  IADD3 R44, P3, PT, R37, R23, RZ ;  /* 0x00000017252c7210 */ /* 0x010fe20007f7e0ff */
[----:B------:R-:W-:-:S03]  /*a48f0*/  IMAD.X R47, R42, 0x1, R22, P1 ;  /* 0x000000012a2f7824 */ /* 0x000fc600008e0616 */
[----:B------:R2:W-:Y:S01]  /*a4900*/  STL.64 [R1+0xfc0], R48 ;  /* 0x000fc03001007387 */ /* 0x0005e20000100a00 */
[----:B------:R-:W-:-:S03]  /*a4910*/  IMAD.X R45, R42, 0x1, R21, P3 ;  /* 0x000000012a2d7824 */ /* 0x000fc600018e0615 */
[----:B------:R3:W-:Y:S04]  /*a4920*/  STL.64 [R1+0x1030], R46 ;  /* 0x0010302e01007387 */ /* 0x0007e80000100a00 */
[----:B------:R4:W-:Y:S01]  /*a4930*/  STL.64 [R1+0x1028], R44 ;  /* 0x0010282c01007387 */ /* 0x0009e20000100a00 */
[----:B--2---:R-:W-:Y:S02]  /*a4940*/  IADD3 R48, P1, PT, R39, R24, RZ ;  /* 0x0000001827307210 */ /* 0x004fe40007f3e0ff */
[C---:B---3--:R-:W-:Y:S02]  /*a4950*/  IADD3 R46, P3, PT, R37.reuse, R20, RZ ;  /* 0x00000014252e7210 */ /* 0x048fe40007f7e0ff */
[----:B----4-:R-:W-:-:S03]  /*a4960*/  IADD3 R44, P2, PT, R37, R18, RZ ;  /* 0x00000012252c7210 */ /* 0x010fc60007f5e0ff */
[----:B------:R-:W-:Y:S02]  /*a4970*/  IMAD.X R47, R42, 0x1, R19, P3 ;  /* 0x000000012a2f7824 */ /* 0x000fe400018e0613 */
[----:B------:R-:W-:Y:S02]  /*a4980*/  IMAD.X R49, R40, 0x1, R22, P1 ;  /* 0x0000000128317824 */ /* 0x000fe400008e0616 */
[----:B------:R-:W-:Y:S01]  /*a4990*/  IMAD.X R45, R42, 0x1, R17, P2 ;  /* 0x000000012a2d7824 */ /* 0x000fe200010e0611 */
[----:B------:R2:W-:Y:S04]  /*a49a0*/  STL.64 [R1+0x1020], R46 ;  /* 0x0010202e01007387 */ /* 0x0005e80000100a00 */
[----:B------:R-:W-:Y:S04]  /*a49b0*/  STL.64 [R1+0xfb8], R48 ;  /* 0x000fb83001007387 */ /* 0x000fe80000100a00 */
[----:B------:R3:W-:Y:S01]  /*a49c0*/  STL.64 [R1+0x1018], R44 ;  /* 0x0010182c01007387 */ /* 0x0007e20000100a00 */
[----:B--2---:R-:W-:-:S02]  /*a49d0*/  IADD3 R46, P1, PT, R39, R23, RZ ;  /* 0x00000017272e7210 */ /* 0x004fc40007f3e0ff */
[----:B---3--:R-:W-:-:S03]  /*a49e0*/  IADD3 R44, P3, PT, R39, R20, RZ ;  /* 0x00000014272c7210 */ /* 0x008fc60007f7e0ff */
[C---:B------:R-:W-:Y:S02]  /*a49f0*/  IMAD.X R47, R40.reuse, 0x1, R21, P1 ;  /* 0x00000001282f7824 */ /* 0x040fe400008e0615 */
[----:B------:R-:W-:Y:S01]  /*a4a00*/  IMAD.X R45, R40, 0x1, R19, P3 ;  /* 0x00000001282d7824 */ /* 0x000fe200018e0613 */
[----:B------:R-:W-:Y:S02]  /*a4a10*/  SHF.R.S32.HI R59, RZ, 0x1f, R43 ;  /* 0x0000001fff3b7819 */ /* 0x000fe4000001142b */
[----:B------:R2:W-:Y:S01]  /*a4a20*/  STL.64 [R1+0xfb0], R46 ;  /* 0x000fb02e01007387 */ /* 0x0005e20000100a00 */
[----:B------:R-:W-:-:S03]  /*a4a30*/  IADD3 R48, P2, PT, R43, R28, RZ ;  /* 0x0000001c2b307210 */ /* 0x000fc60007f5e0ff */
[----:B------:R3:W-:Y:S02]  /*a4a40*/  STL.64 [R1+0xfa0], R44 ;  /* 0x000fa02c01007387 */ /* 0x0007e40000100a00 */
[----:B------:R-:W-:Y:S01]  /*a4a50*/  IMAD.X R49, R59, 0x1, R26, P2 ;  /* 0x000000013b317824 */ /* 0x000fe200010e061a */
[----:B--2---:R-:W-:Y:S02]  /*a4a60*/  IADD3 R46, P1, PT, R43, R27, RZ ;  /* 0x0000001b2b2e7210 */ /* 0x004fe40007f3e0ff */
[----:B---3--:R-:W-:-:S03]  /*a4a70*/  IADD3 R44, P3, PT, R39, R18, RZ ;  /* 0x00000012272c7210 */ /* 0x008fc60007f7e0ff */
[----:B------:R-:W-:Y:S01]  /*a4a80*/  IMAD.X R47, R59, 0x1, R25, P1 ;  /* 0x000000013b2f7824 */ /* 0x000fe200008e0619 */
[----:B------:R2:W-:Y:S01]  /*a4a90*/  STL.64 [R1+0xf48], R48 ;  /* 0x000f483001007387 */ /* 0x0005e20000100a00 */
[----:B------:R-:W-:-:S03]  /*a4aa0*/  IMAD.X R45, R40, 0x1, R17, P3 ;  /* 0x00000001282d7824 */ /* 0x000fc600018e0611 */
[----:B------:R-:W-:Y:S04]  /*a4ab0*/  STL.64 [R1+0xf40], R46 ;  /* 0x000f402e01007387 */ /* 0x000fe80000100a00 */
[----:B------:R3:W-:Y:S01]  /*a4ac0*/  STL.64 [R1+0xf98], R44 ;  /* 0x000f982c01007387 */ /* 0x0007e20000100a00 */
[----:B--2---:R-:W-:Y:S02]  /*a4ad0*/  IADD3 R48, P2, PT, R43, R24, RZ ;  /* 0x000000182b307210 */ /* 0x004fe40007f5e0ff */
[----:B---3--:R-:W-:-:S05]  /*a4ae0*/  IADD3 R44, P3, PT, R37, R16, RZ ;  /* 0x00000010252c7210 */ /* 0x008fca0007f7e0ff */
[----:B------:R-:W-:Y:S01]  /*a4af0*/  IMAD.X R45, R42, 0x1, R14, P3 ;  /* 0x000000012a2d7824 */ /* 0x000fe200018e060e */
[----:B------:R-:W-:Y:S01]  /*a4b00*/  IADD3 R46, P1, PT, R39, R16, RZ ;  /* 0x00000010272e7210 */ /* 0x000fe20007f3e0ff */
[----:B------:R-:W-:-:S03]  /*a4b10*/  IMAD.X R49, R59, 0x1, R22, P2 ;  /* 0x000000013b317824 */ /* 0x000fc600010e0616 */
[----:B------:R2:W-:Y:S01]  /*a4b20*/  STL.64 [R1+0x1010], R44 ;  /* 0x0010102c01007387 */ /* 0x0005e20000100a00 */
[----:B------:R-:W-:-:S03]  /*a4b30*/  IMAD.X R47, R40, 0x1, R14, P1 ;  /* 0x00000001282f7824 */ /* 0x000fc600008e060e */
[----:B------:R3:W-:Y:S01]  /*a4b40*/  STL.64 [R1+0xf38], R48 ;  /* 0x000f383001007387 */ /* 0x0007e20000100a00 */
[----:B--2---:R-:W-:-:S03]  /*a4b50*/  IADD3 R44, P2, PT, R43, R23, RZ ;  /* 0x000000172b2c7210 */ /* 0x004fc60007f5e0ff */
[----:B------:R2:W-:Y:S02]  /*a4b60*/  STL.64 [R1+0xf90], R46 ;  /* 0x000f902e01007387 */ /* 0x0005e40000100a00 */
[----:B------:R-:W-:Y:S01]  /*a4b70*/  IMAD.X R45, R59, 0x1, R21, P2 ;  /* 0x000000013b2d7824 */ /* 0x000fe200010e0615 */
[----:B---3--:R-:W-:-:S04]  /*a4b80*/  IADD3 R48, P1, PT, R43, R20, RZ ;  /* 0x000000142b307210 */ /* 0x008fc80007f3e0ff */
[----:B------:R3:W-:Y:S01]  /*a4b90*/  STL.64 [R1+0xf30], R44 ;  /* 0x000f302c01007387 */ /* 0x0007e20000100a00 */
[----:B--2---:R-:W-:Y:S01]  /*a4ba0*/  IADD3 R46, P3, PT, R37, R15, RZ ;  /* 0x0000000f252e7210 */ /* 0x004fe20007f7e0ff */
[----:B------:R-:W-:-:S04]  /*a4bb0*/  IMAD.X R49, R59, 0x1, R19, P1 ;  /* 0x000000013b317824 */ /* 0x000fc800008e0613 */
[----:B------:R-:W-:Y:S01]  /*a4bc0*/  IMAD.X R47, R42, 0x1, R13, P3 ;  /* 0x000000012a2f7824 */ /* 0x000fe200018e060d */
[----:B---3--:R-:W-:-:S04]  /*a4bd0*/  IADD3 R44, P2, PT, R39, R15, RZ ;  /* 0x0000000f272c7210 */ /* 0x008fc80007f5e0ff */
[----:B------:R2:W-:Y:S01]  /*a4be0*/  STL.64 [R1+0x1008], R46 ;  /* 0x0010082e01007387 */ /* 0x0005e20000100a00 */
[----:B------:R-:W-:-:S03]  /*a4bf0*/  IMAD.X R45, R40, 0x1, R13, P2 ;  /* 0x00000001282d7824 */ /* 0x000fc600010e060d */
[----:B------:R-:W-:Y:S04]  /*a4c00*/  STL.64 [R1+0xf28], R48 ;  /* 0x000f283001007387 */ /* 0x000fe80000100a00 */
[----:B------:R3:W-:Y:S01]  /*a4c10*/  STL.64 [R1+0xf88], R44 ;  /* 0x000f882c01007387 */ /* 0x0007e20000100a00 */
[----:B--2---:R-:W-:-:S05]  /*a4c20*/  IADD3 R46, P1, PT, R43, R18, RZ ;  /* 0x000000122b2e7210 */ /* 0x004fca0007f3e0ff */
[----:B------:R-:W-:Y:S01]  /*a4c30*/  IMAD.X R47, R59, 0x1, R17, P1 ;  /* 0x000000013b2f7824 */ /* 0x000fe200008e0611 */
[----:B---3--:R-:W-:-:S04]  /*a4c40*/  IADD3 R44, P3, PT, R43, R16, RZ ;  /* 0x000000102b2c7210 */ /* 0x008fc80007f7e0ff */
[----:B------:R-:W-:Y:S01]  /*a4c50*/  STL.64 [R1+0xf20], R46 ;  /* 0x000f202e01007387 */ /* 0x000fe20000100a00 */
[----:B------:R-:W-:Y:S01]  /*a4c60*/  IMAD.X R45, R59, 0x1, R14, P3 ;  /* 0x000000013b2d7824 */ /* 0x000fe200018e060e */
[----:B------:R-:W-:Y:S02]  /*a4c70*/  SHF.R.S32.HI R58, RZ, 0x1f, R41 ;  /* 0x0000001fff3a7819 */ /* 0x000fe40000011429 */
[----:B------:R-:W-:Y:S02]  /*a4c80*/  IADD3 R48, P2, PT, R41, R28, RZ ;  /* 0x0000001c29307210 */ /* 0x000fe40007f5e0ff */
[----:B------:R2:W-:Y:S03]  /*a4c90*/  STL.64 [R1+0xf18], R44 ;  /* 0x000f182c01007387 */ /* 0x0005e60000100a00 */
[----:B------:R-:W-:Y:S01]  /*a4ca0*/  IMAD.X R49, R58, 0x1, R26, P2 ;  /* 0x000000013a317824 */ /* 0x000fe200010e061a */
[----:B--2---:R-:W-:-:S04]  /*a4cb0*/  IADD3 R44, P3, PT, R43, R15, RZ ;  /* 0x0000000f2b2c7210 */ /* 0x004fc80007f7e0ff */
[----:B------:R2:W-:Y:S01]  /*a4cc0*/  STL.64 [R1+0xed0], R48 ;  /* 0x000ed03001007387 */ /* 0x0005e20000100a00 */
[----:B------:R-:W-:Y:S01]  /*a4cd0*/  IMAD.X R45, R59, 0x1, R13, P3 ;  /* 0x000000013b2d7824 */ /* 0x000fe200018e060d */
[----:B------:R-:W-:-:S04]  /*a4ce0*/  IADD3 R46, P1, PT, R41, R27, RZ ;  /* 0x0000001b292e7210 */ /* 0x000fc80007f3e0ff */
[----:B------:R3:W-:Y:S01]  /*a4cf0*/  STL.64 [R1+0xf10], R44 ;  /* 0x000f102c01007387 */ /* 0x0007e20000100a00 */
[----:B--2---:R-:W-:Y:S01]  /*a4d00*/  IADD3 R48, P2, PT, R41, R24, RZ ;  /* 0x0000001829307210 */ /* 0x004fe20007f5e0ff */
[----:B------:R-:W-:-:S04]  /*a4d10*/  IMAD.X R47, R58, 0x1, R25, P1 ;  /* 0x000000013a2f7824 */ /* 0x000fc800008e0619 */
[----:B------:R-:W-:Y:S01]  /*a4d20*/  IMAD.X R49, R58, 0x1, R22, P2 ;  /* 0x000000013a317824 */ /* 0x000fe200010e0616 */
[----:B---3--:R-:W-:Y:S01]  /*a4d30*/  IADD3 R44, P3, PT, R37, R12, RZ ;  /* 0x0000000c252c7210 */ /* 0x008fe20007f7e0ff */
[----:B------:R2:W-:Y:S04]  /*a4d40*/  STL.64 [R1+0xec8], R46 ;  /* 0x000ec82e01007387 */ /* 0x0005e80000100a00 */
[----:B------:R-:W-:Y:S01]  /*a4d50*/  IMAD.X R45, R42, 0x1, R11, P3 ;  /* 0x000000012a2d7824 */ /* 0x000fe200018e060b */
[----:B------:R-:W-:Y:S04]  /*a4d60*/  STL.64 [R1+0xec0], R48 ;  /* 0x000ec03001007387 */ /* 0x000fe80000100a00 */
[----:B------:R3:W-:Y:S01]  /*a4d70*/  STL.64 [R1+0x1000], R44 ;  /* 0x0010002c01007387 */ /* 0x0007e20000100a00 */
[----:B--2---:R-:W-:-:S05]  /*a4d80*/  IADD3 R46, P1, PT, R41, R23, RZ ;  /* 0x00000017292e7210 */ /* 0x004fca0007f3e0ff */
[----:B------:R-:W-:Y:S01]  /*a4d90*/  IMAD.X R47, R58, 0x1, R21, P1 ;  /* 0x000000013a2f7824 */ /* 0x000fe200008e0615 */
[----:B---3--:R-:W-:Y:S02]  /*a4da0*/  IADD3 R44, P3, PT, R39, R12, RZ ;  /* 0x0000000c272c7210 */ /* 0x008fe40007f7e0ff */
[----:B------:R-:W-:-:S03]  /*a4db0*/  IADD3 R48, P2, PT, R41, R20, RZ ;  /* 0x0000001429307210 */ /* 0x000fc60007f5e0ff */
[----:B------:R-:W-:Y:S01]  /*a4dc0*/  IMAD.X R45, R40, 0x1, R11, P3 ;  /* 0x00000001282d7824 */ /* 0x000fe200018e060b */
[----:B------:R2:W-:Y:S01]  /*a4dd0*/  STL.64 [R1+0xeb8], R46 ;  /* 0x000eb82e01007387 */ /* 0x0005e20000100a00 */
[----:B------:R-:W-:-:S03]  /*a4de0*/  IMAD.X R49, R58, 0x1, R19, P2 ;  /* 0x000000013a317824 */ /* 0x000fc600010e0613 */
[----:B------:R3:W-:Y:S01]  /*a4df0*/  STL.64 [R1+0xf80], R44 ;  /* 0x000f802c01007387 */ /* 0x0007e20000100a00 */
[----:B--2---:R-:W-:Y:S02]  /*a4e00*/  IADD3 R46, P1, PT, R43, R12, RZ ;  /* 0x0000000c2b2e7210 */ /* 0x004fe40007f3e0ff */
[----:B---3--:R-:W-:-:S03]  /*a4e10*/  IADD3 R44, P2, PT, R41, R18, RZ ;  /* 0x00000012292c7210 */ /* 0x008fc60007f5e0ff */
[----:B------:R-:W-:Y:S01]  /*a4e20*/  IMAD.X R47, R59, 0x1, R11, P1 ;  /* 0x000000013b2f7824 */ /* 0x000fe200008e060b */
[----:B------:R2:W-:Y:S01]  /*a4e30*/  STL.64 [R1+0xeb0], R48 ;  /* 0x000eb03001007387 */ /* 0x0005e20000100a00 */
[----:B------:R-:W-:-:S03]  /*a4e40*/  IMAD.X R45, R58, 0x1, R17, P2 ;  /* 0x000000013a2d7824 */ /* 0x000fc600010e0611 */
[----:B------:R3:W-:Y:S04]  /*a4e50*/  STL.64 [R1+0xf08], R46 ;  /* 0x000f082e01007387 */ /* 0x0007e80000100a00 */
[----:B------:R4:W-:Y:S01]  /*a4e60*/  STL.64 [R1+0xea8], R44 ;  /* 0x000ea82c01007387 */ /* 0x0009e20000100a00 */
[----:B--2---:R-:W-:Y:S02]  /*a4e70*/  IADD3 R48, P1, PT, R41, R16, RZ ;  /* 0x0000001029307210 */ /* 0x004fe40007f3e0ff */
[----:B---3--:R-:W-:-:S03]  /*a4e80*/  IADD3 R46, P3, PT, R37, R10, RZ ;  /* 0x0000000a252e7210 */ /* 0x008fc60007f7e0ff */
[----:B------:R-:W-:Y:S01]  /*a4e90*/  IMAD.X R49, R58, 0x1, R14, P1 ;  /* 0x000000013a317824 */ /* 0x000fe200008e060e */
[----:B----4-:R-:W-:Y:S01]  /*a4ea0*/  IADD3 R44, P2, PT, R39, R10, RZ ;  /* 0x0000000a272c7210 */ /* 0x010fe20007f5e0ff */
[----:B------:R-:W-:-:S03]  /*a4eb0*/  IMAD.X R47, R42, 0x1, R8, P3 ;  /* 0x000000012a2f7824 */ /* 0x000fc600018e0608 */
[----:B------:R2:W-:Y:S01]  /*a4ec0*/  STL.64 [R1+0xea0], R48 ;  /* 0x000ea03001007387 */ /* 0x0005e20000100a00 */
[----:B------:R-:W-:Y:S02]  /*a4ed0*/  IMAD.MOV.U32 R61, RZ, RZ, R56 ;  /* 0x000000ffff3d7224 */ /* 0x000fe400078e0038 */
[----:B------:R-:W-:Y:S01]  /*a4ee0*/  IMAD.X R45, R40, 0x1, R8, P2 ;  /* 0x00000001282d7824 */ /* 0x000fe200010e0608 */
[----:B------:R3:W-:Y:S02]  /*a4ef0*/  STL.64 [R1+0xff8], R46 ;  /* 0x000ff82e01007387 */ /* 0x0007e40000100a00 */
[----:B------:R-:W-:Y:S02]  /*a4f00*/  SHF.R.S32.HI R56, RZ, 0x1f, R61 ;  /* 0x0000001fff387819 */ /* 0x000fe4000001143d */
[----:B------:R4:W-:Y:S01]  /*a4f10*/  STL.64 [R1+0xf78], R44 ;  /* 0x000f782c01007387 */ /* 0x0009e20000100a00 */
[C---:B--2---:R-:W-:Y:S02]  /*a4f20*/  IADD3 R48, P1, PT, R41.reuse, R15, RZ ;  /* 0x0000000f29307210 */ /* 0x044fe40007f3e0ff */
[----:B---3--:R-:W-:-:S03]  /*a4f30*/  IADD3 R46, P2, PT, R41, R12, RZ ;  /* 0x0000000c292e7210 */ /* 0x008fc60007f5e0ff */
[C---:B------:R-:W-:Y:S01]  /*a4f40*/  IMAD.X R49, R58.reuse, 0x1, R13, P1 ;  /* 0x000000013a317824 */ /* 0x040fe200008e060d */
[----:B----4-:R-:W-:Y:S01]  /*a4f50*/  IADD3 R44, P3, PT, R61, R28, RZ ;  /* 0x0000001c3d2c7210 */ /* 0x010fe20007f7e0ff */
[----:B------:R-:W-:-:S03]  /*a4f60*/  IMAD.X R47, R58, 0x1, R11, P2 ;  /* 0x000000013a2f7824 */ /* 0x000fc600010e060b */
[----:B------:R2:W-:Y:S01]  /*a4f70*/  STL.64 [R1+0xe98], R48 ;  /* 0x000e983001007387 */ /* 0x0005e20000100a00 */
[----:B------:R-:W-:-:S03]  /*a4f80*/  IMAD.X R45, R56, 0x1, R26, P3 ;  /* 0x00000001382d7824 */ /* 0x000fc600018e061a */
[----:B------:R3:W-:Y:S04]  /*a4f90*/  STL.64 [R1+0xe90], R46 ;  /* 0x000e902e01007387 */ /* 0x0007e80000100a00 */
[----:B------:R4:W-:Y:S01]  /*a4fa0*/  STL.64 [R1+0xe58], R44 ;  /* 0x000e582c01007387 */ /* 0x0009e20000100a00 */
[C---:B--2---:R-:W-:Y:S02]  /*a4fb0*/  IADD3 R48, P1, PT, R61.reuse, R27, RZ ;  /* 0x0000001b3d307210 */ /* 0x044fe40007f3e0ff */
[----:B---3--:R-:W-:-:S03]  /*a4fc0*/  IADD3 R46, P2, PT, R61, R24, RZ ;  /* 0x000000183d2e7210 */ /* 0x008fc60007f5e0ff */
[C---:B------:R-:W-:Y:S01]  /*a4fd0*/  IMAD.X R49, R56.reuse, 0x1, R25, P1 ;  /* 0x0000000138317824 */ /* 0x040fe200008e0619 */
[----:B----4-:R-:W-:Y:S01]  /*a4fe0*/  IADD3 R44, P3, PT, R43, R10, RZ ;  /* 0x0000000a2b2c7210 */ /* 0x010fe20007f7e0ff */
[C---:B------:R-:W-:Y:S01]  /*a4ff0*/  IMAD.X R47, R56.reuse, 0x1, R22, P2 ;  /* 0x00000001382f7824 */ /* 0x040fe200010e0616 */
[----:B------:R-:W-:Y:S02]  /*a5000*/  IADD3 R50, P1, PT, R61, R23, RZ ;  /* 0x000000173d327210 */ /* 0x000fe40007f3e0ff */
[----:B------:R2:W-:Y:S01]  /*a5010*/  STL.64 [R1+0xe50], R48 ;  /* 0x000e503001007387 */ /* 0x0005e20000100a00 */
[----:B------:R-:W-:Y:S02]  /*a5020*/  IMAD.X R45, R59, 0x1, R8, P3 ;  /* 0x000000013b2d7824 */ /* 0x000fe400018e0608 */
[----:B------:R-:W-:-:S03]  /*a5030*/  IMAD.X R51, R56, 0x1, R21, P1 ;  /* 0x0000000138337824 */ /* 0x000fc600008e0615 */
[----:B------:R-:W-:Y:S01]  /*a5040*/  STL.64 [R1+0xf00], R44 ;  /* 0x000f002c01007387 */ /* 0x000fe20000100a00 */
[----:B--2---:R-:W-:-:S03]  /*a5050*/  IADD3 R48, P3, PT, R41, R10, RZ ;  /* 0x0000000a29307210 */ /* 0x004fc60007f7e0ff */
[----:B------:R2:W-:Y:S02]  /*a5060*/  STL.64 [R1+0xe48], R46 ;  /* 0x000e482e01007387 */ /* 0x0005e40000100a00 */
[----:B------:R-:W-:Y:S02]  /*a5070*/  IMAD.X R49, R58, 0x1, R8, P3 ;  /* 0x000000013a317824 */ /* 0x000fe400018e0608 */
        /* <DEDUP_REMOVED lines=17> */
[----:B------:R2:W-:Y:S01]  /*a5190*/  STL.64 [R1+0xe28], R48 ;  /* 0x000e283001007387 */ /* 0x0005e20000100a00 */
[----:B------:R-:W-:Y:S01]  /*a51a0*/  IADD3 R50, P2, PT, R61, R15, RZ ;  /* 0x0000000f3d327210 */ /* 0x000fe20007f5e0ff */
[----:B------:R-:W-:-:S04]  /*a51b0*/  IMAD.X R47, R59, 0x1, R6, P3 ;  /* 0x000000013b2f7824 */ /* 0x000fc800018e0606 */
[----:B------:R-:W-:Y:S01]  /*a51c0*/  IMAD.X R51, R56, 0x1, R13, P2 ;  /* 0x0000000138337824 */ /* 0x000fe200010e060d */
        /* <DEDUP_REMOVED lines=9> */
[----:B------:R2:W-:Y:S01]  /*a5260*/  STL.64 [R1+0xe18], R46 ;  /* 0x000e182e01007387 */ /* 0x0005e20000100a00 */
[----:B---3--:R-:W-:-:S03]  /*a5270*/  IADD3 R48, P3, PT, R57, R28, RZ ;  /* 0x0000001c39307210 */ /* 0x008fc60007f7e0ff */
[----:B------:R3:W-:Y:S02]  /*a5280*/  STL.64 [R1+0xe10], R50 ;  /* 0x000e103201007387 */ /* 0x0007e40000100a00 */
[----:B------:R-:W-:Y:S01]  /*a5290*/  IMAD.X R49, R60, 0x1, R26, P3 ;  /* 0x000000013c317824 */ /* 0x000fe200018e061a */
[----:B--2---:R-:W-:-:S04]  /*a52a0*/  IADD3 R46, P2, PT, R57, R27, RZ ;  /* 0x0000001b392e7210 */ /* 0x004fc80007f5e0ff */
[----:B------:R2:W-:Y:S01]  /*a52b0*/  STL.64 [R1+0xde0], R48 ;  /* 0x000de03001007387 */ /* 0x0005e20000100a00 */
[----:B---3--:R-:W-:Y:S01]  /*a52c0*/  IADD3 R50, P1, PT, R57, R24, RZ ;  /* 0x0000001839327210 */ /* 0x008fe20007f3e0ff */
        /* <DEDUP_REMOVED lines=8> */
[----:B------:R-:W-:Y:S01]  /*a5350*/  IMAD.X R47, R60, 0x1, R19, P2 ;  /* 0x000000013c2f7824 */ /* 0x000fe200010e0613 */
[----:B--2---:R-:W-:-:S04]  /*a5360*/  IADD3 R50, P1, PT, R57, R18, RZ ;  /* 0x0000001239327210 */ /* 0x004fc80007f3e0ff */
[----:B------:R2:W-:Y:S01]  /*a5370*/  STL.64 [R1+0xdc0], R46 ;  /* 0x000dc02e01007387 */ /* 0x0005e20000100a00 */
[----:B---3--:R-:W-:Y:S01]  /*a5380*/  IADD3 R48, P3, PT, R61, R9, RZ ;  /* 0x000000093d307210 */ /* 0x008fe20007f7e0ff */
[----:B------:R-:W-:-:S04]  /*a5390*/  IMAD.X R51, R60, 0x1, R17, P1 ;  /* 0x000000013c337824 */ /* 0x000fc800008e0611 */
[----:B------:R-:W-:Y:S01]  /*a53a0*/  IMAD.X R49, R56, 0x1, R6, P3 ;  /* 0x0000000138317824 */ /* 0x000fe200018e0606 */
[----:B--2---:R-:W-:-:S04]  /*a53b0*/  IADD3 R46, P2, PT, R37, R7, RZ ;  /* 0x00000007252e7210 */ /* 0x004fc80007f5e0ff */
        /* <DEDUP_REMOVED lines=26> */
[----:B------:R-:W-:Y:S01]  /*a5560*/  STL.64 [R1+0xd98], R50 ;  /* 0x000d983201007387 */ /* 0x000fe20000100a00 */
[----:B------:R-:W-:-:S03]  /*a5570*/  IMAD.MOV.U32 R44, RZ, RZ, R2 ;  /* 0x000000ffff2c7224 */ /* 0x000fc600078e0002 */
[----:B------:R3:W-:Y:S01]  /*a5580*/  STL.64 [R1+0xe00], R46 ;  /* 0x000e002e01007387 */ /* 0x0007e20000100a00 */
[----:B--2---:R-:W-:Y:S01]  /*a5590*/  IADD3 R48, P1, PT, R57, R9, RZ ;  /* 0x0000000939307210 */ /* 0x004fe20007f3e0ff */
[----:B------:R-:W-:-:S04]  /*a55a0*/  IMAD.MOV.U32 R2, RZ, RZ, R3 ;  /* 0x000000ffff027224 */ /* 0x000fc800078e0003 */
[----:B------:R-:W-:Y:S01]  /*a55b0*/  IMAD.X R49, R60, 0x1, R6, P1 ;  /* 0x000000013c317824 */ /* 0x000fe200008e0606 */
[----:B---3--:R-:W-:Y:S01]  /*a55c0*/  IADD3 R46, P3, PT, R57, R7, RZ ;  /* 0x00000007392e7210 */ /* 0x008fe20007f7e0ff */
[----:B------:R-:W-:Y:S01]  /*a55d0*/  IMAD.MOV.U32 R3, RZ, RZ, R55 ;  /* 0x000000ffff037224 */ /* 0x000fe200078e0037 */
[----:B------:R-:W-:Y:S02]  /*a55e0*/  SHF.R.S32.HI R55, RZ, 0x1f, R44 ;  /* 0x0000001fff377819 */ /* 0x000fe4000001142c */
        /* <DEDUP_REMOVED lines=13> */
[----:B------:R-:W-:Y:S01]  /*a56c0*/  IMAD.X R51, R55, 0x1, R21, P2 ;  /* 0x0000000137337824 */ /* 0x000fe200010e0615 */
[C---:B---3--:R-:W-:Y:S02]  /*a56d0*/  IADD3 R48, P1, PT, R44.reuse, R20, RZ ;  /* 0x000000142c307210 */ /* 0x048fe40007f3e0ff */
[----:B------:R-:W-:-:S03]  /*a56e0*/  IADD3 R52, P2, PT, R44, R18, RZ ;  /* 0x000000122c347210 */ /* 0x000fc60007f5e0ff */
[----:B------:R-:W-:Y:S01]  /*a56f0*/  IMAD.X R49, R55, 0x1, R19, P1 ;  /* 0x0000000137317824 */ /* 0x000fe200008e0613 */
[----:B--2---:R-:W-:Y:S01]  /*a5700*/  IADD3 R46, P3, PT, R37, R4, RZ ;  /* 0x00000004252e7210 */ /* 0x004fe20007f7e0ff */
[----:B------:R2:W-:Y:S01]  /*a5710*/  STL.64 [R1+0xd50], R50 ;  /* 0x000d503201007387 */ /* 0x0005e20000100a00 */
[----:B------:R-:W-:-:S03]  /*a5720*/  IMAD.X R53, R55, 0x1, R17, P2 ;  /* 0x0000000137357824 */ /* 0x000fc600010e0611 */
[----:B------:R-:W-:Y:S01]  /*a5730*/  IMAD.X R47, R42, 0x1, R30, P3 ;  /* 0x000000012a2f7824 */ /* 0x000fe200018e061e */
[----:B------:R3:W-:Y:S01]  /*a5740*/  STL.64 [R1+0xd48], R48 ;  /* 0x000d483001007387 */ /* 0x0007e20000100a00 */
[----:B--2---:R-:W-:-:S03]  /*a5750*/  IADD3 R50, P3, PT, R39, R4, RZ ;  /* 0x0000000427327210 */ /* 0x004fc60007f7e0ff */
[----:B------:R-:W-:Y:S01]  /*a5760*/  STL.64 [R1+0xfe0], R46 ;  /* 0x000fe02e01007387 */ /* 0x000fe20000100a00 */
[----:B---3--:R-:W-:Y:S01]  /*a5770*/  IADD3 R48, P1, PT, R44, R16, RZ ;  /* 0x000000102c307210 */ /* 0x008fe20007f3e0ff */
[----:B------:R-:W-:Y:S02]  /*a5780*/  IMAD.X R51, R40, 0x1, R30, P3 ;  /* 0x0000000128337824 */ /* 0x000fe400018e061e */
[----:B------:R2:W-:Y:S02]  /*a5790*/  STL.64 [R1+0xd40], R52 ;  /* 0x000d403401007387 */ /* 0x0005e40000100a00 */
[----:B------:R-:W-:Y:S02]  /*a57a0*/  IMAD.X R49, R55, 0x1, R14, P1 ;  /* 0x0000000137317824 */ /* 0x000fe400008e060e */
[----:B------:R3:W-:Y:S01]  /*a57b0*/  STL.64 [R1+0xf60], R50 ;  /* 0x000f603201007387 */ /* 0x0007e20000100a00 */
[----:B------:R-:W-:-:S03]  /*a57c0*/  IMAD.MOV.U32 R45, RZ, RZ, R2 ;  /* 0x000000ffff2d7224 */ /* 0x000fc600078e0002 */
[----:B------:R4:W-:Y:S01]  /*a57d0*/  STL.64 [R1+0xd38], R48 ;  /* 0x000d383001007387 */ /* 0x0009e20000100a00 */
[----:B--2---:R-:W-:Y:S02]  /*a57e0*/  IADD3 R52, P2, PT, R44, R15, RZ ;  /* 0x0000000f2c347210 */ /* 0x004fe40007f5e0ff */
[----:B---3--:R-:W-:-:S03]  /*a57f0*/  IADD3 R50, P3, PT, R43, R4, RZ ;  /* 0x000000042b327210 */ /* 0x008fc60007f7e0ff */
[----:B------:R-:W-:Y:S01]  /*a5800*/  IMAD.X R53, R55, 0x1, R13, P2 ;  /* 0x0000000137357824 */ /* 0x000fe200010e060d */
[----:B------:R-:W-:Y:S02]  /*a5810*/  IADD3 R2, P2, PT, R44, R12, RZ ;  /* 0x0000000c2c027210 */ /* 0x000fe40007f5e0ff */
[----:B----4-:R-:W-:Y:S01]  /*a5820*/  IADD3 R48, P1, PT, R41, R4, RZ ;  /* 0x0000000429307210 */ /* 0x010fe20007f3e0ff */
[--C-:B------:R-:W-:Y:S02]  /*a5830*/  IMAD.X R51, R59, 0x1, R30.reuse, P3 ;  /* 0x000000013b337824 */ /* 0x100fe400018e061e */
[----:B------:R-:W-:Y:S02]  /*a5840*/  IMAD.MOV.U32 R47, RZ, RZ, R3 ;  /* 0x000000ffff2f7224 */ /* 0x000fe400078e0003 */
[----:B------:R-:W-:Y:S02]  /*a5850*/  IMAD.X R49, R58, 0x1, R30, P1 ;  /* 0x000000013a317824 */ /* 0x000fe400008e061e */
[----:B------:R-:W-:Y:S01]  /*a5860*/  IMAD.X R3, R55, 0x1, R11, P2 ;  /* 0x0000000137037824 */ /* 0x000fe200010e060b */
[----:B------:R-:W-:Y:S04]  /*a5870*/  STL.64 [R1+0xd30], R52 ;  /* 0x000d303401007387 */ /* 0x000fe80000100a00 */
        /* <DEDUP_REMOVED lines=10> */
[----:B------:R3:W-:Y:S01]  /*a5920*/  STL.64 [R1+0xdf8], R48 ;  /* 0x000df83001007387 */ /* 0x0007e20000100a00 */
[----:B------:R-:W-:-:S03]  /*a5930*/  SHF.R.S32.HI R46, RZ, 0x1f, R45 ;  /* 0x0000001fff2e7819 */ /* 0x000fc6000001142d */
[----:B------:R4:W-:Y:S01]  /*a5940*/  STL.64 [R1+0xd80], R2 ;  /* 0x000d800201007387 */ /* 0x0009e20000100a00 */
[C---:B--2---:R-:W-:Y:S02]  /*a5950*/  IADD3 R50, P1, PT, R44.reuse, R9, RZ ;  /* 0x000000092c327210 */ /* 0x044fe40007f3e0ff */
        /* <DEDUP_REMOVED lines=15> */
[----:B------:R-:W-:Y:S04]  /*a5a50*/  STL.64 [R1+0xce0], R48 ;  /* 0x000ce03001007387 */ /* 0x000fe80000100a00 */
[----:B------:R3:W-:Y:S01]  /*a5a60*/  STL.64 [R1+0xcd8], R2 ;  /* 0x000cd80201007387 */ /* 0x0007e20000100a00 */
[----:B--2---:R-:W-:-:S05]  /*a5a70*/  IADD3 R50, P1, PT, R45, R20, RZ ;  /* 0x000000142d327210 */ /* 0x004fca0007f3e0ff */
[----:B------:R-:W-:Y:S01]  /*a5a80*/  IMAD.X R51, R46, 0x1, R19, P1 ;  /* 0x000000012e337824 */ /* 0x000fe200008e0613 */
[----:B---3--:R-:W-:Y:S02]  /*a5a90*/  IADD3 R2, P3, PT, R44, R4, RZ ;  /* 0x000000042c027210 */ /* 0x008fe40007f7e0ff */
[----:B------:R-:W-:-:S03]  /*a5aa0*/  IADD3 R48, P2, PT, R45, R18, RZ ;  /* 0x000000122d307210 */ /* 0x000fc60007f5e0ff */
[----:B------:R-:W-:Y:S01]  /*a5ab0*/  IMAD.X R3, R55, 0x1, R30, P3 ;  /* 0x0000000137037824 */ /* 0x000fe200018e061e */
[----:B------:R-:W-:Y:S01]  /*a5ac0*/  IADD3 R52, P1, PT, R45, R16, RZ ;  /* 0x000000102d347210 */ /* 0x000fe20007f3e0ff */
[----:B------:R2:W-:Y:S01]  /*a5ad0*/  STL.64 [R1+0xcd0], R50 ;  /* 0x000cd03201007387 */ /* 0x0005e20000100a00 */
[----:B------:R-:W-:-:S03]  /*a5ae0*/  IMAD.X R49, R46, 0x1, R17, P2 ;  /* 0x000000012e317824 */ /* 0x000fc600010e0611 */
[----:B------:R3:W-:Y:S01]  /*a5af0*/  STL.64 [R1+0xd08], R2 ;  /* 0x000d080201007387 */ /* 0x0007e20000100a00 */
[----:B------:R-:W-:Y:S01]  /*a5b00*/  IMAD.X R53, R46, 0x1, R14, P1 ;  /* 0x000000012e357824 */ /* 0x000fe200008e060e */
[----:B--2---:R-:W-:Y:S02]  /*a5b10*/  IADD3 R50, P3, PT, R37, R29, RZ ;  /* 0x0000001d25327210 */ /* 0x004fe40007f7e0ff */
[----:B---3--:R-:W-:-:S03]  /*a5b20*/  IADD3 R2, P2, PT, R45, R15, RZ ;  /* 0x0000000f2d027210 */ /* 0x008fc60007f5e0ff */
[----:B------:R-:W-:Y:S01]  /*a5b30*/  IMAD.X R51, R42, 0x1, R32, P3 ;  /* 0x000000012a337824 */ /* 0x000fe200018e0620 */
[----:B------:R-:W-:Y:S01]  /*a5b40*/  STL.64 [R1+0xcc8], R48 ;  /* 0x000cc83001007387 */ /* 0x000fe20000100a00 */
[----:B------:R-:W-:-:S03]  /*a5b50*/  IMAD.X R3, R46, 0x1, R13, P2 ;  /* 0x000000012e037824 */ /* 0x000fc600010e060d */
[----:B------:R2:W-:Y:S04]  /*a5b60*/  STL.64 [R1+0xcc0], R52 ;  /* 0x000cc03401007387 */ /* 0x0005e80000100a00 */
[----:B------:R3:W-:Y:S04]  /*a5b70*/  STL.64 [R1+0xfd8], R50 ;  /* 0x000fd83201007387 */ /* 0x0007e80000100a00 */
[----:B------:R-:W-:Y:S01]  /*a5b80*/  STL [R1+0x5230], R39 ;  /* 0x0052302701007387 */ /* 0x000fe20000100800 */
[----:B--2---:R-:W-:-:S03]  /*a5b90*/  IADD3 R52, P1, PT, R45, R12, RZ ;  /* 0x0000000c2d347210 */ /* 0x004fc60007f3e0ff */
[----:B------:R2:W-:Y:S01]  /*a5ba0*/  STL.64 [R1+0xcb8], R2 ;  /* 0x000cb80201007387 */ /* 0x0005e20000100a00 */
[----:B---3--:R-:W-:Y:S01]  /*a5bb0*/  IADD3 R50, P3, PT, R39, R29, RZ ;  /* 0x0000001d27327210 */ /* 0x008fe20007f7e0ff */
[----:B------:R-:W-:Y:S01]  /*a5bc0*/  IMAD.X R53, R46, 0x1, R11, P1 ;  /* 0x000000012e357824 */ /* 0x000fe200008e060b */
[----:B------:R-:W-:-:S03]  /*a5bd0*/  IADD3 R38, P1, PT, R45, R10, RZ ;  /* 0x0000000a2d267210 */ /* 0x000fc60007f3e0ff */
[----:B------:R-:W-:Y:S01]  /*a5be0*/  IMAD.X R51, R40, 0x1, R32, P3 ;  /* 0x0000000128337824 */ /* 0x000fe200018e0620 */
[----:B--2---:R-:W-:Y:S01]  /*a5bf0*/  IADD3 R2, P2, PT, R43, R29, RZ ;  /* 0x0000001d2b027210 */ /* 0x004fe20007f5e0ff */
[----:B------:R-:W-:Y:S01]  /*a5c00*/  STL.64 [R1+0xcb0], R52 ;  /* 0x000cb03401007387 */ /* 0x000fe20000100a00 */
[----:B------:R-:W-:-:S03]  /*a5c10*/  IMAD.X R39, R46, 0x1, R8, P1 ;  /* 0x000000012e277824 */ /* 0x000fc600008e0608 */
[----:B------:R-:W-:Y:S01]  /*a5c20*/  IMAD.X R3, R59, 0x1, R32, P2 ;  /* 0x000000013b037824 */ /* 0x000fe200010e0620 */
[----:B------:R2:W-:Y:S04]  /*a5c30*/  STL.64 [R1+0xf58], R50 ;  /* 0x000f583201007387 */ /* 0x0005e80000100a00 */
[----:B------:R3:W-:Y:S04]  /*a5c40*/  STL.64 [R1+0xee0], R2 ;  /* 0x000ee00201007387 */ /* 0x0007e80000100a00 */
[----:B------:R4:W-:Y:S01]  /*a5c50*/  STL.64 [R1+0xca8], R38 ;  /* 0x000ca82601007387 */ /* 0x0009e20000100a00 */
[----:B--2---:R-:W-:-:S02]  /*a5c60*/  IADD3 R50, P2, PT, R45, R9, RZ ;  /* 0x000000092d327210 */ /* 0x004fc40007f5e0ff */
[-C--:B---3--:R-:W-:Y:S02]  /*a5c70*/  IADD3 R2, P3, PT, R41, R29.reuse, RZ ;  /* 0x0000001d29027210 */ /* 0x088fe40007f7e0ff */
[----:B----4-:R-:W-:-:S03]  /*a5c80*/  IADD3 R38, P1, PT, R61, R29, RZ ;  /* 0x0000001d3d267210 */ /* 0x010fc60007f3e0ff */
[----:B------:R-:W-:Y:S02]  /*a5c90*/  IMAD.X R3, R58, 0x1, R32, P3 ;  /* 0x000000013a037824 */ /* 0x000fe400018e0620 */
[----:B------:R-:W-:Y:S01]  /*a5ca0*/  IMAD.X R51, R46, 0x1, R6, P2 ;  /* 0x000000012e337824 */ /* 0x000fe200010e0606 */
[----:B------:R-:W-:Y:S01]  /*a5cb0*/  STL.64 [R1+0x5228], R58 ;  /* 0x0052283a01007387 */ /* 0x000fe20000100a00 */
[----:B------:R-:W-:-:S03]  /*a5cc0*/  IMAD.X R39, R56, 0x1, R32, P1 ;  /* 0x0000000138277824 */ /* 0x000fc600008e0620 */
[----:B------:R2:W-:Y:S04]  /*a5cd0*/  STL.64 [R1+0xe68], R2 ;  /* 0x000e680201007387 */ /* 0x0005e80000100a00 */
[----:B------:R-:W-:Y:S04]  /*a5ce0*/  STL.64 [R1+0xca0], R50 ;  /* 0x000ca03201007387 */ /* 0x000fe80000100a00 */
[----:B------:R3:W-:Y:S01]  /*a5cf0*/  STL.64 [R1+0xdf0], R38 ;  /* 0x000df02601007387 */ /* 0x0007e20000100a00 */
[----:B--2---:R-:W-:-:S05]  /*a5d00*/  IADD3 R2, P3, PT, R45, R7, RZ ;  /* 0x000000072d027210 */ /* 0x004fca0007f7e0ff */
[----:B------:R-:W-:Y:S01]  /*a5d10*/  IMAD.X R3, R46, 0x1, R5, P3 ;  /* 0x000000012e037824 */ /* 0x000fe200018e0605 */
[----:B---3--:R-:W-:-:S04]  /*a5d20*/  IADD3 R38, P2, PT, R45, R4, RZ ;  /* 0x000000042d267210 */ /* 0x008fc80007f5e0ff */
[----:B------:R2:W-:Y:S01]  /*a5d30*/  STL.64 [R1+0xc98], R2 ;  /* 0x000c980201007387 */ /* 0x0005e20000100a00 */
[----:B------:R-:W-:Y:S01]  /*a5d40*/  IMAD.X R39, R46, 0x1, R30, P2 ;  /* 0x000000012e277824 */ /* 0x000fe200010e061e */
[----:B------:R-:W-:Y:S02]  /*a5d50*/  SHF.R.S32.HI R49, RZ, 0x1f, R47 ;  /* 0x0000001fff317819 */ /* 0x000fe4000001142f */
[C---:B------:R-:W-:Y:S02]  /*a5d60*/  IADD3 R50, P1, PT, R47.reuse, R28, RZ ;  /* 0x0000001c2f327210 */ /* 0x040fe40007f3e0ff */
[----:B------:R3:W-:Y:S01]  /*a5d70*/  STL.64 [R1+0xc90], R38 ;  /* 0x000c902601007387 */ /* 0x0007e20000100a00 */
[----:B--2---:R-:W-:Y:S01]  /*a5d80*/  IMAD.MOV.U32 R3, RZ, RZ, R34 ;  /* 0x000000ffff037224 */ /* 0x004fe200078e0022 */
[----:B------:R-:W-:Y:S01]  /*a5d90*/  IADD3 R34, P3, PT, R47, R27, RZ ;  /* 0x0000001b2f227210 */ /* 0x000fe20007f7e0ff */
[----:B------:R-:W-:Y:S02]  /*a5da0*/  IMAD.MOV.U32 R53, RZ, RZ, R35 ;  /* 0x000000ffff357224 */ /* 0x000fe400078e0023 */
[----:B------:R-:W-:Y:S01]  /*a5db0*/  IMAD.X R51, R49, 0x1, R26, P1 ;  /* 0x0000000131337824 */ /* 0x000fe200008e061a */
[----:B---3--:R-:W-:Y:S01]  /*a5dc0*/  IADD3 R38, P2, PT, R47, R24, RZ ;  /* 0x000000182f267210 */ /* 0x008fe20007f5e0ff */
[----:B------:R-:W-:-:S03]  /*a5dd0*/  IMAD.X R35, R49, 0x1, R25, P3 ;  /* 0x0000000131237824 */ /* 0x000fc600018e0619 */
[----:B------:R2:W-:Y:S01]  /*a5de0*/  STL.64 [R1+0xc78], R50 ;  /* 0x000c783201007387 */ /* 0x0005e20000100a00 */
[----:B------:R-:W-:-:S03]  /*a5df0*/  IMAD.X R39, R49, 0x1, R22, P2 ;  /* 0x0000000131277824 */ /* 0x000fc600010e0616 */
[----:B------:R3:W-:Y:S04]  /*a5e00*/  STL.64 [R1+0xc70], R34 ;  /* 0x000c702201007387 */ /* 0x0007e80000100a00 */
        /* <DEDUP_REMOVED lines=11> */
[----:B---3--:R-:W-:Y:S02]  /*a5ec0*/  IADD3 R34, P3, PT, R57, R29, RZ ;  /* 0x0000001d39227210 */ /* 0x008fe40007f7e0ff */
[----:B----4-:R-:W-:-:S03]  /*a5ed0*/  IADD3 R38, P2, PT, R47, R15, RZ ;  /* 0x0000000f2f267210 */ /* 0x010fc60007f5e0ff */
[----:B------:R-:W-:Y:S02]  /*a5ee0*/  IMAD.X R35, R60, 0x1, R32, P3 ;  /* 0x000000013c237824 */ /* 0x000fe400018e0620 */
[C---:B------:R-:W-:Y:S02]  /*a5ef0*/  IMAD.X R51, R49.reuse, 0x1, R14, P1 ;  /* 0x0000000131337824 */ /* 0x040fe400008e060e */
        /* <DEDUP_REMOVED lines=9> */
[----:B------:R-:W-:Y:S01]  /*a5f90*/  STL.64 [R1+0xd00], R34 ;  /* 0x000d002201007387 */ /* 0x000fe20000100a00 */
[----:B------:R-:W-:-:S03]  /*a5fa0*/  IMAD.X R39, R49, 0x1, R8, P2 ;  /* 0x0000000131277824 */ /* 0x000fc600010e0608 */
[----:B------:R-:W-:Y:S04]  /*a5fb0*/  STL.64 [R1+0xc38], R50 ;  /* 0x000c383201007387 */ /* 0x000fe80000100a00 */
[----:B------:R2:W-:Y:S04]  /*a5fc0*/  STL.64 [R1+0xc30], R38 ;  /* 0x000c302601007387 */ /* 0x0005e80000100a00 */
[----:B--2---:R-:W2:Y:S01]  /*a5fd0*/  LDL.LU R39, [R1+0x5230] ;  /* 0x0052300001277983 */ /* 0x004ea20000300800 */
[----:B------:R-:W-:Y:S02]  /*a5fe0*/  IADD3 R34, P3, PT, R45, R29, RZ ;  /* 0x0000001d2d227210 */ /* 0x000fe40007f7e0ff */
[----:B------:R-:W-:-:S03]  /*a5ff0*/  IADD3 R50, P1, PT, R37, R31, RZ ;  /* 0x0000001f25327210 */ /* 0x000fc60007f3e0ff */
[----:B------:R-:W-:Y:S02]  /*a6000*/  IMAD.X R35, R46, 0x1, R32, P3 ;  /* 0x000000012e237824 */ /* 0x000fe400018e0620 */
[----:B------:R-:W-:-:S03]  /*a6010*/  IMAD.X R51, R42, 0x1, R33, P1 ;  /* 0x000000012a337824 */ /* 0x000fc600008e0621 */
[----:B------:R-:W-:Y:S04]  /*a6020*/  STL.64 [R1+0xc88], R34 ;  /* 0x000c882201007387 */ /* 0x000fe80000100a00 */
[----:B------:R-:W-:Y:S01]  /*a6030*/  STL.64 [R1+0xfd0], R50 ;  /* 0x000fd03201007387 */ /* 0x000fe20000100a00 */
[----:B--2---:R-:W-:-:S03]  /*a6040*/  IADD3 R58, P3, PT, R39, R31, RZ ;  /* 0x0000001f273a7210 */ /* 0x004fc60007f7e0ff */
[----:B------:R2:W-:Y:S04]  /*a6050*/  STL [R1+0x5210], R39 ;  /* 0x0052102701007387 */ /* 0x0005e80000100800 */
[----:B------:R3:W-:Y:S01]  /*a6060*/  STL [R1+0xf50], R58 ;  /* 0x000f503a01007387 */ /* 0x0007e20000100800 */
[----:B------:R-:W-:Y:S02]  /*a6070*/  IMAD.MOV.U32 R38, RZ, RZ, R58 ;  /* 0x000000ffff267224 */ /* 0x000fe400078e003a */
[----:B--2---:R-:W-:Y:S02]  /*a6080*/  IMAD.MOV.U32 R39, RZ, RZ, R59 ;  /* 0x000000ffff277224 */ /* 0x004fe400078e003b */
[----:B---3--:R-:W2:Y:S01]  /*a6090*/  LDL.LU.64 R58, [R1+0x5228] ;  /* 0x00522800013a7983 */ /* 0x008ea20000300a00 */
[----:B------:R-:W-:-:S02]  /*a60a0*/  IADD3 R34, P2, PT, R47, R9, RZ ;  /* 0x000000092f227210 */ /* 0x000fc40007f5e0ff */
[----:B------:R-:W-:-:S03]  /*a60b0*/  IADD3 R2, P1, PT, R47, R7, RZ ;  /* 0x000000072f027210 */ /* 0x000fc60007f3e0ff */
[----:B------:R-:W-:Y:S02]  /*a60c0*/  IMAD.X R35, R49, 0x1, R6, P2 ;  /* 0x0000000131237824 */ /* 0x000fe400010e0606 */
[----:B------:R-:W-:-:S03]  /*a60d0*/  IMAD.MOV.U32 R51, RZ, RZ, R3 ;  /* 0x000000ffff337224 */ /* 0x000fc600078e0003 */
[----:B------:R3:W-:Y:S01]  /*a60e0*/  STL.64 [R1+0xc28], R34 ;  /* 0x000c282201007387 */ /* 0x0007e20000100a00 */
[----:B------:R-:W-:Y:S02]  /*a60f0*/  IMAD.X R3, R49, 0x1, R5, P1 ;  /* 0x0000000131037824 */ /* 0x000fe400008e0605 */
[----:B------:R-:W-:Y:S01]  /*a6100*/  IMAD.X R39, R40, 0x1, R33, P3 ;  /* 0x0000000128277824 */ /* 0x000fe200018e0621 */
[----:B------:R-:W-:Y:S01]  /*a6110*/  STL.64 [R1+0x5208], R42 ;  /* 0x0052082a01007387 */ /* 0x000fe20000100a00 */
[----:B---3--:R-:W-:-:S03]  /*a6120*/  IADD3 R34, P2, PT, R43, R31, RZ ;  /* 0x0000001f2b227210 */ /* 0x008fc60007f5e0ff */
[----:B------:R3:W-:Y:S01]  /*a6130*/  STL.64 [R1+0xc20], R2 ;  /* 0x000c200201007387 */ /* 0x0007e20000100a00 */
[----:B------:R-:W-:-:S03]  /*a6140*/  IADD3 R38, P1, PT, R47, R4, RZ ;  /* 0x000000042f267210 */ /* 0x000fc60007f3e0ff */
[----:B---3--:R-:W3:Y:S04]  /*a6150*/  LDL.LU.64 R2, [R1+0x5220] ;  /* 0x0052200001027983 */ /* 0x008ee80000300a00 */
[----:B------:R4:W-:Y:S01]  /*a6160*/  STL [R1+0xf54], R39 ;  /* 0x000f542701007387 */ /* 0x0009e20000100800 */
[----:B------:R-:W-:Y:S01]  /*a6170*/  SHF.R.S32.HI R48, RZ, 0x1f, R53 ;  /* 0x0000001fff307819 */ /* 0x000fe20000011435 */
[----:B----4-:R-:W-:Y:S01]  /*a6180*/  IMAD.X R39, R49, 0x1, R30, P1 ;  /* 0x0000000131277824 */ /* 0x010fe200008e061e */
[----:B------:R-:W-:Y:S01]  /*a6190*/  SHF.R.S32.HI R50, RZ, 0x1f, R51 ;  /* 0x0000001fff327819 */ /* 0x000fe20000011433 */
[----:B--2---:R-:W-:-:S05]  /*a61a0*/  IMAD.X R35, R59, 0x1, R33, P2 ;  /* 0x000000013b237824 */ /* 0x004fca00010e0621 */
[----:B------:R2:W-:Y:S01]  /*a61b0*/  STL.64 [R1+0xed8], R34 ;  /* 0x000ed82201007387 */ /* 0x0005e20000100a00 */
[----:B------:R-:W-:Y:S02]  /*a61c0*/  IADD3 R42, P2, PT, R53, R28, RZ ;  /* 0x0000001c352a7210 */ /* 0x000fe40007f5e0ff */
[----:B--2---:R-:W-:Y:S01]  /*a61d0*/  IADD3 R34, P3, PT, R47, R29, RZ ;  /* 0x0000001d2f227210 */ /* 0x004fe20007f7e0ff */
[----:B------:R2:W-:Y:S04]  /*a61e0*/  STL.64 [R1+0xc18], R38 ;  /* 0x000c182601007387 */ /* 0x0005e80000100a00 */
[----:B------:R-:W-:-:S05]  /*a61f0*/  IMAD.X R35, R49, 0x1, R32, P3 ;  /* 0x0000000131237824 */ /* 0x000fca00018e0620 */
[----:B------:R4:W-:Y:S01]  /*a6200*/  STL.64 [R1+0xc10], R34 ;  /* 0x000c102201007387 */ /* 0x0009e20000100a00 */
[----:B--2---:R-:W-:Y:S01]  /*a6210*/  IADD3 R38, P1, PT, R53, R27, RZ ;  /* 0x0000001b35267210 */ /* 0x004fe20007f3e0ff */
[----:B------:R-:W-:-:S04]  /*a6220*/  IMAD.X R43, R48, 0x1, R26, P2 ;  /* 0x00000001302b7824 */ /* 0x000fc800010e061a */
[C---:B------:R-:W-:Y:S01]  /*a6230*/  IMAD.X R39, R48.reuse, 0x1, R25, P1 ;  /* 0x0000000130277824 */ /* 0x040fe200008e0619 */
[C---:B----4-:R-:W-:Y:S01]  /*a6240*/  IADD3 R34, P3, PT, R53.reuse, R24, RZ ;  /* 0x0000001835227210 */ /* 0x050fe20007f7e0ff */
[----:B------:R2:W-:Y:S04]  /*a6250*/  STL.64 [R1+0xc00], R42 ;  /* 0x000c002a01007387 */ /* 0x0005e80000100a00 */
[----:B------:R-:W-:Y:S01]  /*a6260*/  IMAD.X R35, R48, 0x1, R22, P3 ;  /* 0x0000000130237824 */ /* 0x000fe200018e0616 */
[----:B------:R4:W-:Y:S04]  /*a6270*/  STL.64 [R1+0xbf8], R38 ;  /* 0x000bf82601007387 */ /* 0x0009e80000100a00 */
[----:B------:R0:W-:Y:S01]  /*a6280*/  STL.64 [R1+0xbf0], R34 ;  /* 0x000bf02201007387 */ /* 0x0001e20000100a00 */
[----:B--2---:R-:W-:-:S02]  /*a6290*/  IADD3 R42, P2, PT, R53, R23, RZ ;  /* 0x00000017352a7210 */ /* 0x004fc40007f5e0ff */
[----:B----4-:R-:W-:-:S03]  /*a62a0*/  IADD3 R38, P1, PT, R53, R20, RZ ;  /* 0x0000001435267210 */ /* 0x010fc60007f3e0ff */
[C---:B------:R-:W-:Y:S01]  /*a62b0*/  IMAD.X R43, R48.reuse, 0x1, R21, P2 ;  /* 0x00000001302b7824 */ /* 0x040fe200010e0615 */
[----:B0-----:R-:W-:Y:S01]  /*a62c0*/  IADD3 R34, P3, PT, R53, R18, RZ ;  /* 0x0000001235227210 */ /* 0x001fe20007f7e0ff */
[----:B------:R-:W-:-:S03]  /*a62d0*/  IMAD.X R39, R48, 0x1, R19, P1 ;  /* 0x0000000130277824 */ /* 0x000fc600008e0613 */
[----:B------:R0:W-:Y:S01]  /*a62e0*/  STL.64 [R1+0xbe8], R42 ;  /* 0x000be82a01007387 */ /* 0x0001e20000100a00 */
[----:B------:R-:W-:-:S03]  /*a62f0*/  IMAD.X R35, R48, 0x1, R17, P3 ;  /* 0x0000000130237824 */ /* 0x000fc600018e0611 */
[----:B------:R-:W-:Y:S04]  /*a6300*/  STL.64 [R1+0xbe0], R38 ;  /* 0x000be02601007387 */ /* 0x000fe80000100a00 */
[----:B------:R2:W-:Y:S01]  /*a6310*/  STL.64 [R1+0xbd8], R34 ;  /* 0x000bd82201007387 */ /* 0x0005e20000100a00 */
[----:B0-----:R-:W-:Y:S02]  /*a6320*/  IADD3 R42, P2, PT, R53, R16, RZ ;  /* 0x00000010352a7210 */ /* 0x001fe40007f5e0ff */
[----:B--2---:R-:W-:-:S03]  /*a6330*/  IADD3 R34, P3, PT, R41, R31, RZ ;  /* 0x0000001f29227210 */ /* 0x004fc60007f7e0ff */
[----:B------:R-:W-:Y:S02]  /*a6340*/  IMAD.X R43, R48, 0x1, R14, P2 ;  /* 0x00000001302b7824 */ /* 0x000fe400010e060e */
[----:B------:R-:W-:Y:S01]  /*a6350*/  IMAD.X R35, R58, 0x1, R33, P3 ;  /* 0x000000013a237824 */ /* 0x000fe200018e0621 */
[C---:B------:R-:W-:Y:S02]  /*a6360*/  IADD3 R38, P1, PT, R53.reuse, R15, RZ ;  /* 0x0000000f35267210 */ /* 0x040fe40007f3e0ff */
[----:B------:R0:W-:Y:S04]  /*a6370*/  STL.64 [R1+0xbd0], R42 ;  /* 0x000bd02a01007387 */ /* 0x0001e80000100a00 */
[----:B------:R2:W-:Y:S01]  /*a6380*/  STL.64 [R1+0xe60], R34 ;  /* 0x000e602201007387 */ /* 0x0005e20000100a00 */
[----:B------:R-:W-:Y:S01]  /*a6390*/  IMAD.X R39, R48, 0x1, R13, P1 ;  /* 0x0000000130277824 */ /* 0x000fe200008e060d */
[----:B0-----:R-:W-:-:S02]  /*a63a0*/  IADD3 R42, P2, PT, R53, R12, RZ ;  /* 0x0000000c352a7210 */ /* 0x001fc40007f5e0ff */
[----:B--2---:R-:W-:-:S03]  /*a63b0*/  IADD3 R34, P3, PT, R61, R31, RZ ;  /* 0x0000001f3d227210 */ /* 0x004fc60007f7e0ff */
[----:B------:R-:W-:Y:S01]  /*a63c0*/  IMAD.X R43, R48, 0x1, R11, P2 ;  /* 0x00000001302b7824 */ /* 0x000fe200010e060b */
[----:B------:R0:W-:Y:S01]  /*a63d0*/  STL.64 [R1+0xbc8], R38 ;  /* 0x000bc82601007387 */ /* 0x0001e20000100a00 */
[----:B------:R-:W-:-:S03]  /*a63e0*/  IMAD.X R35, R56, 0x1, R33, P3 ;  /* 0x0000000138237824 */ /* 0x000fc600018e0621 */
[----:B------:R-:W-:Y:S04]  /*a63f0*/  STL.64 [R1+0xbc0], R42 ;  /* 0x000bc02a01007387 */ /* 0x000fe80000100a00 */
[----:B------:R2:W-:Y:S01]  /*a6400*/  STL.64 [R1+0xde8], R34 ;  /* 0x000de82201007387 */ /* 0x0005e20000100a00 */
[----:B0-----:R-:W-:Y:S02]  /*a6410*/  IADD3 R38, P1, PT, R53, R10, RZ ;  /* 0x0000000a35267210 */ /* 0x001fe40007f3e0ff */
[----:B--2---:R-:W-:-:S03]  /*a6420*/  IADD3 R34, P3, PT, R57, R31, RZ ;  /* 0x0000001f39227210 */ /* 0x004fc60007f7e0ff */
[----:B------:R-:W-:Y:S01]  /*a6430*/  IMAD.X R39, R48, 0x1, R8, P1 ;  /* 0x0000000130277824 */ /* 0x000fe200008e0608 */
[----:B------:R-:W-:Y:S01]  /*a6440*/  IADD3 R42, P2, PT, R53, R9, RZ ;  /* 0x00000009352a7210 */ /* 0x000fe20007f5e0ff */
[----:B------:R-:W-:-:S03]  /*a6450*/  IMAD.X R35, R60, 0x1, R33, P3 ;  /* 0x000000013c237824 */ /* 0x000fc600018e0621 */
[----:B------:R0:W-:Y:S01]  /*a6460*/  STL.64 [R1+0xbb8], R38 ;  /* 0x000bb82601007387 */ /* 0x0001e20000100a00 */
[----:B------:R-:W-:-:S03]  /*a6470*/  IMAD.X R43, R48, 0x1, R6, P2 ;  /* 0x00000001302b7824 */ /* 0x000fc600010e0606 */
[----:B------:R2:W-:Y:S01]  /*a6480*/  STL.64 [R1+0xd70], R34 ;  /* 0x000d702201007387 */ /* 0x0005e20000100a00 */
[----:B0-----:R-:W-:Y:S02]  /*a6490*/  IADD3 R38, P1, PT, R44, R31, RZ ;  /* 0x0000001f2c267210 */ /* 0x001fe40007f3e0ff */
[----:B--2---:R-:W-:Y:S01]  /*a64a0*/  IADD3 R34, P2, PT, R53, R7, RZ ;  /* 0x0000000735227210 */ /* 0x004fe20007f5e0ff */
[----:B------:R0:W-:Y:S02]  /*a64b0*/  STL.64 [R1+0xbb0], R42 ;  /* 0x000bb02a01007387 */ /* 0x0001e40000100a00 */
[----:B------:R-:W-:Y:S02]  /*a64c0*/  IMAD.X R39, R55, 0x1, R33, P1 ;  /* 0x0000000137277824 */ /* 0x000fe400008e0621 */
[----:B------:R-:W-:-:S03]  /*a64d0*/  IMAD.X R35, R48, 0x1, R5, P2 ;  /* 0x0000000130237824 */ /* 0x000fc600010e0605 */
[----:B------:R2:W-:Y:S01]  /*a64e0*/  STL.64 [R1+0xcf8], R38 ;  /* 0x000cf82601007387 */ /* 0x0005e20000100a00 */
[----:B0-----:R-:W-:-:S03]  /*a64f0*/  IADD3 R42, P1, PT, R53, R4, RZ ;  /* 0x00000004352a7210 */ /* 0x001fc60007f3e0ff */
[----:B------:R0:W-:Y:S02]  /*a6500*/  STL.64 [R1+0xba8], R34 ;  /* 0x000ba82201007387 */ /* 0x0001e40000100a00 */
[----:B------:R-:W-:Y:S01]  /*a6510*/  IMAD.X R43, R48, 0x1, R30, P1 ;  /* 0x00000001302b7824 */ /* 0x000fe200008e061e */
[-C--:B--2---:R-:W-:Y:S02]  /*a6520*/  IADD3 R38, P3, PT, R45, R31.reuse, RZ ;  /* 0x0000001f2d267210 */ /* 0x084fe40007f7e0ff */
[----:B0-----:R-:W-:Y:S02]  /*a6530*/  IADD3 R34, P2, PT, R47, R31, RZ ;  /* 0x0000001f2f227210 */ /* 0x001fe40007f5e0ff */
[----:B------:R0:W-:Y:S01]  /*a6540*/  STL.64 [R1+0xba0], R42 ;  /* 0x000ba02a01007387 */ /* 0x0001e20000100a00 */
[--C-:B------:R-:W-:Y:S02]  /*a6550*/  IMAD.X R39, R46, 0x1, R33.reuse, P3 ;  /* 0x000000012e277824 */ /* 0x100fe400018e0621 */
[----:B------:R-:W-:Y:S01]  /*a6560*/  IMAD.X R35, R49, 0x1, R33, P2 ;  /* 0x0000000131237824 */ /* 0x000fe200010e0621 */
[----:B0-----:R-:W-:-:S04]  /*a6570*/  IADD3 R42, P1, PT, R53, R29, RZ ;  /* 0x0000001d352a7210 */ /* 0x001fc80007f3e0ff */
[----:B------:R0:W-:Y:S01]  /*a6580*/  STL.64 [R1+0xc08], R34 ;  /* 0x000c082201007387 */ /* 0x0001e20000100a00 */
[----:B------:R-:W-:-:S03]  /*a6590*/  IMAD.X R43, R48, 0x1, R32, P1 ;  /* 0x00000001302b7824 */ /* 0x000fc600008e0620 */
[----:B------:R2:W-:Y:S01]  /*a65a0*/  STL.64 [R1+0xc80], R38 ;  /* 0x000c802601007387 */ /* 0x0005e20000100a00 */
[----:B0-----:R-:W-:-:S03]  /*a65b0*/  IADD3 R34, P3, PT, R53, R31, RZ ;  /* 0x0000001f35227210 */ /* 0x001fc60007f7e0ff */
[----:B------:R0:W-:Y:S01]  /*a65c0*/  STL.64 [R1+0xb98], R42 ;  /* 0x000b982a01007387 */ /* 0x0001e20000100a00 */
[----:B--2---:R-:W-:Y:S01]  /*a65d0*/  IADD3 R38, P2, PT, R51, R28, RZ ;  /* 0x0000001c33267210 */ /* 0x004fe20007f5e0ff */
[----:B------:R-:W-:-:S04]  /*a65e0*/  IMAD.X R35, R48, 0x1, R33, P3 ;  /* 0x0000000130237824 */ /* 0x000fc800018e0621 */
[C---:B------:R-:W-:Y:S01]  /*a65f0*/  IMAD.X R39, R50.reuse, 0x1, R26, P2 ;  /* 0x0000000132277824 */ /* 0x040fe200010e061a */
[C---:B0-----:R-:W-:Y:S01]  /*a6600*/  IADD3 R42, P1, PT, R51.reuse, R27, RZ ;  /* 0x0000001b332a7210 */ /* 0x041fe20007f3e0ff */
[----:B------:R0:W-:Y:S04]  /*a6610*/  STL.64 [R1+0xb90], R34 ;  /* 0x000b902201007387 */ /* 0x0001e80000100a00 */
[----:B------:R-:W-:Y:S01]  /*a6620*/  IMAD.X R43, R50, 0x1, R25, P1 ;  /* 0x00000001322b7824 */ /* 0x000fe200008e0619 */
        /* <DEDUP_REMOVED lines=24> */
[----:B0-----:R-:W-:Y:S01]  /*a67b0*/  IADD3 R42, P1, PT, R51, R9, RZ ;  /* 0x00000009332a7210 */ /* 0x001fe20007f3e0ff */
[----:B------:R0:W-:Y:S04]  /*a67c0*/  STL.64 [R1+0xb48], R34 ;  /* 0x000b482201007387 */ /* 0x0001e80000100a00 */
[----:B------:R-:W-:Y:S01]  /*a67d0*/  IMAD.X R43, R50, 0x1, R6, P1 ;  /* 0x00000001322b7824 */ /* 0x000fe200008e0606 */
[----:B0-----:R-:W2:Y:S04]  /*a67e0*/  LDL.LU.64 R34, [R1+0x5218] ;  /* 0x0052180001227983 */ /* 0x001ea80000300a00 */
[----:B------:R0:W-:Y:S04]  /*a67f0*/  STL.64 [R1+0xb40], R38 ;  /* 0x000b402601007387 */ /* 0x0001e80000100a00 */
[----:B0-----:R-:W4:Y:S04]  /*a6800*/  LDL.LU R39, [R1+0x5210] ;  /* 0x0052100001277983 */ /* 0x001f280000300800 */
[----:B------:R0:W-:Y:S04]  /*a6810*/  STL.64 [R1+0xb38], R42 ;  /* 0x000b382a01007387 */ /* 0x0001e80000100a00 */
[----:B0-----:R-:W4:Y:S01]  /*a6820*/  LDL.LU.64 R42, [R1+0x5208] ;  /* 0x00520800012a7983 */ /* 0x001f220000300a00 */
[----:B---3--:R-:W-:-:S02]  /*a6830*/  SHF.R.S32.HI R52, RZ, 0x1f, R3 ;  /* 0x0000001fff347819 */ /* 0x008fc40000011403 */
[-C--:B--2---:R-:W-:Y:S02]  /*a6840*/  IADD3 R36, P3, PT, R37, R34.reuse, RZ ;  /* 0x0000002225247210 */ /* 0x084fe40007f7e0ff */
[----:B----4-:R-:W-:-:S05]  /*a6850*/  IADD3 R38, P2, PT, R39, R34, RZ ;  /* 0x0000002227267210 */ /* 0x010fca0007f5e0ff */
[--C-:B------:R-:W-:Y:S02]  /*a6860*/  IMAD.X R39, R40, 0x1, R35.reuse, P2 ;  /* 0x0000000128277824 */ /* 0x100fe400010e0623 */
[----:B------:R-:W-:-:S05]  /*a6870*/  IMAD.X R37, R42, 0x1, R35, P3 ;  /* 0x000000012a257824 */ /* 0x000fca00018e0623 */
[----:B------:R0:W-:Y:S01]  /*a6880*/  STL.64 [R1+0xb28], R36 ;  /* 0x000b282401007387 */ /* 0x0001e20000100a00 */
[----:B------:R-:W-:-:S03]  /*a6890*/  IADD3 R42, P3, PT, R43, R34, RZ ;  /* 0x000000222b2a7210 */ /* 0x000fc60007f7e0ff */
[----:B------:R2:W-:Y:S01]  /*a68a0*/  STL.64 [R1+0xb18], R38 ;  /* 0x000b182601007387 */ /* 0x0005e20000100a00 */
[C---:B0-----:R-:W-:Y:S02]  /*a68b0*/  IADD3 R36, P1, PT, R51.reuse, R7, RZ ;  /* 0x0000000733247210 */ /* 0x041fe40007f3e0ff */
[----:B--2---:R-:W-:-:S03]  /*a68c0*/  IADD3 R38, P2, PT, R51, R4, RZ ;  /* 0x0000000433267210 */ /* 0x004fc60007f5e0ff */
[C---:B------:R-:W-:Y:S01]  /*a68d0*/  IMAD.X R37, R50.reuse, 0x1, R5, P1 ;  /* 0x0000000132257824 */ /* 0x040fe200008e0605 */
[----:B------:R-:W-:Y:S01]  /*a68e0*/  IADD3 R40, P1, PT, R41, R34, RZ ;  /* 0x0000002229287210 */ /* 0x000fe20007f3e0ff */
[--C-:B------:R-:W-:Y:S02]  /*a68f0*/  IMAD.X R43, R59, 0x1, R35.reuse, P3 ;  /* 0x000000013b2b7824 */ /* 0x100fe400018e0623 */
[----:B------:R-:W-:Y:S01]  /*a6900*/  IMAD.X R39, R50, 0x1, R30, P2 ;  /* 0x0000000132277824 */ /* 0x000fe200010e061e */
[----:B------:R0:W-:Y:S01]  /*a6910*/  STL.64 [R1+0xb08], R36 ;  /* 0x000b082401007387 */ /* 0x0001e20000100a00 */
[----:B------:R-:W-:Y:S01]  /*a6920*/  IMAD.X R41, R58, 0x1, R35, P1 ;  /* 0x000000013a297824 */ /* 0x000fe200008e0623 */
[----:B------:R-:W-:Y:S02]  /*a6930*/  IADD3 R58, P1, PT, R3, R28, RZ ;  /* 0x0000001c033a7210 */ /* 0x000fe40007f3e0ff */
[----:B0-----:R-:W2:Y:S04]  /*a6940*/  LDL.LU.64 R36, [R1+0x5200] ;  /* 0x0052000001247983 */ /* 0x001ea80000300a00 */
[----:B------:R0:W-:Y:S01]  /*a6950*/  STL.64 [R1+0xaf8], R38 ;  /* 0x000af82601007387 */ /* 0x0001e20000100a00 */
[----:B------:R-:W-:-:S03]  /*a6960*/  IMAD.X R59, R52, 0x1, R26, P1 ;  /* 0x00000001343b7824 */ /* 0x000fc600008e061a */
[----:B0-----:R-:W3:Y:S04]  /*a6970*/  LDL.LU.64 R38, [R1+0x51f8] ;  /* 0x0051f80001267983 */ /* 0x001ee80000300a00 */
[----:B------:R0:W-:Y:S04]  /*a6980*/  STL.64 [R1+0xae0], R42 ;  /* 0x000ae02a01007387 */ /* 0x0001e80000100a00 */
[----:B------:R4:W-:Y:S01]  /*a6990*/  STL.64 [R1+0xad0], R40 ;  /* 0x000ad02801007387 */ /* 0x0009e20000100a00 */
[C---:B0-----:R-:W-:Y:S02]  /*a69a0*/  IADD3 R42, P3, PT, R51.reuse, R29, RZ ;  /* 0x0000001d332a7210 */ /* 0x041fe40007f7e0ff */
[----:B----4-:R-:W-:-:S03]  /*a69b0*/  IADD3 R40, P2, PT, R51, R31, RZ ;  /* 0x0000001f33287210 */ /* 0x010fc60007f5e0ff */
[C---:B------:R-:W-:Y:S02]  /*a69c0*/  IMAD.X R43, R50.reuse, 0x1, R32, P3 ;  /* 0x00000001322b7824 */ /* 0x040fe400018e0620 */
[----:B------:R-:W-:-:S03]  /*a69d0*/  IMAD.X R41, R50, 0x1, R33, P2 ;  /* 0x0000000132297824 */ /* 0x000fc600010e0621 */
[----:B------:R0:W-:Y:S04]  /*a69e0*/  STL.64 [R1+0xac0], R42 ;  /* 0x000ac02a01007387 */ /* 0x0001e80000100a00 */
[----:B------:R4:W-:Y:S04]  /*a69f0*/  STL.64 [R1+0xab0], R40 ;  /* 0x000ab02801007387 */ /* 0x0009e80000100a00 */
[----:B------:R1:W-:Y:S01]  /*a6a00*/  STL.64 [R1+0xaa8], R58 ;  /* 0x000aa83a01007387 */ /* 0x0003e20000100a00 */
[C---:B0-----:R-:W-:Y:S02]  /*a6a10*/  IADD3 R42, P3, PT, R3.reuse, R27, RZ ;  /* 0x0000001b032a7210 */ /* 0x041fe40007f7e0ff */
[----:B----4-:R-:W-:-:S03]  /*a6a20*/  IADD3 R40, P2, PT, R3, R24, RZ ;  /* 0x0000001803287210 */ /* 0x010fc60007f5e0ff */
[C---:B------:R-:W-:Y:S01]  /*a6a30*/  IMAD.X R43, R52.reuse, 0x1, R25, P3 ;  /* 0x00000001342b7824 */ /* 0x040fe200018e0619 */
[----:B-1----:R-:W-:Y:S01]  /*a6a40*/  IADD3 R58, P1, PT, R3, R23, RZ ;  /* 0x00000017033a7210 */ /* 0x002fe20007f3e0ff */
[----:B------:R-:W-:-:S03]  /*a6a50*/  IMAD.X R41, R52, 0x1, R22, P2 ;  /* 0x0000000134297824 */ /* 0x000fc600010e0616 */
[----:B------:R0:W-:Y:S01]  /*a6a60*/  STL.64 [R1+0xaa0], R42 ;  /* 0x000aa02a01007387 */ /* 0x0001e20000100a00 */
[----:B------:R-:W-:-:S03]  /*a6a70*/  IMAD.X R59, R52, 0x1, R21, P1 ;  /* 0x00000001343b7824 */ /* 0x000fc600008e0615 */
[----:B------:R1:W-:Y:S04]  /*a6a80*/  STL.64 [R1+0xa98], R40 ;  /* 0x000a982801007387 */ /* 0x0003e80000100a00 */
[----:B------:R4:W-:Y:S01]  /*a6a90*/  STL.64 [R1+0xa90], R58 ;  /* 0x000a903a01007387 */ /* 0x0009e20000100a00 */
[C---:B0-----:R-:W-:Y:S02]  /*a6aa0*/  IADD3 R42, P3, PT, R3.reuse, R20, RZ ;  /* 0x00000014032a7210 */ /* 0x041fe40007f7e0ff */
[----:B-1----:R-:W-:-:S03]  /*a6ab0*/  IADD3 R40, P2, PT, R3, R18, RZ ;  /* 0x0000001203287210 */ /* 0x002fc60007f5e0ff */
[C---:B------:R-:W-:Y:S01]  /*a6ac0*/  IMAD.X R43, R52.reuse, 0x1, R19, P3 ;  /* 0x00000001342b7824 */ /* 0x040fe200018e0613 */
[----:B----4-:R-:W-:Y:S01]  /*a6ad0*/  IADD3 R58, P1, PT, R3, R16, RZ ;  /* 0x00000010033a7210 */ /* 0x010fe20007f3e0ff */
        /* <DEDUP_REMOVED lines=10> */
[----:B------:R-:W-:Y:S01]  /*a6b80*/  STL.64 [R1+0xa70], R42 ;  /* 0x000a702a01007387 */ /* 0x000fe20000100a00 */
[----:B------:R-:W-:-:S03]  /*a6b90*/  IMAD.X R59, R52, 0x1, R8, P1 ;  /* 0x00000001343b7824 */ /* 0x000fc600008e0608 */
[----:B------:R-:W-:Y:S04]  /*a6ba0*/  STL.64 [R1+0xa68], R40 ;  /* 0x000a682801007387 */ /* 0x000fe80000100a00 */
[----:B------:R0:W-:Y:S04]  /*a6bb0*/  STL.64 [R1+0xa60], R58 ;  /* 0x000a603a01007387 */ /* 0x0001e80000100a00 */
[----:B0-----:R-:W4:Y:S01]  /*a6bc0*/  LDL.LU R59, [R1+0x51f0] ;  /* 0x0051f000013b7983 */ /* 0x001f220000300800 */
[----:B------:R-:W-:-:S05]  /*a6bd0*/  IADD3 R42, P3, PT, R61, R34, RZ ;  /* 0x000000223d2a7210 */ /* 0x000fca0007f7e0ff */
[----:B------:R-:W-:Y:S01]  /*a6be0*/  IMAD.X R43, R56, 0x1, R35, P3 ;  /* 0x00000001382b7824 */ /* 0x000fe200018e0623 */
[C---:B------:R-:W-:Y:S02]  /*a6bf0*/  IADD3 R40, P2, PT, R3.reuse, R9, RZ ;  /* 0x0000000903287210 */ /* 0x040fe40007f5e0ff */
[----:B------:R-:W-:Y:S02]  /*a6c00*/  IADD3 R56, P1, PT, R3, R7, RZ ;  /* 0x0000000703387210 */ /* 0x000fe40007f3e0ff */
[----:B------:R0:W-:Y:S01]  /*a6c10*/  STL.64 [R1+0xa50], R42 ;  /* 0x000a502a01007387 */ /* 0x0001e20000100a00 */
[C---:B------:R-:W-:Y:S01]  /*a6c20*/  IMAD.X R41, R52.reuse, 0x1, R6, P2 ;  /* 0x0000000134297824 */ /* 0x040fe200010e0606 */
[----:B0-----:R-:W-:Y:S01]  /*a6c30*/  IADD3 R42, P3, PT, R57, R34, RZ ;  /* 0x00000022392a7210 */ /* 0x001fe20007f7e0ff */
[----:B------:R-:W-:-:S03]  /*a6c40*/  IMAD.X R57, R52, 0x1, R5, P1 ;  /* 0x0000000134397824 */ /* 0x000fc600008e0605 */
[----:B------:R0:W-:Y:S01]  /*a6c50*/  STL.64 [R1+0xa48], R40 ;  /* 0x000a482801007387 */ /* 0x0001e20000100a00 */
[----:B------:R-:W-:-:S03]  /*a6c60*/  IMAD.X R43, R60, 0x1, R35, P3 ;  /* 0x000000013c2b7824 */ /* 0x000fc600018e0623 */
[----:B0-----:R-:W2:Y:S04]  /*a6c70*/  LDL.LU.64 R40, [R1+0x51e8] ;  /* 0x0051e80001287983 */ /* 0x001ea80000300a00 */
[----:B------:R-:W-:Y:S04]  /*a6c80*/  STL.64 [R1+0xa28], R42 ;  /* 0x000a282a01007387 */ /* 0x000fe80000100a00 */
[----:B------:R0:W-:Y:S04]  /*a6c90*/  STL.64 [R1+0xa20], R56 ;  /* 0x000a203801007387 */ /* 0x0001e80000100a00 */
[----:B0-----:R-:W2:Y:S01]  /*a6ca0*/  LDL.LU.64 R56, [R1+0x51e0] ;  /* 0x0051e00001387983 */ /* 0x001ea20000300a00 */
[----:B------:R-:W-:-:S02]  /*a6cb0*/  IADD3 R42, P3, PT, R44, R34, RZ ;  /* 0x000000222c2a7210 */ /* 0x000fc40007f7e0ff */
[----:B------:R-:W-:Y:S02]  /*a6cc0*/  IADD3 R60, P2, PT, R3, R4, RZ ;  /* 0x00000004033c7210 */ /* 0x000fe40007f5e0ff */
[----:B------:R-:W-:Y:S01]  /*a6cd0*/  IADD3 R44, P1, PT, R45, R34, RZ ;  /* 0x000000222d2c7210 */ /* 0x000fe20007f3e0ff */
[--C-:B------:R-:W-:Y:S02]  /*a6ce0*/  IMAD.X R43, R55, 0x1, R35.reuse, P3 ;  /* 0x00000001372b7824 */ /* 0x100fe400018e0623 */
[----:B------:R-:W-:Y:S02]  /*a6cf0*/  IMAD.X R61, R52, 0x1, R30, P2 ;  /* 0x00000001343d7824 */ /* 0x000fe400010e061e */
[----:B------:R-:W-:Y:S01]  /*a6d00*/  IMAD.X R45, R46, 0x1, R35, P1 ;  /* 0x000000012e2d7824 */ /* 0x000fe200008e0623 */
[----:B------:R0:W-:Y:S04]  /*a6d10*/  STL.64 [R1+0xa00], R42 ;  /* 0x000a002a01007387 */ /* 0x0001e80000100a00 */
[----:B------:R-:W-:Y:S04]  /*a6d20*/  STL.64 [R1+0xa10], R60 ;  /* 0x000a103c01007387 */ /* 0x000fe80000100a00 */
[----:B------:R1:W-:Y:S01]  /*a6d30*/  STL.64 [R1+0x9f0], R44 ;  /* 0x0009f02c01007387 */ /* 0x0003e20000100a00 */
[----:B0-----:R-:W-:-:S05]  /*a6d40*/  IADD3 R42, P3, PT, R3, R29, RZ ;  /* 0x0000001d032a7210 */ /* 0x001fca0007f7e0ff */
[----:B------:R-:W-:Y:S01]  /*a6d50*/  IMAD.X R43, R52, 0x1, R32, P3 ;  /* 0x00000001342b7824 */ /* 0x000fe200018e0620 */
[----:B-1----:R-:W-:-:S04]  /*a6d60*/  IADD3 R44, P2, PT, R3, R31, RZ ;  /* 0x0000001f032c7210 */ /* 0x002fc80007f5e0ff */
[----:B------:R0:W-:Y:S01]  /*a6d70*/  STL.64 [R1+0x970], R42 ;  /* 0x0009702a01007387 */ /* 0x0001e20000100a00 */
[----:B------:R-:W-:-:S05]  /*a6d80*/  IMAD.X R45, R52, 0x1, R33, P2 ;  /* 0x00000001342d7824 */ /* 0x000fca00010e0621 */
[----:B------:R1:W-:Y:S01]  /*a6d90*/  STL.64 [R1+0x9e8], R44 ;  /* 0x0009e82c01007387 */ /* 0x0003e20000100a00 */
[----:B----4-:R-:W-:Y:S02]  /*a6da0*/  SHF.R.S32.HI R58, RZ, 0x1f, R59 ;  /* 0x0000001fff3a7819 */ /* 0x010fe4000001143b */
[C---:B------:R-:W-:Y:S02]  /*a6db0*/  IADD3 R60, P1, PT, R59.reuse, R28, RZ ;  /* 0x0000001c3b3c7210 */ /* 0x040fe40007f3e0ff */
[C---:B0-----:R-:W-:Y:S02]  /*a6dc0*/  IADD3 R42, P3, PT, R59.reuse, R27, RZ ;  /* 0x0000001b3b2a7210 */ /* 0x041fe40007f7e0ff */
[----:B-1----:R-:W-:Y:S01]  /*a6dd0*/  IADD3 R44, P2, PT, R59, R24, RZ ;  /* 0x000000183b2c7210 */ /* 0x002fe20007f5e0ff */
[C---:B------:R-:W-:Y:S02]  /*a6de0*/  IMAD.X R61, R58.reuse, 0x1, R26, P1 ;  /* 0x000000013a3d7824 */ /* 0x040fe400008e061a */
[----:B------:R-:W-:-:S02]  /*a6df0*/  IMAD.X R43, R58, 0x1, R25, P3 ;  /* 0x000000013a2b7824 */ /* 0x000fc400018e0619 */
[----:B------:R-:W-:Y:S01]  /*a6e00*/  IMAD.X R45, R58, 0x1, R22, P2 ;  /* 0x000000013a2d7824 */ /* 0x000fe200010e0616 */
[----:B------:R0:W-:Y:S04]  /*a6e10*/  STL.64 [R1+0x9e0], R60 ;  /* 0x0009e03c01007387 */ /* 0x0001e80000100a00 */
[----:B------:R1:W-:Y:S04]  /*a6e20*/  STL.64 [R1+0x9d8], R42 ;  /* 0x0009d82a01007387 */ /* 0x0003e80000100a00 */
[----:B------:R4:W-:Y:S01]  /*a6e30*/  STL.64 [R1+0x9d0], R44 ;  /* 0x0009d02c01007387 */ /* 0x0009e20000100a00 */
[----:B0-----:R-:W-:-:S02]  /*a6e40*/  IADD3 R60, P1, PT, R59, R23, RZ ;  /* 0x000000173b3c7210 */ /* 0x001fc40007f3e0ff */
        /* <DEDUP_REMOVED lines=24> */
[----:B------:R1:W-:Y:S01]  /*a6fd0*/  STL.64 [R1+0x990], R42 ;  /* 0x0009902a01007387 */ /* 0x0003e20000100a00 */
[----:B------:R-:W-:Y:S02]  /*a6fe0*/  IADD3 R46, P3, PT, R47, R34, RZ ;  /* 0x000000222f2e7210 */ /* 0x000fe40007f7e0ff */
[----:B0-----:R-:W-:Y:S01]  /*a6ff0*/  IADD3 R60, P1, PT, R59, R4, RZ ;  /* 0x000000043b3c7210 */ /* 0x001fe20007f3e0ff */
[----:B-1----:R-:W4:Y:S04]  /*a7000*/  LDL.LU.64 R42, [R1+0x51d8] ;  /* 0x0051d800012a7983 */ /* 0x002f280000300a00 */
[----:B------:R-:W-:Y:S01]  /*a7010*/  IMAD.X R61, R58, 0x1, R30, P1 ;  /* 0x000000013a3d7824 */ /* 0x000fe200008e061e */
[----:B------:R0:W-:Y:S01]  /*a7020*/  STL.64 [R1+0x988], R44 ;  /* 0x0009882c01007387 */ /* 0x0001e20000100a00 */
[----:B------:R-:W-:-:S03]  /*a7030*/  IMAD.X R47, R49, 0x1, R35, P3 ;  /* 0x00000001312f7824 */ /* 0x000fc600018e0623 */
[----:B------:R1:W-:Y:S01]  /*a7040*/  STL.64 [R1+0x980], R60 ;  /* 0x0009803c01007387 */ /* 0x0003e20000100a00 */
[----:B0-----:R-:W-:-:S03]  /*a7050*/  IADD3 R44, P2, PT, R53, R34, RZ ;  /* 0x00000022352c7210 */ /* 0x001fc60007f5e0ff */
[----:B-1----:R-:W3:Y:S02]  /*a7060*/  LDL.LU.64 R60, [R1+0x51d0] ;  /* 0x0051d000013c7983 */ /* 0x002ee40000300a00 */
[----:B------:R-:W-:Y:S02]  /*a7070*/  IMAD.X R45, R48, 0x1, R35, P2 ;  /* 0x00000001302d7824 */ /* 0x000fe400010e0623 */
[----:B------:R0:W-:Y:S01]  /*a7080*/  STL.64 [R1+0x950], R46 ;  /* 0x0009502e01007387 */ /* 0x0001e20000100a00 */
[----:B--2---:R-:W-:-:S03]  /*a7090*/  SHF.R.S32.HI R55, RZ, 0x1f, R57 ;  /* 0x0000001fff377819 */ /* 0x004fc60000011439 */
[----:B------:R1:W-:Y:S01]  /*a70a0*/  STL.64 [R1+0x938], R44 ;  /* 0x0009382c01007387 */ /* 0x0003e20000100a00 */
[----:B------:R-:W-:Y:S02]  /*a70b0*/  IADD3 R48, P3, PT, R57, R28, RZ ;  /* 0x0000001c39307210 */ /* 0x000fe40007f7e0ff */
[C---:B0-----:R-:W-:Y:S02]  /*a70c0*/  IADD3 R46, P1, PT, R59.reuse, R29, RZ ;  /* 0x0000001d3b2e7210 */ /* 0x041fe40007f3e0ff */
[----:B-1----:R-:W-:-:S03]  /*a70d0*/  IADD3 R44, P2, PT, R59, R31, RZ ;  /* 0x0000001f3b2c7210 */ /* 0x002fc60007f5e0ff */
[C---:B------:R-:W-:Y:S02]  /*a70e0*/  IMAD.X R47, R58.reuse, 0x1, R32, P1 ;  /* 0x000000013a2f7824 */ /* 0x040fe400008e0620 */
[----:B------:R-:W-:Y:S02]  /*a70f0*/  IMAD.X R49, R55, 0x1, R26, P3 ;  /* 0x0000000137317824 */ /* 0x000fe400018e061a */
[----:B------:R-:W-:Y:S01]  /*a7100*/  IMAD.X R45, R58, 0x1, R33, P2 ;  /* 0x000000013a2d7824 */ /* 0x000fe200010e0621 */
[----:B------:R0:W-:Y:S04]  /*a7110*/  STL.64 [R1+0x948], R46 ;  /* 0x0009482e01007387 */ /* 0x0001e80000100a00 */
[----:B------:R1:W-:Y:S04]  /*a7120*/  STL.64 [R1+0x930], R44 ;  /* 0x0009302c01007387 */ /* 0x0003e80000100a00 */
[----:B------:R2:W-:Y:S01]  /*a7130*/  STL.64 [R1+0x928], R48 ;  /* 0x0009283001007387 */ /* 0x0005e20000100a00 */
[----:B0-----:R-:W-:-:S02]  /*a7140*/  IADD3 R46, P1, PT, R57, R27, RZ ;  /* 0x0000001b392e7210 */ /* 0x001fc40007f3e0ff */
[----:B-1----:R-:W-:-:S03]  /*a7150*/  IADD3 R44, P2, PT, R57, R24, RZ ;  /* 0x00000018392c7210 */ /* 0x002fc60007f5e0ff */
[----:B------:R-:W-:Y:S01]  /*a7160*/  IMAD.X R47, R55, 0x1, R25, P1 ;  /* 0x00000001372f7824 */ /* 0x000fe200008e0619 */
[----:B--2---:R-:W-:Y:S01]  /*a7170*/  IADD3 R48, P3, PT, R57, R23, RZ ;  /* 0x0000001739307210 */ /* 0x004fe20007f7e0ff */
[----:B------:R-:W-:-:S03]  /*a7180*/  IMAD.X R45, R55, 0x1, R22, P2 ;  /* 0x00000001372d7824 */ /* 0x000fc600010e0616 */
[----:B------:R0:W-:Y:S01]  /*a7190*/  STL.64 [R1+0x920], R46 ;  /* 0x0009202e01007387 */ /* 0x0001e20000100a00 */
[----:B------:R-:W-:-:S03]  /*a71a0*/  IMAD.X R49, R55, 0x1, R21, P3 ;  /* 0x0000000137317824 */ /* 0x000fc600018e0615 */
[----:B------:R1:W-:Y:S04]  /*a71b0*/  STL.64 [R1+0x918], R44 ;  /* 0x0009182c01007387 */ /* 0x0003e80000100a00 */
[----:B------:R2:W-:Y:S01]  /*a71c0*/  STL.64 [R1+0x910], R48 ;  /* 0x0009103001007387 */ /* 0x0005e20000100a00 */
[C---:B0-----:R-:W-:Y:S02]  /*a71d0*/  IADD3 R46, P1, PT, R57.reuse, R20, RZ ;  /* 0x00000014392e7210 */ /* 0x041fe40007f3e0ff */
        /* <DEDUP_REMOVED lines=24> */
[----:B------:R1:W-:Y:S01]  /*a7360*/  STL.64 [R1+0x8d0], R44 ;  /* 0x0008d02c01007387 */ /* 0x0003e20000100a00 */
[C---:B------:R-:W-:Y:S02]  /*a7370*/  IADD3 R50, P3, PT, R57.reuse, R29, RZ ;  /* 0x0000001d39327210 */ /* 0x040fe40007f7e0ff */
[----:B0-----:R-:W-:Y:S01]  /*a7380*/  IADD3 R46, P1, PT, R57, R4, RZ ;  /* 0x00000004392e7210 */ /* 0x001fe20007f3e0ff */
[----:B-1----:R-:W2:Y:S04]  /*a7390*/  LDL.LU.64 R44, [R1+0x51c8] ;  /* 0x0051c800012c7983 */ /* 0x002ea80000300a00 */
[----:B------:R0:W-:Y:S01]  /*a73a0*/  STL.64 [R1+0x350], R48 ;  /* 0x0003503001007387 */ /* 0x0001e20000100a00 */
[C---:B------:R-:W-:Y:S02]  /*a73b0*/  IMAD.X R47, R55.reuse, 0x1, R30, P1 ;  /* 0x00000001372f7824 */ /* 0x040fe400008e061e */
[----:B------:R-:W-:Y:S01]  /*a73c0*/  IMAD.X R51, R55, 0x1, R32, P3 ;  /* 0x0000000137337824 */ /* 0x000fe200018e0620 */
[----:B0-----:R-:W-:-:S02]  /*a73d0*/  IADD3 R48, P2, PT, R3, R34, RZ ;  /* 0x0000002203307210 */ /* 0x001fc40007f5e0ff */
[----:B------:R0:W-:Y:S03]  /*a73e0*/  STL.64 [R1+0x8c0], R46 ;  /* 0x0008c02e01007387 */ /* 0x0001e60000100a00 */
[----:B------:R-:W-:Y:S01]  /*a73f0*/  IMAD.X R49, R52, 0x1, R35, P2 ;  /* 0x0000000134317824 */ /* 0x000fe200010e0623 */
[----:B------:R-:W-:Y:S02]  /*a7400*/  SHF.R.S32.HI R3, RZ, 0x1f, R54 ;  /* 0x0000001fff037819 */ /* 0x000fe40000011436 */
[----:B------:R-:W-:Y:S01]  /*a7410*/  IADD3 R52, P2, PT, R54, R28, RZ ;  /* 0x0000001c36347210 */ /* 0x000fe20007f5e0ff */
[----:B0-----:R-:W2:Y:S04]  /*a7420*/  LDL.LU.64 R46, [R1+0x51c0] ;  /* 0x0051c000012e7983 */ /* 0x001ea80000300a00 */
[----:B------:R0:W-:Y:S04]  /*a7430*/  STL.64 [R1+0x8a0], R48 ;  /* 0x0008a03001007387 */ /* 0x0001e80000100a00 */
[----:B------:R1:W-:Y:S01]  /*a7440*/  STL.64 [R1+0x898], R50 ;  /* 0x0008983201007387 */ /* 0x0003e20000100a00 */
[----:B------:R-:W-:Y:S01]  /*a7450*/  IMAD.X R53, R3, 0x1, R26, P2 ;  /* 0x0000000103357824 */ /* 0x000fe200010e061a */
[----:B0-----:R-:W-:-:S02]  /*a7460*/  IADD3 R48, P1, PT, R57, R31, RZ ;  /* 0x0000001f39307210 */ /* 0x001fc40007f3e0ff */
[----:B-1----:R-:W-:-:S03]  /*a7470*/  IADD3 R50, P3, PT, R54, R27, RZ ;  /* 0x0000001b36327210 */ /* 0x002fc60007f7e0ff */
[----:B------:R-:W-:Y:S02]  /*a7480*/  IMAD.X R49, R55, 0x1, R33, P1 ;  /* 0x0000000137317824 */ /* 0x000fe400008e0621 */
[----:B------:R-:W-:-:S03]  /*a7490*/  IMAD.X R51, R3, 0x1, R25, P3 ;  /* 0x0000000103337824 */ /* 0x000fc600018e0619 */
[----:B------:R0:W-:Y:S04]  /*a74a0*/  STL.64 [R1+0x880], R48 ;  /* 0x0008803001007387 */ /* 0x0001e80000100a00 */
[----:B------:R1:W-:Y:S04]  /*a74b0*/  STL.64 [R1+0x878], R52 ;  /* 0x0008783401007387 */ /* 0x0003e80000100a00 */
[----:B------:R1:W-:Y:S01]  /*a74c0*/  STL.64 [R1+0x870], R50 ;  /* 0x0008703201007387 */ /* 0x0003e20000100a00 */
[C---:B0-----:R-:W-:Y:S02]  /*a74d0*/  IADD3 R48, P1, PT, R54.reuse, R24, RZ ;  /* 0x0000001836307210 */ /* 0x041fe40007f3e0ff */
[----:B-1----:R-:W-:-:S03]  /*a74e0*/  IADD3 R52, P2, PT, R54, R23, RZ ;  /* 0x0000001736347210 */ /* 0x002fc60007f5e0ff */
[C---:B------:R-:W-:Y:S01]  /*a74f0*/  IMAD.X R49, R3.reuse, 0x1, R22, P1 ;  /* 0x0000000103317824 */ /* 0x040fe200008e0616 */
[----:B------:R-:W-:Y:S01]  /*a7500*/  IADD3 R50, P3, PT, R54, R20, RZ ;  /* 0x0000001436327210 */ /* 0x000fe20007f7e0ff */
        /* <DEDUP_REMOVED lines=38> */
[C---:B0-----:R-:W-:Y:S02]  /*a7770*/  IADD3 R50, P2, PT, R54.reuse, R31, RZ ;  /* 0x0000001f36327210 */ /* 0x041fe40007f5e0ff */
[----:B------:R-:W-:Y:S01]  /*a7780*/  IADD3 R54, P3, PT, R54, R34, RZ ;  /* 0x0000002236367210 */ /* 0x000fe20007f7e0ff */
[----:B-1----:R-:W2:Y:S02]  /*a7790*/  LDL.LU.64 R48, [R1+0x51b0] ;  /* 0x0051b00001307983 */ /* 0x002ea40000300a00 */
[C---:B------:R-:W-:Y:S01]  /*a77a0*/  IMAD.X R51, R3.reuse, 0x1, R33, P2 ;  /* 0x0000000103337824 */ /* 0x040fe200010e0621 */
[----:B------:R-:W-:Y:S01]  /*a77b0*/  SHF.R.S32.HI R57, RZ, 0x1f, R2 ;  /* 0x0000001fff397819 */ /* 0x000fe20000011402 */
[----:B------:R0:W-:Y:S01]  /*a77c0*/  STL.64 [R1+0x7e8], R58 ;  /* 0x0007e83a01007387 */ /* 0x0001e20000100a00 */
[----:B------:R-:W-:-:S03]  /*a77d0*/  IMAD.X R55, R3, 0x1, R35, P3 ;  /* 0x0000000103377824 */ /* 0x000fc600018e0623 */
[----:B------:R1:W-:Y:S01]  /*a77e0*/  STL.64 [R1+0x7e0], R50 ;  /* 0x0007e03201007387 */ /* 0x0003e20000100a00 */
[C---:B0-----:R-:W-:Y:S02]  /*a77f0*/  IADD3 R58, P1, PT, R2.reuse, R28, RZ ;  /* 0x0000001c023a7210 */ /* 0x041fe40007f3e0ff */
[----:B-1----:R-:W-:-:S03]  /*a7800*/  IADD3 R50, P2, PT, R2, R27, RZ ;  /* 0x0000001b02327210 */ /* 0x002fc60007f5e0ff */
[C---:B------:R-:W-:Y:S01]  /*a7810*/  IMAD.X R59, R57.reuse, 0x1, R26, P1 ;  /* 0x00000001393b7824 */ /* 0x040fe200008e061a */
[----:B------:R0:W-:Y:S01]  /*a7820*/  STL.64 [R1+0x7c0], R54 ;  /* 0x0007c03601007387 */ /* 0x0001e20000100a00 */
[----:B------:R-:W-:-:S03]  /*a7830*/  IMAD.X R51, R57, 0x1, R25, P2 ;  /* 0x0000000139337824 */ /* 0x000fc600010e0619 */
[----:B------:R1:W-:Y:S04]  /*a7840*/  STL.64 [R1+0x7b8], R58 ;  /* 0x0007b83a01007387 */ /* 0x0003e80000100a00 */
[----:B------:R3:W-:Y:S01]  /*a7850*/  STL.64 [R1+0x7b0], R50 ;  /* 0x0007b03201007387 */ /* 0x0007e20000100a00 */
[C---:B0-----:R-:W-:Y:S02]  /*a7860*/  IADD3 R54, P3, PT, R2.reuse, R24, RZ ;  /* 0x0000001802367210 */ /* 0x041fe40007f7e0ff */
[----:B-1----:R-:W-:-:S03]  /*a7870*/  IADD3 R58, P1, PT, R2, R23, RZ ;  /* 0x00000017023a7210 */ /* 0x002fc60007f3e0ff */
[C---:B------:R-:W-:Y:S01]  /*a7880*/  IMAD.X R55, R57.reuse, 0x1, R22, P3 ;  /* 0x0000000139377824 */ /* 0x040fe200018e0616 */
[----:B---3--:R-:W-:Y:S01]  /*a7890*/  IADD3 R50, P2, PT, R2, R20, RZ ;  /* 0x0000001402327210 */ /* 0x008fe20007f5e0ff */
        /* <DEDUP_REMOVED lines=30> */
[----:B------:R1:W-:Y:S01]  /*a7a80*/  STL.64 [R1+0x750], R58 ;  /* 0x0007503a01007387 */ /* 0x0003e20000100a00 */
[C---:B0-----:R-:W-:Y:S02]  /*a7a90*/  IADD3 R54, P3, PT, R2.reuse, R31, RZ ;  /* 0x0000001f02367210 */ /* 0x041fe40007f7e0ff */
[----:B------:R-:W-:Y:S01]  /*a7aa0*/  IADD3 R2, P1, PT, R2, R34, RZ ;  /* 0x0000002202027210 */ /* 0x000fe20007f3e0ff */
[----:B-1----:R-:W3:Y:S01]  /*a7ab0*/  LDL.LU R58, [R1+0x51a8] ;  /* 0x0051a800013a7983 */ /* 0x002ee20000300800 */
[----:B------:R-:W-:-:S03]  /*a7ac0*/  SHF.R.S32.HI R59, RZ, 0x1f, R56 ;  /* 0x0000001fff3b7819 */ /* 0x000fc60000011438 */
[----:B------:R0:W-:Y:S01]  /*a7ad0*/  STL.64 [R1+0x748], R50 ;  /* 0x0007483201007387 */ /* 0x0001e20000100a00 */
[C---:B------:R-:W-:Y:S02]  /*a7ae0*/  IMAD.X R55, R57.reuse, 0x1, R33, P3 ;  /* 0x0000000139377824 */ /* 0x040fe400018e0621 */
[----:B------:R-:W-:Y:S01]  /*a7af0*/  IMAD.X R3, R57, 0x1, R35, P1 ;  /* 0x0000000139037824 */ /* 0x000fe200008e0623 */
[C---:B0-----:R-:W-:Y:S02]  /*a7b00*/  IADD3 R50, P2, PT, R56.reuse, R28, RZ ;  /* 0x0000001c38327210 */ /* 0x041fe40007f5e0ff */
[----:B------:R0:W-:Y:S03]  /*a7b10*/  STL.64 [R1+0x740], R54 ;  /* 0x0007403601007387 */ /* 0x0001e60000100a00 */
[----:B------:R-:W-:Y:S01]  /*a7b20*/  IMAD.X R51, R59, 0x1, R26, P2 ;  /* 0x000000013b337824 */ /* 0x000fe200010e061a */
[----:B------:R1:W-:Y:S04]  /*a7b30*/  STL.64 [R1+0x730], R2 ;  /* 0x0007300201007387 */ /* 0x0003e80000100a00 */
[----:B------:R1:W-:Y:S01]  /*a7b40*/  STL.64 [R1+0x728], R50 ;  /* 0x0007283201007387 */ /* 0x0003e20000100a00 */
[----:B0-----:R-:W-:-:S02]  /*a7b50*/  IADD3 R54, P3, PT, R56, R27, RZ ;  /* 0x0000001b38367210 */ /* 0x001fc40007f7e0ff */
        /* <DEDUP_REMOVED lines=31> */
[----:B------:R-:W-:Y:S01]  /*a7d50*/  STL.64 [R1+0x718], R54 ;  /* 0x0007183601007387 */ /* 0x000fe20000100a00 */
[----:B------:R-:W-:-:S03]  /*a7d60*/  IMAD.X R51, R59, 0x1, R30, P2 ;  /* 0x000000013b337824 */ /* 0x000fc600010e061e */
[----:B------:R-:W-:Y:S04]  /*a7d70*/  STL.64 [R1+0x710], R2 ;  /* 0x0007100201007387 */ /* 0x000fe80000100a00 */
[----:B------:R0:W-:Y:S04]  /*a7d80*/  STL.64 [R1+0x708], R50 ;  /* 0x0007083201007387 */ /* 0x0001e80000100a00 */
[----:B0-----:R-:W2:Y:S01]  /*a7d90*/  LDL.LU.64 R50, [R1+0x51a0] ;  /* 0x0051a00001327983 */ /* 0x001ea20000300a00 */
[C---:B------:R-:W-:Y:S01]  /*a7da0*/  IADD3 R54, P3, PT, R56.reuse, R29, RZ ;  /* 0x0000001d38367210 */ /* 0x040fe20007f7e0ff */
[----:B------:R-:W-:Y:S01]  /*a7db0*/  IMAD.MOV.U32 R57, RZ, RZ, R59 ;  /* 0x000000ffff397224 */ /* 0x000fe200078e003b */
[----:B------:R-:W-:-:S03]  /*a7dc0*/  IADD3 R2, P1, PT, R56, R31, RZ ;  /* 0x0000001f38027210 */ /* 0x000fc60007f3e0ff */
[C---:B------:R-:W-:Y:S01]  /*a7dd0*/  IMAD.X R55, R57.reuse, 0x1, R32, P3 ;  /* 0x0000000139377824 */ /* 0x040fe200018e0620 */
[----:B------:R-:W-:Y:S01]  /*a7de0*/  IADD3 R56, P2, PT, R56, R34, RZ ;  /* 0x0000002238387210 */ /* 0x000fe20007f5e0ff */
[----:B------:R-:W-:-:S03]  /*a7df0*/  IMAD.X R3, R57, 0x1, R33, P1 ;  /* 0x0000000139037824 */ /* 0x000fc600008e0621 */
[----:B------:R0:W-:Y:S01]  /*a7e00*/  STL.64 [R1+0x700], R54 ;  /* 0x0007003601007387 */ /* 0x0001e20000100a00 */
[----:B------:R-:W-:-:S03]  /*a7e10*/  IMAD.X R57, R57, 0x1, R35, P2 ;  /* 0x0000000139397824 */ /* 0x000fc600010e0623 */
[----:B------:R1:W-:Y:S04]  /*a7e20*/  STL.64 [R1+0x6f8], R2 ;  /* 0x0006f80201007387 */ /* 0x0003e80000100a00 */
[----:B------:R1:W-:Y:S01]  /*a7e30*/  STL.64 [R1+0x6a8], R56 ;  /* 0x0006a83801007387 */ /* 0x0003e20000100a00 */
[----:B----4-:R-:W-:Y:S02]  /*a7e40*/  SHF.R.S32.HI R59, RZ, 0x1f, R53 ;  /* 0x0000001fff3b7819 */ /* 0x010fe40000011435 */
[C---:B0-----:R-:W-:Y:S02]  /*a7e50*/  IADD3 R54, P3, PT, R53.reuse, R28, RZ ;  /* 0x0000001c35367210 */ /* 0x041fe40007f7e0ff */
[----:B-1----:R-:W-:-:S03]  /*a7e60*/  IADD3 R2, P1, PT, R53, R27, RZ ;  /* 0x0000001b35027210 */ /* 0x002fc60007f3e0ff */
[----:B------:R-:W-:Y:S01]  /*a7e70*/  IMAD.X R55, R59, 0x1, R26, P3 ;  /* 0x000000013b377824 */ /* 0x000fe200018e061a */
[----:B------:R-:W-:Y:S01]  /*a7e80*/  IADD3 R56, P2, PT, R53, R24, RZ ;  /* 0x0000001835387210 */ /* 0x000fe20007f5e0ff */
[----:B------:R-:W-:-:S03]  /*a7e90*/  IMAD.X R3, R59, 0x1, R25, P1 ;  /* 0x000000013b037824 */ /* 0x000fc600008e0619 */
[----:B------:R0:W-:Y:S01]  /*a7ea0*/  STL.64 [R1+0x6a0], R54 ;  /* 0x0006a03601007387 */ /* 0x0001e20000100a00 */
[----:B------:R-:W-:-:S03]  /*a7eb0*/  IMAD.X R57, R59, 0x1, R22, P2 ;  /* 0x000000013b397824 */ /* 0x000fc600010e0616 */
[----:B------:R1:W-:Y:S01]  /*a7ec0*/  STL.64 [R1+0x698], R2 ;  /* 0x0006980201007387 */ /* 0x0003e20000100a00 */
[----:B0-----:R-:W-:-:S03]  /*a7ed0*/  IADD3 R54, P3, PT, R53, R23, RZ ;  /* 0x0000001735367210 */ /* 0x001fc60007f7e0ff */
[----:B------:R0:W-:Y:S02]  /*a7ee0*/  STL.64 [R1+0x688], R56 ;  /* 0x0006883801007387 */ /* 0x0001e40000100a00 */
[----:B------:R-:W-:Y:S01]  /*a7ef0*/  IMAD.X R55, R59, 0x1, R21, P3 ;  /* 0x000000013b377824 */ /* 0x000fe200018e0615 */
[----:B-1----:R-:W-:-:S04]  /*a7f00*/  IADD3 R2, P1, PT, R53, R20, RZ ;  /* 0x0000001435027210 */ /* 0x002fc80007f3e0ff */
[----:B------:R1:W-:Y:S01]  /*a7f10*/  STL.64 [R1+0x680], R54 ;  /* 0x0006803601007387 */ /* 0x0003e20000100a00 */
[----:B0-----:R-:W-:Y:S01]  /*a7f20*/  IADD3 R56, P2, PT, R53, R18, RZ ;  /* 0x0000001235387210 */ /* 0x001fe20007f5e0ff */
[----:B------:R-:W-:-:S04]  /*a7f30*/  IMAD.X R3, R59, 0x1, R19, P1 ;  /* 0x000000013b037824 */ /* 0x000fc800008e0613 */
[----:B------:R-:W-:Y:S01]  /*a7f40*/  IMAD.X R57, R59, 0x1, R17, P2 ;  /* 0x000000013b397824 */ /* 0x000fe200010e0611 */
[----:B-1----:R-:W-:Y:S01]  /*a7f50*/  IADD3 R54, P3, PT, R53, R16, RZ ;  /* 0x0000001035367210 */ /* 0x002fe20007f7e0ff */
[----:B------:R0:W-:Y:S04]  /*a7f60*/  STL.64 [R1+0x678], R2 ;  /* 0x0006780201007387 */ /* 0x0001e80000100a00 */
[----:B------:R-:W-:Y:S01]  /*a7f70*/  IMAD.X R55, R59, 0x1, R14, P3 ;  /* 0x000000013b377824 */ /* 0x000fe200018e060e */
[----:B------:R1:W-:Y:S04]  /*a7f80*/  STL.64 [R1+0x670], R56 ;  /* 0x0006703801007387 */ /* 0x0003e80000100a00 */
[----:B------:R4:W-:Y:S01]  /*a7f90*/  STL.64 [R1+0x668], R54 ;  /* 0x0006683601007387 */ /* 0x0009e20000100a00 */
[----:B0-----:R-:W-:-:S02]  /*a7fa0*/  IADD3 R2, P1, PT, R53, R15, RZ ;  /* 0x0000000f35027210 */ /* 0x001fc40007f3e0ff */
[----:B-1----:R-:W-:-:S03]  /*a7fb0*/  IADD3 R56, P2, PT, R53, R12, RZ ;  /* 0x0000000c35387210 */ /* 0x002fc60007f5e0ff */
[----:B------:R-:W-:Y:S01]  /*a7fc0*/  IMAD.X R3, R59, 0x1, R13, P1 ;  /* 0x000000013b037824 */ /* 0x000fe200008e060d */
        /* <DEDUP_REMOVED lines=24> */
[----:B---3--:R-:W-:Y:S02]  /*a8150*/  SHF.R.S32.HI R53, RZ, 0x1f, R58 ;  /* 0x0000001fff357819 */ /* 0x008fe4000001143a */
[C---:B0-----:R-:W-:Y:S02]  /*a8160*/  IADD3 R2, P1, PT, R58.reuse, R28, RZ ;  /* 0x0000001c3a027210 */ /* 0x041fe40007f3e0ff */
[C---:B-1----:R-:W-:Y:S02]  /*a8170*/  IADD3 R56, P2, PT, R58.reuse, R27, RZ ;  /* 0x0000001b3a387210 */ /* 0x042fe40007f5e0ff */
[----:B----4-:R-:W-:Y:S01]  /*a8180*/  IADD3 R54, P3, PT, R58, R24, RZ ;  /* 0x000000183a367210 */ /* 0x010fe20007f7e0ff */
[----:B------:R-:W-:-:S02]  /*a8190*/  IMAD.X R3, R53, 0x1, R26, P1 ;  /* 0x0000000135037824 */ /* 0x000fc400008e061a */
[C---:B------:R-:W-:Y:S02]  /*a81a0*/  IMAD.X R57, R53.reuse, 0x1, R25, P2 ;  /* 0x0000000135397824 */ /* 0x040fe400010e0619 */
[----:B------:R-:W-:Y:S01]  /*a81b0*/  IMAD.X R55, R53, 0x1, R22, P3 ;  /* 0x0000000135377824 */ /* 0x000fe200018e0616 */
[----:B------:R0:W-:Y:S04]  /*a81c0*/  STL.64 [R1+0x610], R2 ;  /* 0x0006100201007387 */ /* 0x0001e80000100a00 */
[----:B------:R1:W-:Y:S04]  /*a81d0*/  STL.64 [R1+0x608], R56 ;  /* 0x0006083801007387 */ /* 0x0003e80000100a00 */
[----:B------:R3:W-:Y:S01]  /*a81e0*/  STL.64 [R1+0x5f8], R54 ;  /* 0x0005f83601007387 */ /* 0x0007e20000100a00 */
[----:B0-----:R-:W-:-:S02]  /*a81f0*/  IADD3 R2, P1, PT, R58, R23, RZ ;  /* 0x000000173a027210 */ /* 0x001fc40007f3e0ff */
        /* <DEDUP_REMOVED lines=25> */
[----:B------:R-:W-:-:S03]  /*a8390*/  IMAD.MOV.U32 R59, RZ, RZ, R53 ;  /* 0x000000ffff3b7224 */ /* 0x000fc600078e0035 */
[----:B------:R3:W-:Y:S01]  /*a83a0*/  STL.64 [R1+0x5b0], R54 ;  /* 0x0005b03601007387 */ /* 0x0007e20000100a00 */
[C---:B0-----:R-:W-:Y:S02]  /*a83b0*/  IADD3 R2, P1, PT, R58.reuse, R4, RZ ;  /* 0x000000043a027210 */ /* 0x041fe40007f3e0ff */
[----:B-1----:R-:W-:-:S03]  /*a83c0*/  IADD3 R56, P2, PT, R58, R29, RZ ;  /* 0x0000001d3a387210 */ /* 0x002fc60007f5e0ff */
[----:B------:R-:W-:Y:S01]  /*a83d0*/  IMAD.X R3, R53, 0x1, R30, P1 ;  /* 0x0000000135037824 */ /* 0x000fe200008e061e */
[----:B---3--:R-:W-:Y:S01]  /*a83e0*/  IADD3 R54, P3, PT, R58, R31, RZ ;  /* 0x0000001f3a367210 */ /* 0x008fe20007f7e0ff */
[----:B------:R-:W-:-:S03]  /*a83f0*/  IMAD.X R57, R59, 0x1, R32, P2 ;  /* 0x000000013b397824 */ /* 0x000fc600010e0620 */
[----:B------:R0:W-:Y:S01]  /*a8400*/  STL.64 [R1+0x5a8], R2 ;  /* 0x0005a80201007387 */ /* 0x0001e20000100a00 */
[----:B------:R-:W-:Y:S01]  /*a8410*/  IADD3 R58, P1, PT, R58, R34, RZ ;  /* 0x000000223a3a7210 */ /* 0x000fe20007f3e0ff */
[----:B------:R-:W-:-:S04]  /*a8420*/  IMAD.X R55, R59, 0x1, R33, P3 ;  /* 0x000000013b377824 */ /* 0x000fc800018e0621 */
[----:B------:R-:W-:Y:S01]  /*a8430*/  IMAD.X R59, R59, 0x1, R35, P1 ;  /* 0x000000013b3b7824 */ /* 0x000fe200008e0623 */
[----:B0-----:R-:W3:Y:S04]  /*a8440*/  LDL.LU.64 R2, [R1+0x5198] ;  /* 0x0051980001027983 */ /* 0x001ee80000300a00 */
[----:B------:R0:W-:Y:S04]  /*a8450*/  STL.64 [R1+0x5a0], R56 ;  /* 0x0005a03801007387 */ /* 0x0001e80000100a00 */
[----:B------:R1:W-:Y:S01]  /*a8460*/  STL.64 [R1+0x598], R54 ;  /* 0x0005983601007387 */ /* 0x0003e20000100a00 */
[----:B--2---:R-:W-:-:S02]  /*a8470*/  SHF.R.S32.HI R53, RZ, 0x1f, R51 ;  /* 0x0000001fff357819 */ /* 0x004fc40000011433 */
        /* <DEDUP_REMOVED lines=46> */
[----:B------:R-:W-:Y:S02]  /*a8760*/  SHF.R.S32.HI R51, RZ, 0x1f, R49 ;  /* 0x0000001fff337819 */ /* 0x000fe40000011431 */
[----:B--2---:R-:W-:Y:S01]  /*a8770*/  IADD3 R54, P3, PT, R49, R28, RZ ;  /* 0x0000001c31367210 */ /* 0x004fe20007f7e0ff */
[----:B------:R-:W-:Y:S01]  /*a8780*/  IMAD.X R57, R53, 0x1, R35, P2 ;  /* 0x0000000135397824 */ /* 0x000fe200010e0623 */
[----:B------:R0:W-:Y:S03]  /*a8790*/  STL.64 [R1+0x500], R58 ;  /* 0x0005003a01007387 */ /* 0x0001e60000100a00 */
[----:B------:R-:W-:Y:S01]  /*a87a0*/  IMAD.X R55, R51, 0x1, R26, P3 ;  /* 0x0000000133377824 */ /* 0x000fe200018e061a */
        /* <DEDUP_REMOVED lines=44> */
[----:B------:R-:W-:Y:S01]  /*a8a70*/  SHF.R.S32.HI R49, RZ, 0x1f, R50 ;  /* 0x0000001fff317819 */ /* 0x000fe20000011432 */
[----:B------:R-:W-:Y:S02]  /*a8a80*/  IMAD.X R55, R51, 0x1, R35, P3 ;  /* 0x0000000133377824 */ /* 0x000fe400018e0623 */
[----:B------:R1:W-:Y:S04]  /*a8a90*/  STL.64 [R1+0x478], R56 ;  /* 0x0004783801007387 */ /* 0x0003e80000100a00 */
[----:B------:R2:W-:Y:S01]  /*a8aa0*/  STL.64 [R1+0x460], R54 ;  /* 0x0004603601007387 */ /* 0x0005e20000100a00 */
[C---:B0-----:R-:W-:Y:S02]  /*a8ab0*/  IADD3 R58, P1, PT, R50.reuse, R28, RZ ;  /* 0x0000001c323a7210 */ /* 0x041fe40007f3e0ff */
[----:B-1----:R-:W-:-:S03]  /*a8ac0*/  IADD3 R56, P2, PT, R50, R27, RZ ;  /* 0x0000001b32387210 */ /* 0x002fc60007f5e0ff */
[C---:B------:R-:W-:Y:S01]  /*a8ad0*/  IMAD.X R59, R49.reuse, 0x1, R26, P1 ;  /* 0x00000001313b7824 */ /* 0x040fe200008e061a */
        /* <DEDUP_REMOVED lines=36> */
[C---:B--2---:R-:W-:Y:S02]  /*a8d20*/  IADD3 R54, P3, PT, R50.reuse, R31, RZ ;  /* 0x0000001f32367210 */ /* 0x044fe40007f7e0ff */
[----:B------:R-:W-:Y:S01]  /*a8d30*/  IADD3 R50, P1, PT, R50, R34, RZ ;  /* 0x0000002232327210 */ /* 0x000fe20007f3e0ff */
[C---:B------:R-:W-:Y:S01]  /*a8d40*/  IMAD.X R57, R49.reuse, 0x1, R32, P2 ;  /* 0x0000000131397824 */ /* 0x040fe200010e0620 */
[----:B------:R0:W-:Y:S01]  /*a8d50*/  STL.64 [R1+0x3f0], R58 ;  /* 0x0003f03a01007387 */ /* 0x0001e20000100a00 */
[C---:B------:R-:W-:Y:S02]  /*a8d60*/  IMAD.X R55, R49.reuse, 0x1, R33, P3 ;  /* 0x0000000131377824 */ /* 0x040fe400018e0621 */
[----:B------:R-:W-:Y:S01]  /*a8d70*/  IMAD.X R51, R49, 0x1, R35, P1 ;  /* 0x0000000131337824 */ /* 0x000fe200008e0623 */
[----:B------:R-:W-:Y:S01]  /*a8d80*/  SHF.R.S32.HI R53, RZ, 0x1f, R48 ;  /* 0x0000001fff357819 */ /* 0x000fe20000011430 */
[----:B0-----:R-:W2:Y:S04]  /*a8d90*/  LDL.LU.64 R58, [R1+0x5190] ;  /* 0x00519000013a7983 */ /* 0x001ea80000300a00 */
        /* <DEDUP_REMOVED lines=43> */
[----:B----4-:R-:W-:Y:S01]  /*a9050*/  IADD3 R50, P1, PT, R48, R31, RZ ;  /* 0x0000001f30327210 */ /* 0x010fe20007f3e0ff */
[----:B------:R-:W-:-:S03]  /*a9060*/  IMAD.X R55, R49, 0x1, R32, P3 ;  /* 0x0000000131377824 */ /* 0x000fc600018e0620 */
[----:B------:R0:W-:Y:S01]  /*a9070*/  STL.64 [R1+0x448], R56 ;  /* 0x0004483801007387 */ /* 0x0001e20000100a00 */
[C---:B------:R-:W-:Y:S01]  /*a9080*/  IMAD.X R51, R49.reuse, 0x1, R33, P1 ;  /* 0x0000000131337824 */ /* 0x040fe200008e0621 */
[----:B------:R-:W-:Y:S02]  /*a9090*/  IADD3 R48, P2, PT, R48, R34, RZ ;  /* 0x0000002230307210 */ /* 0x000fe40007f5e0ff */
[----:B------:R-:W-:Y:S01]  /*a90a0*/  SHF.R.S32.HI R53, RZ, 0x1f, R52 ;  /* 0x0000001fff357819 */ /* 0x000fe20000011434 */
[----:B0-----:R-:W4:Y:S04]  /*a90b0*/  LDL.LU.64 R56, [R1+0x5188] ;  /* 0x0051880001387983 */ /* 0x001f280000300a00 */
[----:B------:R0:W-:Y:S04]  /*a90c0*/  STL.64 [R1+0x470], R54 ;  /* 0x0004703601007387 */ /* 0x0001e80000100a00 */
[----:B------:R1:W-:Y:S01]  /*a90d0*/  STL.64 [R1+0x4f8], R50 ;  /* 0x0004f83201007387 */ /* 0x0003e20000100a00 */
[----:B------:R-:W-:Y:S01]  /*a90e0*/  IMAD.X R49, R49, 0x1, R35, P2 ;  /* 0x0000000131317824 */ /* 0x000fe200010e0623 */
[----:B0-----:R-:W-:-:S02]  /*a90f0*/  IADD3 R54, P3, PT, R52, R28, RZ ;  /* 0x0000001c34367210 */ /* 0x001fc40007f7e0ff */
        /* <DEDUP_REMOVED lines=31> */
[----:B------:R-:W-:Y:S04]  /*a92f0*/  STL.64 [R1+0x7d0], R54 ;  /* 0x0007d03601007387 */ /* 0x000fe80000100a00 */
[----:B------:R1:W-:Y:S01]  /*a9300*/  STL.64 [R1+0x7d8], R50 ;  /* 0x0007d83201007387 */ /* 0x0003e20000100a00 */
[C---:B0-----:R-:W-:Y:S01]  /*a9310*/  IADD3 R48, P2, PT, R52.reuse, R7, RZ ;  /* 0x0000000734307210 */ /* 0x041fe20007f5e0ff */
[----:B-1----:R-:W-:Y:S01]  /*a9320*/  IMAD.MOV.U32 R51, RZ, RZ, R53 ;  /* 0x000000ffff337224 */ /* 0x002fe200078e0035 */
[----:B------:R-:W-:-:S03]  /*a9330*/  IADD3 R54, P3, PT, R52, R4, RZ ;  /* 0x0000000434367210 */ /* 0x000fc60007f7e0ff */
[----:B------:R-:W-:Y:S01]  /*a9340*/  IMAD.X R49, R51, 0x1, R5, P2 ;  /* 0x0000000133317824 */ /* 0x000fe200010e0605 */
[----:B------:R-:W-:Y:S01]  /*a9350*/  IADD3 R50, P1, PT, R52, R29, RZ ;  /* 0x0000001d34327210 */ /* 0x000fe20007f3e0ff */
[----:B------:R-:W-:-:S03]  /*a9360*/  IMAD.MOV.U32 R53, RZ, RZ, R51 ;  /* 0x000000ffff357224 */ /* 0x000fc600078e0033 */
[----:B------:R0:W-:Y:S01]  /*a9370*/  STL.64 [R1+0x7f0], R48 ;  /* 0x0007f03001007387 */ /* 0x0001e20000100a00 */
[----:B------:R-:W-:Y:S02]  /*a9380*/  IMAD.X R55, R51, 0x1, R30, P3 ;  /* 0x0000000133377824 */ /* 0x000fe400018e061e */
[C---:B------:R-:W-:Y:S01]  /*a9390*/  IMAD.X R51, R53.reuse, 0x1, R32, P1 ;  /* 0x0000000135337824 */ /* 0x040fe200008e0620 */
[C---:B0-----:R-:W-:Y:S02]  /*a93a0*/  IADD3 R48, P2, PT, R52.reuse, R31, RZ ;  /* 0x0000001f34307210 */ /* 0x041fe40007f5e0ff */
[----:B------:R0:W-:Y:S03]  /*a93b0*/  STL.64 [R1+0x7f8], R54 ;  /* 0x0007f83601007387 */ /* 0x0001e60000100a00 */
[C---:B------:R-:W-:Y:S01]  /*a93c0*/  IMAD.X R49, R53.reuse, 0x1, R33, P2 ;  /* 0x0000000135317824 */ /* 0x040fe200010e0621 */
[----:B------:R-:W-:Y:S01]  /*a93d0*/  IADD3 R52, P3, PT, R52, R34, RZ ;  /* 0x0000002234347210 */ /* 0x000fe20007f7e0ff */
[----:B0-----:R-:W3:Y:S04]  /*a93e0*/  LDL.LU.64 R54, [R1+0x5180] ;  /* 0x0051800001367983 */ /* 0x001ee80000300a00 */
[----:B------:R0:W-:Y:S04]  /*a93f0*/  STL.64 [R1+0x810], R50 ;  /* 0x0008103201007387 */ /* 0x0001e80000100a00 */
[----:B------:R1:W-:Y:S01]  /*a9400*/  STL.64 [R1+0x890], R48 ;  /* 0x0008903001007387 */ /* 0x0003e20000100a00 */
[----:B------:R-:W-:Y:S01]  /*a9410*/  IMAD.X R53, R53, 0x1, R35, P3 ;  /* 0x0000000135357824 */ /* 0x000fe200018e0623 */
[----:B0-----:R-:W-:-:S02]  /*a9420*/  IADD3 R50, P1, PT, R60, R28, RZ ;  /* 0x0000001c3c327210 */ /* 0x001fc40007f3e0ff */
[----:B-1----:R-:W-:Y:S02]  /*a9430*/  SHF.R.S32.HI R49, RZ, 0x1f, R60 ;  /* 0x0000001fff317819 */ /* 0x002fe4000001143c */
[----:B------:R-:W-:-:S03]  /*a9440*/  IADD3 R48, P2, PT, R60, R27, RZ ;  /* 0x0000001b3c307210 */ /* 0x000fc60007f5e0ff */
[C---:B------:R-:W-:Y:S02]  /*a9450*/  IMAD.X R51, R49.reuse, 0x1, R26, P1 ;  /* 0x0000000131337824 */ /* 0x040fe400008e061a */
[----:B------:R-:W-:Y:S01]  /*a9460*/  IMAD.X R49, R49, 0x1, R25, P2 ;  /* 0x0000000131317824 */ /* 0x000fe200010e0619 */
[----:B------:R0:W-:Y:S04]  /*a9470*/  STL.64 [R1+0x888], R52 ;  /* 0x0008883401007387 */ /* 0x0001e80000100a00 */
[----:B------:R1:W-:Y:S04]  /*a9480*/  STL.64 [R1+0x8a8], R50 ;  /* 0x0008a83201007387 */ /* 0x0003e80000100a00 */
[----:B------:R2:W-:Y:S01]  /*a9490*/  STL.64 [R1+0x8b8], R48 ;  /* 0x0008b83001007387 */ /* 0x0005e20000100a00 */
[----:B0-----:R-:W-:-:S02]  /*a94a0*/  IADD3 R52, P3, PT, R60, R24, RZ ;  /* 0x000000183c347210 */ /* 0x001fc40007f7e0ff */
[C---:B-1----:R-:W-:Y:S02]  /*a94b0*/  IADD3 R50, P1, PT, R60.reuse, R23, RZ ;  /* 0x000000173c327210 */ /* 0x042fe40007f3e0ff */
[----:B--2---:R-:W-:Y:S02]  /*a94c0*/  SHF.R.S32.HI R49, RZ, 0x1f, R60 ;  /* 0x0000001fff317819 */ /* 0x004fe4000001143c */
[----:B------:R-:W-:-:S03]  /*a94d0*/  IADD3 R48, P2, PT, R60, R20, RZ ;  /* 0x000000143c307210 */ /* 0x000fc60007f5e0ff */
[C---:B------:R-:W-:Y:S02]  /*a94e0*/  IMAD.X R53, R49.reuse, 0x1, R22, P3 ;  /* 0x0000000131357824 */ /* 0x040fe400018e0616 */
        /* <DEDUP_REMOVED lines=26> */
[----:B-1----:R-:W-:Y:S02]  /*a9690*/  IADD3 R50, P1, PT, R60, R4, RZ ;  /* 0x000000043c327210 */ /* 0x002fe40007f3e0ff */
[----:B--2---:R-:W-:-:S05]  /*a96a0*/  SHF.R.S32.HI R49, RZ, 0x1f, R60 ;  /* 0x0000001fff317819 */ /* 0x004fca000001143c */
[C---:B------:R-:W-:Y:S02]  /*a96b0*/  IMAD.X R53, R49.reuse, 0x1, R5, P3 ;  /* 0x0000000131357824 */ /* 0x040fe400018e0605 */
[----:B------:R-:W-:Y:S01]  /*a96c0*/  IMAD.X R51, R49, 0x1, R30, P1 ;  /* 0x0000000131337824 */ /* 0x000fe200008e061e */
[C---:B------:R-:W-:Y:S02]  /*a96d0*/  IADD3 R48, P2, PT, R60.reuse, R29, RZ ;  /* 0x0000001d3c307210 */ /* 0x040fe40007f5e0ff */
[----:B------:R-:W-:Y:S04]  /*a96e0*/  STL.64 [R1+0xa30], R52 ;  /* 0x000a303401007387 */ /* 0x000fe80000100a00 */
[----:B------:R0:W-:Y:S02]  /*a96f0*/  STL.64 [R1+0xa40], R50 ;  /* 0x000a403201007387 */ /* 0x0001e40000100a00 */
[----:B0-----:R-:W-:Y:S01]  /*a9700*/  IMAD.MOV.U32 R51, RZ, RZ, R49 ;  /* 0x000000ffff337224 */ /* 0x001fe200078e0031 */
[----:B------:R-:W-:-:S03]  /*a9710*/  IADD3 R52, P3, PT, R60, R31, RZ ;  /* 0x0000001f3c347210 */ /* 0x000fc60007f7e0ff */
[C---:B------:R-:W-:Y:S01]  /*a9720*/  IMAD.X R49, R51.reuse, 0x1, R32, P2 ;  /* 0x0000000133317824 */ /* 0x040fe200010e0620 */
[----:B------:R-:W-:Y:S01]  /*a9730*/  IADD3 R50, P1, PT, R60, R34, RZ ;  /* 0x000000223c327210 */ /* 0x000fe20007f3e0ff */
[C---:B------:R-:W-:Y:S01]  /*a9740*/  IMAD.X R53, R51.reuse, 0x1, R33, P3 ;  /* 0x0000000133357824 */ /* 0x040fe200018e0621 */
[----:B------:R-:W-:Y:S02]  /*a9750*/  SHF.R.S32.HI R60, RZ, 0x1f, R47 ;  /* 0x0000001fff3c7819 */ /* 0x000fe4000001142f */
        /* <DEDUP_REMOVED lines=10> */
[C---:B------:R-:W-:Y:S01]  /*a9800*/  IMAD.X R51, R60.reuse, 0x1, R22, P1 ;  /* 0x000000013c337824 */ /* 0x040fe200008e0616 */
[C---:B-1----:R-:W-:Y:S01]  /*a9810*/  IADD3 R48, P2, PT, R47.reuse, R23, RZ ;  /* 0x000000172f307210 */ /* 0x042fe20007f5e0ff */
[----:B------:R0:W-:Y:S04]  /*a9820*/  STL.64 [R1+0xaf0], R52 ;  /* 0x000af03401007387 */ /* 0x0001e80000100a00 */
[----:B------:R-:W-:Y:S01]  /*a9830*/  IMAD.X R49, R60, 0x1, R21, P2 ;  /* 0x000000013c317824 */ /* 0x000fe200010e0615 */
[----:B------:R1:W-:Y:S04]  /*a9840*/  STL.64 [R1+0xae8], R50 ;  /* 0x000ae83201007387 */ /* 0x0003e80000100a00 */
[----:B------:R2:W-:Y:S01]  /*a9850*/  STL.64 [R1+0xb00], R48 ;  /* 0x000b003001007387 */ /* 0x0005e20000100a00 */
[----:B0-----:R-:W-:-:S02]  /*a9860*/  IADD3 R52, P3, PT, R47, R20, RZ ;  /* 0x000000142f347210 */ /* 0x001fc40007f7e0ff */
        /* <DEDUP_REMOVED lines=81> */
[----:B0-----:R-:W-:Y:S02]  /*a9d80*/  IADD3 R52, P3, PT, R46, R34, RZ ;  /* 0x000000222e347210 */ /* 0x001fe40007f7e0ff */
[----:B------:R-:W-:Y:S02]  /*a9d90*/  SHF.R.S32.HI R46, RZ, 0x1f, R45 ;  /* 0x0000001fff2e7819 */ /* 0x000fe4000001142d */
[----:B-1----:R-:W-:Y:S01]  /*a9da0*/  IADD3 R50, P1, PT, R45, R28, RZ ;  /* 0x0000001c2d327210 */ /* 0x002fe20007f3e0ff */
[----:B------:R-:W-:Y:S01]  /*a9db0*/  IMAD.X R53, R47, 0x1, R35, P3 ;  /* 0x000000012f357824 */ /* 0x000fe200018e0623 */
[----:B--2---:R-:W-:-:S03]  /*a9dc0*/  IADD3 R48, P2, PT, R45, R27, RZ ;  /* 0x0000001b2d307210 */ /* 0x004fc60007f5e0ff */
        /* <DEDUP_REMOVED lines=148> */
[----:B------:R-:W-:Y:S01]  /*aa710*/  IADD3 R44, P3, PT, R42, R24, RZ ;  /* 0x000000182a2c7210 */ /* 0x000fe20007f7e0ff */
[----:B------:R0:W-:Y:S01]  /*aa720*/  STL.64 [R1+0x2058], R52 ;  /* 0x0020583401007387 */ /* 0x0001e20000100a00 */
[----:B------:R-:W-:-:S03]  /*aa730*/  IMAD.X R49, R43, 0x1, R25, P2 ;  /* 0x000000012b317824 */ /* 0x000fc600010e0619 */
[----:B------:R-:W-:Y:S01]  /*aa740*/  IMAD.X R45, R43, 0x1, R22, P3 ;  /* 0x000000012b2d7824 */ /* 0x000fe200018e0616 */
[----:B0-----:R-:W2:Y:S04]  /*aa750*/  LDL.LU.64 R52, [R1+0x5178] ;  /* 0x0051780001347983 */ /* 0x001ea80000300a00 */
        /* <DEDUP_REMOVED lines=43> */
[----:B---3--:R-:W-:-:S03]  /*aaa10*/  IADD3 R44, P3, PT, R41, R27, RZ ;  /* 0x0000001b292c7210 */ /* 0x008fc60007f7e0ff */
        /* <DEDUP_REMOVED lines=45> */
[----:B---3--:R-:W-:Y:S01]  /*aacf0*/  IADD3 R44, P3, PT, R40, R28, RZ ;  /* 0x0000001c282c7210 */ /* 0x008fe20007f7e0ff */
[----:B------:R-:W-:Y:S01]  /*aad00*/  IMAD.X R49, R42, 0x1, R35, P2 ;  /* 0x000000012a317824 */ /* 0x000fe200010e0623 */
[----:B------:R-:W-:Y:S01]  /*aad10*/  IADD3 R46, P1, PT, R40, R27, RZ ;  /* 0x0000001b282e7210 */ /* 0x000fe20007f3e0ff */
[----:B------:R0:W-:Y:S02]  /*aad20*/  STL.64 [R1+0x2160], R50 ;  /* 0x0021603201007387 */ /* 0x0001e40000100a00 */
[----:B------:R-:W-:Y:S02]  /*aad30*/  IMAD.X R45, R41, 0x1, R26, P3 ;  /* 0x00000001292d7824 */ /* 0x000fe400018e061a */
[----:B------:R-:W-:Y:S01]  /*aad40*/  IMAD.MOV.U32 R42, RZ, RZ, R46 ;  /* 0x000000ffff2a7224 */ /* 0x000fe200078e002e */
[----:B0-----:R-:W3:Y:S04]  /*aad50*/  LDL.LU.64 R50, [R1+0x5170] ;  /* 0x0051700001327983 */ /* 0x001ee80000300a00 */
[----:B------:R0:W-:Y:S01]  /*aad60*/  STL.64 [R1+0x2158], R48 ;  /* 0x0021583001007387 */ /* 0x0001e20000100a00 */
[----:B------:R-:W-:-:S02]  /*aad70*/  IMAD.MOV.U32 R43, RZ, RZ, R47 ;  /* 0x000000ffff2b7224 */ /* 0x000fc400078e002f */
[----:B------:R-:W-:Y:S01]  /*aad80*/  IMAD.X R43, R41, 0x1, R25, P1 ;  /* 0x00000001292b7824 */ /* 0x000fe200008e0619 */
[----:B0-----:R-:W2:Y:S04]  /*aad90*/  LDL.LU.64 R48, [R1+0x5168] ;  /* 0x0051680001307983 */ /* 0x001ea80000300a00 */
[----:B------:R0:W-:Y:S04]  /*aada0*/  STL [R1+0x2178], R46 ;  /* 0x0021782e01007387 */ /* 0x0001e80000100800 */
[----:B------:R1:W-:Y:S01]  /*aadb0*/  STL.64 [R1+0x2168], R44 ;  /* 0x0021682c01007387 */ /* 0x0003e20000100a00 */
[----:B0-----:R-:W-:-:S02]  /*aadc0*/  IADD3 R46, P2, PT, R40, R24, RZ ;  /* 0x00000018282e7210 */ /* 0x001fc40007f5e0ff */
[----:B-1----:R-:W-:-:S03]  /*aadd0*/  IADD3 R44, P3, PT, R40, R23, RZ ;  /* 0x00000017282c7210 */ /* 0x002fc60007f7e0ff */
[C---:B------:R-:W-:Y:S01]  /*aade0*/  IMAD.X R47, R41.reuse, 0x1, R22, P2 ;  /* 0x00000001292f7824 */ /* 0x040fe200010e0616 */
[----:B------:R0:W-:Y:S01]  /*aadf0*/  STL [R1+0x217c], R43 ;  /* 0x00217c2b01007387 */ /* 0x0001e20000100800 */
[C---:B------:R-:W-:Y:S01]  /*aae00*/  IMAD.X R45, R41.reuse, 0x1, R21, P3 ;  /* 0x00000001292d7824 */ /* 0x040fe200018e0615 */
[C---:B------:R-:W-:Y:S02]  /*aae10*/  IADD3 R42, P1, PT, R40.reuse, R20, RZ ;  /* 0x00000014282a7210 */ /* 0x040fe40007f3e0ff */
[----:B------:R1:W-:Y:S04]  /*aae20*/  STL.64 [R1+0x2170], R46 ;  /* 0x0021702e01007387 */ /* 0x0003e80000100a00 */
[----:B------:R4:W-:Y:S01]  /*aae30*/  STL.64 [R1+0x2180], R44 ;  /* 0x0021802c01007387 */ /* 0x0009e20000100a00 */
[----:B0-----:R-:W-:Y:S01]  /*aae40*/  IMAD.X R43, R41, 0x1, R19, P1 ;  /* 0x00000001292b7824 */ /* 0x001fe200008e0613 */
[----:B-1----:R-:W-:-:S02]  /*aae50*/  IADD3 R46, P2, PT, R40, R18, RZ ;  /* 0x00000012282e7210 */ /* 0x002fc40007f5e0ff */
[----:B----4-:R-:W-:-:S03]  /*aae60*/  IADD3 R44, P3, PT, R40, R16, RZ ;  /* 0x00000010282c7210 */ /* 0x010fc60007f7e0ff */
        /* <DEDUP_REMOVED lines=29> */
[----:B------:R-:W-:Y:S01]  /*ab040*/  IMAD.X R45, R41, 0x1, R35, P3 ;  /* 0x00000001292d7824 */ /* 0x000fe200018e0623 */
[----:B------:R-:W-:Y:S02]  /*ab050*/  SHF.R.S32.HI R40, RZ, 0x1f, R39 ;  /* 0x0000001fff287819 */ /* 0x000fe40000011427 */
        /* <DEDUP_REMOVED lines=51> */
[----:B----4-:R-:W-:-:S03]  /*ab390*/  IADD3 R44, P3, PT, R38, R27, RZ ;  /* 0x0000001b262c7210 */ /* 0x010fc60007f7e0ff */
[C---:B------:R-:W-:Y:S01]  /*ab3a0*/  IMAD.X R47, R39.reuse, 0x1, R26, P2 ;  /* 0x00000001272f7824 */ /* 0x040fe200010e061a */
[----:B------:R0:W-:Y:S01]  /*ab3b0*/  STL.64 [R1+0x2258], R42 ;  /* 0x0022582a01007387 */ /* 0x0001e20000100a00 */
[----:B------:R-:W-:Y:S01]  /*ab3c0*/  IMAD.X R45, R39, 0x1, R25, P3 ;  /* 0x00000001272d7824 */ /* 0x000fe200018e0619 */
[----:B------:R-:W-:-:S04]  /*ab3d0*/  IADD3 R40, P2, PT, R38, R23, RZ ;  /* 0x0000001726287210 */ /* 0x000fc80007f5e0ff */
[----:B------:R1:W-:Y:S01]  /*ab3e0*/  STL.64 [R1+0x2278], R44 ;  /* 0x0022782c01007387 */ /* 0x0003e20000100a00 */
[----:B0-----:R-:W-:Y:S01]  /*ab3f0*/  IADD3 R42, P1, PT, R38, R24, RZ ;  /* 0x00000018262a7210 */ /* 0x001fe20007f3e0ff */
[----:B------:R-:W-:-:S04]  /*ab400*/  IMAD.X R41, R39, 0x1, R21, P2 ;  /* 0x0000000127297824 */ /* 0x000fc800010e0615 */
[C---:B------:R-:W-:Y:S01]  /*ab410*/  IMAD.X R43, R39.reuse, 0x1, R22, P1 ;  /* 0x00000001272b7824 */ /* 0x040fe200008e0616 */
[C---:B-1----:R-:W-:Y:S01]  /*ab420*/  IADD3 R44, P3, PT, R38.reuse, R20, RZ ;  /* 0x00000014262c7210 */ /* 0x042fe20007f7e0ff */
[----:B------:R-:W-:Y:S04]  /*ab430*/  STL.64 [R1+0x2268], R46 ;  /* 0x0022682e01007387 */ /* 0x000fe80000100a00 */
        /* <DEDUP_REMOVED lines=32> */
[----:B-1----:R-:W-:Y:S02]  /*ab640*/  IADD3 R40, P2, PT, R38, R34, RZ ;  /* 0x0000002226287210 */ /* 0x002fe40007f5e0ff */
[----:B------:R-:W-:Y:S02]  /*ab650*/  SHF.R.S32.HI R38, RZ, 0x1f, R37 ;  /* 0x0000001fff267819 */ /* 0x000fe40000011425 */
[----:B----4-:R-:W-:Y:S01]  /*ab660*/  IADD3 R44, P3, PT, R37, R28, RZ ;  /* 0x0000001c252c7210 */ /* 0x010fe20007f7e0ff */
[----:B------:R-:W-:-:S02]  /*ab670*/  IMAD.X R43, R39, 0x1, R33, P1 ;  /* 0x00000001272b7824 */ /* 0x000fc400008e0621 */
[----:B------:R-:W-:Y:S02]  /*ab680*/  IMAD.X R41, R39, 0x1, R35, P2 ;  /* 0x0000000127297824 */ /* 0x000fe400010e0623 */
        /* <DEDUP_REMOVED lines=41> */
[C---:B-1----:R-:W-:Y:S02]  /*ab920*/  IADD3 R40, P2, PT, R37.reuse, R31, RZ ;  /* 0x0000001f25287210 */ /* 0x042fe40007f5e0ff */
[----:B----4-:R-:W-:Y:S02]  /*ab930*/  IADD3 R44, P3, PT, R37, R34, RZ ;  /* 0x00000022252c7210 */ /* 0x010fe40007f7e0ff */
[----:B------:R-:W4:Y:S01]  /*ab940*/  LDL R37, [R1+0x2780] ;  /* 0x0027800001257983 */ /* 0x000f220000100800 */
[C---:B------:R-:W-:Y:S01]  /*ab950*/  IMAD.X R43, R38.reuse, 0x1, R32, P1 ;  /* 0x00000001262b7824 */ /* 0x040fe200008e0620 */
[----:B------:R-:W-:Y:S01]  /*ab960*/  SHF.R.S32.HI R39, RZ, 0x1f, R36 ;  /* 0x0000001fff277819 */ /* 0x000fe20000011424 */
[----:B------:R-:W-:-:S03]  /*ab970*/  IMAD.X R41, R38, 0x1, R33, P2 ;  /* 0x0000000126297824 */ /* 0x000fc600010e0621 */
        /* <DEDUP_REMOVED lines=8> */
[----:B------:R1:W-:Y:S01]  /*aba00*/  STL.64 [R1+0x2368], R42 ;  /* 0x0023682a01007387 */ /* 0x0003e20000100a00 */
[C---:B0-----:R-:W-:Y:S02]  /*aba10*/  IADD3 R44, P3, PT, R36.reuse, R24, RZ ;  /* 0x00000018242c7210 */ /* 0x041fe40007f7e0ff */
[----:B-1----:R-:W-:Y:S01]  /*aba20*/  IADD3 R42, P1, PT, R36, R23, RZ ;  /* 0x00000017242a7210 */ /* 0x002fe20007f3e0ff */
[----:B------:R0:W-:Y:S02]  /*aba30*/  STL.64 [R1+0x2378], R40 ;  /* 0x0023782801007387 */ /* 0x0001e40000100a00 */
[C---:B------:R-:W-:Y:S02]  /*aba40*/  IMAD.X R45, R39.reuse, 0x1, R22, P3 ;  /* 0x00000001272d7824 */ /* 0x040fe400018e0616 */
[----:B------:R-:W-:-:S03]  /*aba50*/  IMAD.X R43, R39, 0x1, R21, P1 ;  /* 0x00000001272b7824 */ /* 0x000fc600008e0615 */
[----:B------:R1:W-:Y:S01]  /*aba60*/  STL.64 [R1+0x2370], R44 ;  /* 0x0023702c01007387 */ /* 0x0003e20000100a00 */
[----:B0-----:R-:W-:-:S03]  /*aba70*/  IADD3 R40, P2, PT, R36, R20, RZ ;  /* 0x0000001424287210 */ /* 0x001fc60007f5e0ff */
[----:B------:R0:W-:Y:S02]  /*aba80*/  STL.64 [R1+0x2380], R42 ;  /* 0x0023802a01007387 */ /* 0x0001e40000100a00 */
[C---:B------:R-:W-:Y:S01]  /*aba90*/  IMAD.X R41, R39.reuse, 0x1, R19, P2 ;  /* 0x0000000127297824 */ /* 0x040fe200010e0613 */
[C---:B-1----:R-:W-:Y:S02]  /*abaa0*/  IADD3 R44, P3, PT, R36.reuse, R18, RZ ;  /* 0x00000012242c7210 */ /* 0x042fe40007f7e0ff */
[----:B0-----:R-:W-:Y:S02]  /*abab0*/  IADD3 R42, P1, PT, R36, R16, RZ ;  /* 0x00000010242a7210 */ /* 0x001fe40007f3e0ff */
[----:B------:R0:W-:Y:S03]  /*abac0*/  STL.64 [R1+0x2388], R40 ;  /* 0x0023882801007387 */ /* 0x0001e60000100a00 */
[----:B------:R-:W-:-:S02]  /*abad0*/  IMAD.X R43, R39, 0x1, R14, P1 ;  /* 0x00000001272b7824 */ /* 0x000fc400008e060e */
[C---:B------:R-:W-:Y:S01]  /*abae0*/  IMAD.X R45, R39.reuse, 0x1, R17, P3 ;  /* 0x00000001272d7824 */ /* 0x040fe200018e0611 */
[C---:B0-----:R-:W-:Y:S02]  /*abaf0*/  IADD3 R40, P2, PT, R36.reuse, R15, RZ ;  /* 0x0000000f24287210 */ /* 0x041fe40007f5e0ff */
[----:B------:R0:W-:Y:S03]  /*abb00*/  STL.64 [R1+0x2398], R42 ;  /* 0x0023982a01007387 */ /* 0x0001e60000100a00 */
[----:B------:R-:W-:Y:S01]  /*abb10*/  IMAD.X R41, R39, 0x1, R13, P2 ;  /* 0x0000000127297824 */ /* 0x000fe200010e060d */
[----:B------:R-:W-:Y:S01]  /*abb20*/  STL.64 [R1+0x2390], R44 ;  /* 0x0023902c01007387 */ /* 0x000fe20000100a00 */
[----:B0-----:R-:W-:-:S03]  /*abb30*/  IADD3 R42, P1, PT, R36, R12, RZ ;  /* 0x0000000c242a7210 */ /* 0x001fc60007f3e0ff */
[----:B------:R0:W-:Y:S02]  /*abb40*/  STL.64 [R1+0x23a0], R40 ;  /* 0x0023a02801007387 */ /* 0x0001e40000100a00 */
[----:B------:R-:W-:Y:S01]  /*abb50*/  IMAD.X R43, R39, 0x1, R11, P1 ;  /* 0x00000001272b7824 */ /* 0x000fe200008e060b */
[----:B0-----:R-:W-:-:S04]  /*abb60*/  IADD3 R40, P2, PT, R36, R10, RZ ;  /* 0x0000000a24287210 */ /* 0x001fc80007f5e0ff */
[----:B------:R0:W-:Y:S01]  /*abb70*/  STL.64 [R1+0x23a8], R42 ;  /* 0x0023a82a01007387 */ /* 0x0001e20000100a00 */
        /* <DEDUP_REMOVED lines=18> */
[----:B------:R-:W-:-:S05]  /*abca0*/  IMAD.X R41, R39, 0x1, R35, P2 ;  /* 0x0000000127297824 */ /* 0x000fca00010e0623 */
[----:B------:R1:W-:Y:S01]  /*abcb0*/  STL.64 [R1+0x23e0], R40 ;  /* 0x0023e02801007387 */ /* 0x0003e20000100a00 */
[----:B----4-:R-:W-:Y:S01]  /*abcc0*/  ISETP.LT.AND P3, PT, R37, UR40, !P0 ;  /* 0x0000002825007c0c */ /* 0x010fe2000c761270 */
[----:B------:R-:W-:Y:S01]  /*abcd0*/  VIADD R37, R36, UR6 ;  /* 0x0000000624257c36 */ /* 0x000fe20008000000 */
[----:B------:R-:W4:Y:S04]  /*abce0*/  LDCU UR6, c[0x0][0x3b8] ;  /* 0x00007700ff0677ac */ /* 0x000f280008000800 */
[----:B------:R-:W-:Y:S01]  /*abcf0*/  SHF.R.S32.HI R38, RZ, 0x1f, R37 ;  /* 0x0000001fff267819 */ /* 0x000fe20000011425 */
[----:B------:R-:W2:Y:S01]  /*abd00*/  LDCU UR40, c[0x0][0x398] ;  /* 0x00007300ff2877ac */ /* 0x000ea20008000800 */
[C---:B0-----:R-:W-:Y:S02]  /*abd10*/  IADD3 R42, P2, PT, R37.reuse, R28, RZ ;  /* 0x0000001c252a7210 */ /* 0x041fe40007f5e0ff */
[----:B-1----:R-:W-:-:S03]  /*abd20*/  IADD3 R40, P1, PT, R37, R27, RZ ;  /* 0x0000001b25287210 */ /* 0x002fc60007f3e0ff */
[C---:B------:R-:W-:Y:S02]  /*abd30*/  IMAD.X R43, R38.reuse, 0x1, R26, P2 ;  /* 0x00000001262b7824 */ /* 0x040fe400010e061a */
[----:B------:R-:W-:-:S03]  /*abd40*/  IMAD.X R41, R38, 0x1, R25, P1 ;  /* 0x0000000126297824 */ /* 0x000fc600008e0619 */
[----:B------:R0:W-:Y:S04]  /*abd50*/  STL.64 [R1+0x23d8], R42 ;  /* 0x0023d82a01007387 */ /* 0x0001e80000100a00 */
[----:B------:R1:W-:Y:S01]  /*abd60*/  STL.64 [R1+0x23f0], R40 ;  /* 0x0023f02801007387 */ /* 0x0003e20000100a00 */
        /* <DEDUP_REMOVED lines=34> */
[----:B------:R0:W-:Y:S01]  /*abf90*/  STL.64 [R1+0x2448], R42 ;  /* 0x0024482a01007387 */ /* 0x0001e20000100a00 */
[C---:B------:R-:W-:Y:S01]  /*abfa0*/  VIADD R36, R37.reuse, UR37 ;  /* 0x0000002525247c36 */ /* 0x040fe20008000000 */
[----:B------:R-:W-:Y:S01]  /*abfb0*/  LOP3.LUT R2, R2, 0xffbfffff, RZ, 0xc0, !PT ;  /* 0xffbfffff02027812 */ /* 0x000fe200078ec0ff */
[----:B------:R-:W1:Y:S01]  /*abfc0*/  LDCU UR37, c[0x0][0x398] ;  /* 0x00007300ff2577ac */ /* 0x000e620008000800 */
[----:B------:R2:W-:Y:S01]  /*abfd0*/  STL.64 [R1+0x2450], R40 ;  /* 0x0024502801007387 */ /* 0x0005e20000100a00 */
[C---:B0-----:R-:W-:Y:S02]  /*abfe0*/  IADD3 R42, P2, PT, R37.reuse, R31, RZ ;  /* 0x0000001f252a7210 */ /* 0x041fe40007f5e0ff */
[----:B--2---:R-:W-:-:S03]  /*abff0*/  IADD3 R40, P1, PT, R37, R34, RZ ;  /* 0x0000002225287210 */ /* 0x004fc60007f3e0ff */
[C---:B------:R-:W-:Y:S02]  /*ac000*/  IMAD.X R43, R38.reuse, 0x1, R33, P2 ;  /* 0x00000001262b7824 */ /* 0x040fe400010e0621 */
[----:B------:R-:W-:-:S03]  /*ac010*/  IMAD.X R41, R38, 0x1, R35, P1 ;  /* 0x0000000126297824 */ /* 0x000fc600008e0623 */
[----:B------:R0:W-:Y:S01]  /*ac020*/  STL.64 [R1+0x2468], R42 ;  /* 0x0024682a01007387 */ /* 0x0001e20000100a00 */
[----:B------:R-:W-:-:S03]  /*ac030*/  SHF.R.S32.HI R38, RZ, 0x1f, R36 ;  /* 0x0000001fff267819 */ /* 0x000fc60000011424 */
[----:B------:R2:W-:Y:S01]  /*ac040*/  STL.64 [R1+0x2460], R40 ;  /* 0x0024602801007387 */ /* 0x0005e20000100a00 */
[C---:B0-----:R-:W-:Y:S02]  /*ac050*/  IADD3 R42, P2, PT, R36.reuse, R28, RZ ;  /* 0x0000001c242a7210 */ /* 0x041fe40007f5e0ff */
[----:B--2---:R-:W-:-:S03]  /*ac060*/  IADD3 R40, P1, PT, R36, R27, RZ ;  /* 0x0000001b24287210 */ /* 0x004fc60007f3e0ff */
[C---:B------:R-:W-:Y:S02]  /*ac070*/  IMAD.X R43, R38.reuse, 0x1, R26, P2 ;  /* 0x00000001262b7824 */ /* 0x040fe400010e061a */
[----:B------:R-:W-:-:S03]  /*ac080*/  IMAD.X R41, R38, 0x1, R25, P1 ;  /* 0x0000000126297824 */ /* 0x000fc600008e0619 */
[----:B------:R0:W-:Y:S04]  /*ac090*/  STL.64 [R1+0x2458], R42 ;  /* 0x0024582a01007387 */ /* 0x0001e80000100a00 */
        /* <DEDUP_REMOVED lines=35> */
[----:B------:R0:W-:Y:S01]  /*ac2d0*/  STL.64 [R1+0x24d0], R42 ;  /* 0x0024d02a01007387 */ /* 0x0001e20000100a00 */
[C---:B----4-:R-:W-:Y:S01]  /*ac2e0*/  VIADD R37, R36.reuse, UR6 ;  /* 0x0000000624257c36 */ /* 0x050fe20008000000 */
[----:B------:R-:W2:Y:S02]  /*ac2f0*/  LDCU UR6, c[0x0][0x3b8] ;  /* 0x00007700ff0677ac */ /* 0x000ea40008000800 */
[----:B------:R4:W-:Y:S01]  /*ac300*/  STL.64 [R1+0x24d8], R40 ;  /* 0x0024d82801007387 */ /* 0x0009e20000100a00 */
[C---:B0-----:R-:W-:Y:S02]  /*ac310*/  IADD3 R42, P2, PT, R36.reuse, R31, RZ ;  /* 0x0000001f242a7210 */ /* 0x041fe40007f5e0ff */
[----:B----4-:R-:W-:-:S03]  /*ac320*/  IADD3 R40, P1, PT, R36, R34, RZ ;  /* 0x0000002224287210 */ /* 0x010fc60007f3e0ff */
[C---:B------:R-:W-:Y:S02]  /*ac330*/  IMAD.X R43, R38.reuse, 0x1, R33, P2 ;  /* 0x00000001262b7824 */ /* 0x040fe400010e0621 */
[----:B------:R-:W-:-:S03]  /*ac340*/  IMAD.X R41, R38, 0x1, R35, P1 ;  /* 0x0000000126297824 */ /* 0x000fc600008e0623 */
[----:B------:R0:W-:Y:S01]  /*ac350*/  STL.64 [R1+0x24f0], R42 ;  /* 0x0024f02a01007387 */ /* 0x0001e20000100a00 */
[----:B------:R-:W-:-:S03]  /*ac360*/  SHF.R.S32.HI R38, RZ, 0x1f, R37 ;  /* 0x0000001fff267819 */ /* 0x000fc60000011425 */
[----:B------:R4:W-:Y:S01]  /*ac370*/  STL.64 [R1+0x24e8], R40 ;  /* 0x0024e82801007387 */ /* 0x0009e20000100a00 */
[C---:B0-----:R-:W-:Y:S02]  /*ac380*/  IADD3 R42, P2, PT, R37.reuse, R28, RZ ;  /* 0x0000001c252a7210 */ /* 0x041fe40007f5e0ff */
[----:B----4-:R-:W-:-:S03]  /*ac390*/  IADD3 R40, P1, PT, R37, R27, RZ ;  /* 0x0000001b25287210 */ /* 0x010fc60007f3e0ff */
[C---:B------:R-:W-:Y:S02]  /*ac3a0*/  IMAD.X R43, R38.reuse, 0x1, R26, P2 ;  /* 0x00000001262b7824 */ /* 0x040fe400010e061a */
[----:B------:R-:W-:-:S03]  /*ac3b0*/  IMAD.X R41, R38, 0x1, R25, P1 ;  /* 0x0000000126297824 */ /* 0x000fc600008e0619 */
[----:B------:R0:W-:Y:S04]  /*ac3c0*/  STL.64 [R1+0x24e0], R42 ;  /* 0x0024e02a01007387 */ /* 0x0001e80000100a00 */
        /* <DEDUP_REMOVED lines=33> */
[C---:B------:R-:W-:Y:S01]  /*ac5e0*/  IMAD.X R43, R38.reuse, 0x1, R30, P2 ;  /* 0x00000001262b7824 */ /* 0x040fe200010e061e */
[----:B------:R-:W-:Y:S01]  /*ac5f0*/  IADD3 R44, P2, PT, R37, R31, RZ ;  /* 0x0000001f252c7210 */ /* 0x000fe20007f5e0ff */
[----:B------:R-:W-:-:S03]  /*ac600*/  IMAD.X R41, R38, 0x1, R32, P1 ;  /* 0x0000000126297824 */ /* 0x000fc600008e0620 */
[----:B------:R0:W-:Y:S01]  /*ac610*/  STL.64 [R1+0x2550], R42 ;  /* 0x0025502a01007387 */ /* 0x0001e20000100a00 */
[C---:B------:R-:W-:Y:S02]  /*ac620*/  IMAD.X R45, R38.reuse, 0x1, R33, P2 ;  /* 0x00000001262d7824 */ /* 0x040fe400010e0621 */
[C---:B--2---:R-:W-:Y:S01]  /*ac630*/  VIADD R36, R37.reuse, UR6 ;  /* 0x0000000625247c36 */ /* 0x044fe20008000000 */
[----:B------:R-:W-:Y:S01]  /*ac640*/  STL.64 [R1+0x2558], R40 ;  /* 0x0025582801007387 */ /* 0x000fe20000100a00 */
[----:B------:R-:W2:Y:S01]  /*ac650*/  LDCU UR6, c[0x0][0x3b8] ;  /* 0x00007700ff0677ac */ /* 0x000ea20008000800 */
[----:B0-----:R-:W-:Y:S02]  /*ac660*/  IADD3 R42, P1, PT, R37, R34, RZ ;  /* 0x00000022252a7210 */ /* 0x001fe40007f3e0ff */
[----:B------:R0:W-:Y:S01]  /*ac670*/  STL.64 [R1+0x2570], R44 ;  /* 0x0025702c01007387 */ /* 0x0001e20000100a00 */
[----:B------:R-:W-:Y:S02]  /*ac680*/  SHF.R.S32.HI R37, RZ, 0x1f, R36 ;  /* 0x0000001fff257819 */ /* 0x000fe40000011424 */
[----:B------:R-:W-:-:S05]  /*ac690*/  IMAD.X R43, R38, 0x1, R35, P1 ;  /* 0x00000001262b7824 */ /* 0x000fca00008e0623 */
[----:B------:R4:W-:Y:S01]  /*ac6a0*/  STL.64 [R1+0x2568], R42 ;  /* 0x0025682a01007387 */ /* 0x0009e20000100a00 */
[----:B0-----:R-:W-:-:S05]  /*ac6b0*/  IADD3 R44, P2, PT, R36, R28, RZ ;  /* 0x0000001c242c7210 */ /* 0x001fca0007f5e0ff */
[----:B------:R-:W-:Y:S01]  /*ac6c0*/  IMAD.X R45, R37, 0x1, R26, P2 ;  /* 0x00000001252d7824 */ /* 0x000fe200010e061a */
[C---:B------:R-:W-:Y:S02]  /*ac6d0*/  IADD3 R38, P2, PT, R36.reuse, R24, RZ ;  /* 0x0000001824267210 */ /* 0x040fe40007f5e0ff */
[----:B----4-:R-:W-:-:S03]  /*ac6e0*/  IADD3 R42, P1, PT, R36, R27, RZ ;  /* 0x0000001b242a7210 */ /* 0x010fc60007f3e0ff */
[C---:B------:R-:W-:Y:S02]  /*ac6f0*/  IMAD.X R39, R37.reuse, 0x1, R22, P2 ;  /* 0x0000000125277824 */ /* 0x040fe400010e0616 */
[----:B------:R-:W-:-:S05]  /*ac700*/  IMAD.X R43, R37, 0x1, R25, P1 ;  /* 0x00000001252b7824 */ /* 0x000fca00008e0619 */
[----:B------:R0:W-:Y:S04]  /*ac710*/  STL.64 [R1+0x2578], R42 ;  /* 0x0025782a01007387 */ /* 0x0001e80000100a00 */
[----:B------:R-:W-:Y:S04]  /*ac720*/  STL.64 [R1+0x2560], R44 ;  /* 0x0025602c01007387 */ /* 0x000fe80000100a00 */
[----:B------:R4:W-:Y:S01]  /*ac730*/  STL.64 [R1+0x2580], R38 ;  /* 0x0025802601007387 */ /* 0x0009e20000100a00 */
[----:B0-----:R-:W-:-:S05]  /*ac740*/  IADD3 R42, P1, PT, R36, R23, RZ ;  /* 0x00000017242a7210 */ /* 0x001fca0007f3e0ff */
[----:B------:R-:W-:Y:S01]  /*ac750*/  IMAD.X R43, R37, 0x1, R21, P1 ;  /* 0x00000001252b7824 */ /* 0x000fe200008e0615 */
[----:B----4-:R-:W-:-:S04]  /*ac760*/  IADD3 R38, P2, PT, R36, R20, RZ ;  /* 0x0000001424267210 */ /* 0x010fc80007f5e0ff */
[----:B------:R0:W-:Y:S01]  /*ac770*/  STL.64 [R1+0x2588], R42 ;  /* 0x0025882a01007387 */ /* 0x0001e20000100a00 */
[----:B------:R-:W-:-:S05]  /*ac780*/  IMAD.X R39, R37, 0x1, R19, P2 ;  /* 0x0000000125277824 */ /* 0x000fca00010e0613 */
[----:B------:R4:W-:Y:S01]  /*ac790*/  STL.64 [R1+0x2590], R38 ;  /* 0x0025902601007387 */ /* 0x0009e20000100a00 */
[----:B0-----:R-:W-:-:S03]  /*ac7a0*/  IADD3 R42, P1, PT, R36, R18, RZ ;  /* 0x00000012242a7210 */ /* 0x001fc60007f3e0ff */
[----:B------:R-:W-:Y:S02]  /*ac7b0*/  STL [R1+0x50f0], R16 ;  /* 0x0050f01001007387 */ /* 0x000fe40000100800 */
[----:B------:R-:W-:Y:S01]  /*ac7c0*/  IMAD.X R43, R37, 0x1, R17, P1 ;  /* 0x00000001252b7824 */ /* 0x000fe200008e0611 */
[----:B----4-:R-:W-:-:S04]  /*ac7d0*/  IADD3 R38, P2, PT, R36, R16, RZ ;  /* 0x0000001024267210 */ /* 0x010fc80007f5e0ff */
[----:B------:R0:W-:Y:S01]  /*ac7e0*/  STL.64 [R1+0x2598], R42 ;  /* 0x0025982a01007387 */ /* 0x0001e20000100a00 */
[----:B------:R-:W-:-:S03]  /*ac7f0*/  IMAD.X R39, R37, 0x1, R14, P2 ;  /* 0x0000000125277824 */ /* 0x000fc600010e060e */
[----:B------:R-:W-:Y:S04]  /*ac800*/  STL [R1+0x50f4], R15 ;  /* 0x0050f40f01007387 */ /* 0x000fe80000100800 */
[----:B------:R4:W-:Y:S01]  /*ac810*/  STL [R1+0x50f8], R14 ;  /* 0x0050f80e01007387 */ /* 0x0009e20000100800 */
[----:B0-----:R-:W-:-:S03]  /*ac820*/  IADD3 R42, P1, PT, R36, R15, RZ ;  /* 0x0000000f242a7210 */ /* 0x001fc60007f3e0ff */
[----:B------:R0:W-:Y:S02]  /*ac830*/  STL.64 [R1+0x25a0], R38 ;  /* 0x0025a02601007387 */ /* 0x0001e40000100a00 */
[C---:B------:R-:W-:Y:S02]  /*ac840*/  IMAD.X R43, R37.reuse, 0x1, R13, P1 ;  /* 0x00000001252b7824 */ /* 0x040fe400008e060d */
[----:B------:R1:W-:Y:S01]  /*ac850*/  STL [R1+0x50fc], R12 ;  /* 0x0050fc0c01007387 */ /* 0x0003e20000100800 */
[C---:B----4-:R-:W-:Y:S02]  /*ac860*/  IADD3 R14, P1, PT, R36.reuse, R10, RZ ;  /* 0x0000000a240e7210 */ /* 0x050fe40007f3e0ff */
[C---:B0-----:R-:W-:Y:S01]  /*ac870*/  IADD3 R38, P2, PT, R36.reuse, R12, RZ ;  /* 0x0000000c24267210 */ /* 0x041fe20007f5e0ff */
[----:B------:R0:W-:Y:S04]  /*ac880*/  STL [R1+0x5100], R13 ;  /* 0x0051000d01007387 */ /* 0x0001e80000100800 */
[C---:B------:R-:W-:Y:S01]  /*ac890*/  IMAD.X R39, R37.reuse, 0x1, R11, P2 ;  /* 0x0000000125277824 */ /* 0x040fe200010e060b */
[----:B------:R4:W-:Y:S01]  /*ac8a0*/  STL [R1+0x5104], R10 ;  /* 0x0051040a01007387 */ /* 0x0009e20000100800 */
[----:B-1----:R-:W-:Y:S01]  /*ac8b0*/  IADD3 R12, P2, PT, R36, R9, RZ ;  /* 0x00000009240c7210 */ /* 0x002fe20007f5e0ff */
[----:B------:R-:W-:-:S02]  /*ac8c0*/  IMAD.X R15, R37, 0x1, R8, P1 ;  /* 0x00000001250f7824 */ /* 0x000fc400008e0608 */
[----:B------:R-:W-:Y:S04]  /*ac8d0*/  STL.64 [R1+0x25a8], R42 ;  /* 0x0025a82a01007387 */ /* 0x000fe80000100a00 */
[----:B------:R1:W-:Y:S01]  /*ac8e0*/  STL [R1+0x5108], R11 ;  /* 0x0051080b01007387 */ /* 0x0003e20000100800 */
[C---:B0-----:R-:W-:Y:S01]  /*ac8f0*/  IMAD.X R13, R37.reuse, 0x1, R6, P2 ;  /* 0x00000001250d7824 */ /* 0x041fe200010e0606 */
[----:B----4-:R-:W-:Y:S02]  /*ac900*/  IADD3 R10, P1, PT, R36, R7, RZ ;  /* 0x00000007240a7210 */ /* 0x010fe40007f3e0ff */
[----:B------:R-:W-:Y:S04]  /*ac910*/  STL [R1+0x510c], R9 ;  /* 0x00510c0901007387 */ /* 0x000fe80000100800 */
[----:B------:R-:W-:Y:S04]  /*ac920*/  STL.64 [R1+0x25b0], R38 ;  /* 0x0025b02601007387 */ /* 0x000fe80000100a00 */
[----:B------:R0:W-:Y:S01]  /*ac930*/  STL [R1+0x5110], R8 ;  /* 0x0051100801007387 */ /* 0x0001e20000100800 */
[----:B-1----:R-:W-:-:S03]  /*ac940*/  IMAD.X R11, R37, 0x1, R5, P1 ;  /* 0x00000001250b7824 */ /* 0x002fc600008e0605 */
[----:B------:R-:W-:Y:S04]  /*ac950*/  STL [R1+0x5114], R7 ;  /* 0x0051140701007387 */ /* 0x000fe80000100800 */
[----:B------:R-:W-:Y:S01]  /*ac960*/  STL.64 [R1+0x25b8], R14 ;  /* 0x0025b80e01007387 */ /* 0x000fe20000100a00 */
[----:B0-----:R-:W-:-:S03]  /*ac970*/  IADD3 R8, P2, PT, R36, R4, RZ ;  /* 0x0000000424087210 */ /* 0x001fc60007f5e0ff */
[----:B------:R0:W-:Y:S02]  /*ac980*/  STL [R1+0x5118], R6 ;  /* 0x0051180601007387 */ /* 0x0001e40000100800 */
[----:B------:R-:W-:Y:S02]  /*ac990*/  IMAD.X R9, R37, 0x1, R30, P2 ;  /* 0x0000000125097824 */ /* 0x000fe400010e061e */
[----:B------:R-:W-:Y:S04]  /*ac9a0*/  STL [R1+0x511c], R4 ;  /* 0x00511c0401007387 */ /* 0x000fe80000100800 */
[----:B------:R1:W-:Y:S01]  /*ac9b0*/  STL.64 [R1+0x25c0], R12 ;  /* 0x0025c00c01007387 */ /* 0x0003e20000100a00 */
[----:B0-----:R-:W-:-:S03]  /*ac9c0*/  IADD3 R6, P1, PT, R36, R29, RZ ;  /* 0x0000001d24067210 */ /* 0x001fc60007f3e0ff */
[----:B------:R-:W-:Y:S04]  /*ac9d0*/  STL [R1+0x5120], R5 ;  /* 0x0051200501007387 */ /* 0x000fe80000100800 */
[----:B------:R-:W-:Y:S01]  /*ac9e0*/  STL [R1+0x5124], R29 ;  /* 0x0051241d01007387 */ /* 0x000fe20000100800 */
[----:B------:R-:W-:-:S03]  /*ac9f0*/  IMAD.X R7, R37, 0x1, R32, P1 ;  /* 0x0000000125077824 */ /* 0x000fc600008e0620 */
[----:B------:R-:W-:Y:S04]  /*aca00*/  STL.64 [R1+0x25c8], R10 ;  /* 0x0025c80a01007387 */ /* 0x000fe80000100a00 */
[----:B------:R-:W-:Y:S04]  /*aca10*/  STL [R1+0x5128], R30 ;  /* 0x0051281e01007387 */ /* 0x000fe80000100800 */
[----:B------:R0:W-:Y:S04]  /*aca20*/  STL.64 [R1+0x25d0], R8 ;  /* 0x0025d00801007387 */ /* 0x0001e80000100a00 */
[----:B------:R-:W-:Y:S04]  /*aca30*/  STL [R1+0x512c], R31 ;  /* 0x00512c1f01007387 */ /* 0x000fe80000100800 */
[----:B------:R-:W-:Y:S04]  /*aca40*/  STL [R1+0x5130], R32 ;  /* 0x0051302001007387 */ /* 0x000fe80000100800 */
[----:B-1----:R-:W4:Y:S04]  /*aca50*/  LDL R13, [R1+0x2788] ;  /* 0x00278800010d7983 */ /* 0x002f280000100800 */
[----:B------:R1:W-:Y:S04]  /*aca60*/  STL.64 [R1+0x25d8], R6 ;  /* 0x0025d80601007387 */ /* 0x0003e80000100a00 */
[----:B------:R-:W-:Y:S04]  /*aca70*/  STL [R1+0x5134], R34 ;  /* 0x0051342201007387 */ /* 0x000fe80000100800 */
[----:B------:R-:W3:Y:S04]  /*aca80*/  LDL.LU R47, [R1+0x1088] ;  /* 0x00108800012f7983 */ /* 0x000ee80000300800 */
[----:B------:R-:W3:Y:S01]  /*aca90*/  LDL.LU R60, [R1+0x108c] ;  /* 0x00108c00013c7983 */ /* 0x000ee20000300800 */
[C---:B0-----:R-:W-:Y:S01]  /*acaa0*/  IADD3 R8, P2, PT, R36.reuse, R31, RZ ;  /* 0x0000001f24087210 */ /* 0x041fe20007f5e0ff */
[C---:B--2---:R-:W-:Y:S01]  /*acab0*/  VIADD R40, R36.reuse, UR6 ;  /* 0x0000000624287c36 */ /* 0x044fe20008000000 */
[----:B------:R-:W-:Y:S01]  /*acac0*/  IADD3 R4, P1, PT, R36, R34, RZ ;  /* 0x0000002224047210 */ /* 0x000fe20007f3e0ff */
[----:B------:R-:W0:Y:S02]  /*acad0*/  LDCU UR6, c[0x0][0x398] ;  /* 0x00007300ff0677ac */ /* 0x000e240008000800 */
[C---:B------:R-:W-:Y:S01]  /*acae0*/  IMAD.X R9, R37.reuse, 0x1, R33, P2 ;  /* 0x0000000125097824 */ /* 0x040fe200010e0621 */
[----:B-1----:R-:W-:Y:S01]  /*acaf0*/  SHF.R.S32.HI R6, RZ, 0x1f, R40 ;  /* 0x0000001fff067819 */ /* 0x002fe20000011428 */
[----:B------:R-:W-:-:S03]  /*acb00*/  IMAD.X R5, R37, 0x1, R35, P1 ;  /* 0x0000000125057824 */ /* 0x000fc600008e0623 */
[----:B------:R1:W-:Y:S04]  /*acb10*/  STL.64 [R1+0x25e8], R8 ;  /* 0x0025e80801007387 */ /* 0x0003e80000100a00 */
[----:B------:R-:W-:Y:S04]  /*acb20*/  STL [R1+0x5138], R33 ;  /* 0x0051382101007387 */ /* 0x000fe80000100800 */
[----:B------:R-:W-:Y:S01]  /*acb30*/  STL [R1+0x513c], R28 ;  /* 0x00513c1c01007387 */ /* 0x000fe20000100800 */
[----:B-1----:R-:W-:-:S03]  /*acb40*/  IADD3 R8, P2, PT, R40, R28, RZ ;  /* 0x0000001c28087210 */ /* 0x002fc60007f5e0ff */
[----:B------:R-:W-:Y:S02]  /*acb50*/  STL [R1+0x5140], R35 ;  /* 0x0051402301007387 */ /* 0x000fe40000100800 */
[----:B------:R-:W-:Y:S02]  /*acb60*/  IMAD.X R9, R6, 0x1, R26, P2 ;  /* 0x0000000106097824 */ /* 0x000fe400010e061a */
[----:B------:R1:W-:Y:S04]  /*acb70*/  STL.64 [R1+0x25e0], R4 ;  /* 0x0025e00401007387 */ /* 0x0003e80000100a00 */
[----:B------:R-:W-:Y:S04]  /*acb80*/  STL [R1+0x5144], R27 ;  /* 0x0051441b01007387 */ /* 0x000fe80000100800 */
[----:B------:R-:W-:Y:S01]  /*acb90*/  STL [R1+0x5148], R26 ;  /* 0x0051481a01007387 */ /* 0x000fe20000100800 */
[----:B-1----:R-:W-:-:S03]  /*acba0*/  IADD3 R4, P1, PT, R40, R27, RZ ;  /* 0x0000001b28047210 */ /* 0x002fc60007f3e0ff */
[----:B------:R-:W2:Y:S04]  /*acbb0*/  LDL R12, [R1+0x278c] ;  /* 0x00278c00010c7983 */ /* 0x000ea80000100800 */
[----:B------:R1:W-:Y:S01]  /*acbc0*/  STL.64 [R1+0x25f8], R8 ;  /* 0x0025f80801007387 */ /* 0x0003e20000100a00 */
[----:B------:R-:W-:-:S03]  /*acbd0*/  IMAD.X R5, R6, 0x1, R25, P1 ;  /* 0x0000000106057824 */ /* 0x000fc600008e0619 */
        /* <DEDUP_REMOVED lines=8> */
[----:B------:R1:W-:Y:S02]  /*acc60*/  STL.64 [R1+0x2600], R8 ;  /* 0x0026000801007387 */ /* 0x0003e40000100a00 */
[----:B------:R-:W-:Y:S01]  /*acc70*/  IMAD.X R5, R6, 0x1, R21, P1 ;  /* 0x0000000106057824 */ /* 0x000fe200008e0615 */
[----:B-1----:R-:W-:Y:S01]  /*acc80*/  IADD3 R8, P2, PT, R40, R20, RZ ;  /* 0x0000001428087210 */ /* 0x002fe20007f5e0ff */
[----:B------:R-:W-:Y:S04]  /*acc90*/  STL [R1+0x515c], R20 ;  /* 0x00515c1401007387 */ /* 0x000fe80000100800 */
[----:B------:R-:W-:Y:S01]  /*acca0*/  IMAD.X R9, R6, 0x1, R19, P2 ;  /* 0x0000000106097824 */ /* 0x000fe200010e0613 */
[----:B------:R1:W-:Y:S04]  /*accb0*/  STL.64 [R1+0x2608], R4 ;  /* 0x0026080401007387 */ /* 0x0003e80000100a00 */
[----:B------:R0:W-:Y:S04]  /*accc0*/  STL.64 [R1+0x2610], R8 ;  /* 0x0026100801007387 */ /* 0x0001e80000100a00 */
[----:B------:R-:W2:Y:S01]  /*accd0*/  LDL R14, [R1+0x2798] ;  /* 0x00279800010e7983 */ /* 0x000ea20000100800 */
[----:B-1----:R-:W-:-:S03]  /*acce0*/  IADD3 R4, P1, PT, R40, R18, RZ ;  /* 0x0000001228047210 */ /* 0x002fc60007f3e0ff */
[----:B------:R-:W2:Y:S02]  /*accf0*/  LDL R15, [R1+0x27b4] ;  /* 0x0027b400010f7983 */ /* 0x000ea40000100800 */
[----:B------:R-:W-:Y:S02]  /*acd00*/  IMAD.X R5, R6, 0x1, R17, P1 ;  /* 0x0000000106057824 */ /* 0x000fe400008e0611 */
[----:B------:R-:W2:Y:S04]  /*acd10*/  LDL R16, [R1+0x27b8] ;  /* 0x0027b80001107983 */ /* 0x000ea80000100800 */
[----:B------:R1:W-:Y:S04]  /*acd20*/  STL.64 [R1+0x2618], R4 ;  /* 0x0026180401007387 */ /* 0x0003e80000100a00 */
[----:B------:R-:W1:Y:S04]  /*acd30*/  LDL.LU R41, [R1+0xc4] ;  /* 0x0000c40001297983 */ /* 0x000e680000300800 */
[----:B------:R-:W2:Y:S01]  /*acd40*/  LDL.LU R42, [R1+0xa4] ;  /* 0x0000a400012a7983 */ /* 0x000ea20000300800 */
[----:B---3--:R-:W-:-:S03]  /*acd50*/  F2FP.SATFINITE.E5M2.F32.PACK_AB_MERGE_C R20, R60, R47, RZ ;  /* 0x0000002f3c14723e */ /* 0x008fc600048060ff */
[----:B------:R-:W3:Y:S04]  /*acd60*/  LDL.LU R60, [R1+0xb4] ;  /* 0x0000b400013c7983 */ /* 0x000ee80000300800 */
[----:B------:R-:W3:Y:S04]  /*acd70*/  LDL.LU R43, [R1+0xc8] ;  /* 0x0000c800012b7983 */ /* 0x000ee80000300800 */
[----:B------:R-:W3:Y:S04]  /*acd80*/  LDL.LU R44, [R1+0xa8] ;  /* 0x0000a800012c7983 */ /* 0x000ee80000300800 */
[----:B------:R-:W3:Y:S04]  /*acd90*/  LDL.LU R45, [R1+0xb8] ;  /* 0x0000b800012d7983 */ /* 0x000ee80000300800 */
[----:B------:R-:W3:Y:S04]  /*acda0*/  LDL.LU R46, [R1+0xbc] ;  /* 0x0000bc00012e7983 */ /* 0x000ee80000300800 */
[----:B------:R-:W3:Y:S04]  /*acdb0*/  LDL.LU R47, [R1+0xac] ;  /* 0x0000ac00012f7983 */ /* 0x000ee80000300800 */
[----:B------:R-:W3:Y:S04]  /*acdc0*/  LDL R23, [R1+0x27bc] ;  /* 0x0027bc0001177983 */ /* 0x000ee80000100800 */
        /* <DEDUP_REMOVED lines=8> */
[----:B0-----:R-:W3:Y:S04]  /*ace50*/  LDL R8, [R1+0x2778] ;  /* 0x0027780001087983 */ /* 0x001ee80000100800 */
[----:B------:R-:W3:Y:S04]  /*ace60*/  LDL R9, [R1+0x277c] ;  /* 0x00277c0001097983 */ /* 0x000ee80000100800 */
[----:B------:R-:W3:Y:S01]  /*ace70*/  LDL R11, [R1+0x2780] ;  /* 0x00278000010b7983 */ /* 0x000ee20000100800 */
[----:B----4-:R-:W-:Y:S01]  /*ace80*/  ISETP.LT.AND P2, PT, R13, UR39, !P0 ;  /* 0x000000270d007c0c */ /* 0x010fe2000c741270 */
[----:B------:R-:W0:Y:S01]  /*ace90*/  LDCU UR39, c[0x0][0x398] ;  /* 0x00007300ff2777ac */ /* 0x000e220008000800 */
[----:B------:R-:W-:-:S02]  /*acea0*/  @P3 LOP3.LUT R2, R2, 0x400000, RZ, 0xfc, !PT ;  /* 0x0040000002023812 */ /* 0x000fc400078efcff */
[----:B--2---:R-:W-:Y:S01]  /*aceb0*/  ISETP.LT.AND P1, PT, R12, UR38, !P0 ;  /* 0x000000260c007c0c */ /* 0x004fe2000c721270 */
[----:B------:R-:W2:Y:S01]  /*acec0*/  LDCU UR38, c[0x0][0x398] ;  /* 0x00007300ff2677ac */ /* 0x000ea20008000800 */
[----:B------:R-:W-:-:S07]  /*aced0*/  LOP3.LUT R2, R2, 0xffefffff, RZ, 0xc0, !PT ;  /* 0xffefffff02027812 */ /* 0x000fce00078ec0ff */
[----:B------:R-:W-:-:S04]  /*acee0*/  @P2 LOP3.LUT R2, R2, 0x100000, RZ, 0xfc, !PT ;  /* 0x0010000002022812 */ /* 0x000fc800078efcff */
[----:B------:R-:W-:-:S04]  /*acef0*/  LOP3.LUT R2, R2, 0xfff7ffff, RZ, 0xc0, !PT ;  /* 0xfff7ffff02027812 */ /* 0x000fc800078ec0ff */
[----:B------:R-:W-:Y:S02]  /*acf00*/  @P1 LOP3.LUT R2, R2, 0x80000, RZ, 0xfc, !PT ;  /* 0x0008000002021812 */ /* 0x000fe400078efcff */
[----:B------:R-:W-:Y:S01]  /*acf10*/  ISETP.LT.AND P3, PT, R14, UR31, !P0 ;  /* 0x0000001f0e007c0c */ /* 0x000fe2000c761270 */
[----:B------:R-:W4:Y:S01]  /*acf20*/  LDCU UR31, c[0x0][0x398] ;  /* 0x00007300ff1f77ac */ /* 0x000f220008000800 */
[----:B------:R-:W-:Y:S02]  /*acf30*/  LOP3.LUT R2, R2, 0xfffbffff, RZ, 0xc0, !PT ;  /* 0xfffbffff02027812 */ /* 0x000fe400078ec0ff */
[----:B------:R-:W-:Y:S01]  /*acf40*/  ISETP.LT.AND P2, PT, R15, UR30, !P0 ;  /* 0x0000001e0f007c0c */ /* 0x000fe2000c741270 */
[----:B------:R-:W0:Y:S01]  /*acf50*/  LDCU UR30, c[0x0][0x398] ;  /* 0x00007300ff1e77ac */ /* 0x000e220008000800 */
[----:B------:R-:W-:Y:S01]  /*acf60*/  ISETP.LT.AND P1, PT, R16, UR27, !P0 ;  /* 0x0000001b10007c0c */ /* 0x000fe2000c721270 */
[----:B------:R-:W0:Y:S06]  /*acf70*/  LDCU UR27, c[0x0][0x398] ;  /* 0x00007300ff1b77ac */ /* 0x000e2c0008000800 */
[----:B------:R-:W-:-:S04]  /*acf80*/  @P3 LOP3.LUT R2, R2, 0x40000, RZ, 0xfc, !PT ;  /* 0x0004000002023812 */ /* 0x000fc800078efcff */
[----:B------:R-:W-:-:S04]  /*acf90*/  LOP3.LUT R2, R2, 0xfffdffff, RZ, 0xc0, !PT ;  /* 0xfffdffff02027812 */ /* 0x000fc800078ec0ff */
[----:B------:R-:W-:-:S04]  /*acfa0*/  @P2 LOP3.LUT R2, R2, 0x20000, RZ, 0xfc, !PT ;  /* 0x0002000002022812 */ /* 0x000fc800078efcff */
[----:B------:R-:W-:-:S04]  /*acfb0*/  LOP3.LUT R2, R2, 0xfffeffff, RZ, 0xc0, !PT ;  /* 0xfffeffff02027812 */ /* 0x000fc800078ec0ff */
[----:B------:R-:W-:-:S04]  /*acfc0*/  @P1 LOP3.LUT R2, R2, 0x10000, RZ, 0xfc, !PT ;  /* 0x0001000002021812 */ /* 0x000fc800078efcff */
[----:B------:R-:W-:Y:S02]  /*acfd0*/  LOP3.LUT R2, R2, 0xffff7fff, RZ, 0xc0, !PT ;  /* 0xffff7fff02027812 */ /* 0x000fe400078ec0ff */
[----:B------:R-:W-:Y:S02]  /*acfe0*/  LOP3.LUT R59, R59, 0x7fffffff, RZ, 0xc0, !PT ;  /* 0x7fffffff3b3b7812 */ /* 0x000fe400078ec0ff */
[----:B---3--:R-:W-:Y:S01]  /*acff0*/  ISETP.LT.AND P3, PT, R23, UR14, !P0 ;  /* 0x0000000e17007c0c */ /* 0x008fe2000c761270 */
[----:B------:R-:W3:Y:S01]  /*ad000*/  LDCU UR14, c[0x0][0x398] ;  /* 0x00007300ff0e77ac */ /* 0x000ee20008000800 */
[----:B------:R-:W-:Y:S01]  /*ad010*/  ISETP.LT.AND P2, PT, R25, UR13, !P0 ;  /* 0x0000000d19007c0c */ /* 0x000fe2000c741270 */
[----:B------:R-:W0:Y:S01]  /*ad020*/  LDCU UR13, c[0x0][0x398] ;  /* 0x00007300ff0d77ac */ /* 0x000e220008000800 */
[----:B------:R-:W-:Y:S01]  /*ad030*/  ISETP.LT.AND P1, PT, R24, UR12, !P0 ;  /* 0x0000000c18007c0c */ /* 0x000fe2000c721270 */
[----:B------:R-:W0:Y:S08]  /*ad040*/  LDCU UR12, c[0x0][0x398] ;  /* 0x00007300ff0c77ac */ /* 0x000e300008000800 */
[----:B------:R-:W-:-:S04]  /*ad050*/  @P3 LOP3.LUT R2, R2, 0x8000, RZ, 0xfc, !PT ;  /* 0x0000800002023812 */ /* 0x000fc800078efcff */
[----:B------:R-:W-:-:S04]  /*ad060*/  LOP3.LUT R2, R2, 0xffffbfff, RZ, 0xc0, !PT ;  /* 0xffffbfff02027812 */ /* 0x000fc800078ec0ff */
[----:B------:R-:W-:Y:S02]  /*ad070*/  @P2 LOP3.LUT R2, R2, 0x4000, RZ, 0xfc, !PT ;  /* 0x0000400002022812 */ /* 0x000fe400078efcff */
[----:B------:R-:W-:Y:S02]  /*ad080*/  ISETP.LT.AND P3, PT, R26, UR11, !P0 ;  /* 0x0000000b1a007c0c */ /* 0x000fe4000c761270 */
[----:B------:R-:W-:-:S04]  /*ad090*/  LOP3.LUT R2, R2, 0xffffdfff, RZ, 0xc0, !PT ;  /* 0xffffdfff02027812 */ /* 0x000fc800078ec0ff */
[----:B------:R-:W-:Y:S02]  /*ad0a0*/  @P1 LOP3.LUT R2, R2, 0x2000, RZ, 0xfc, !PT ;  /* 0x0000200002021812 */ /* 0x000fe400078efcff */
[----:B------:R-:W-:Y:S01]  /*ad0b0*/  ISETP.LT.AND P2, PT, R27, UR10, !P0 ;  /* 0x0000000a1b007c0c */ /* 0x000fe2000c741270 */
[----:B------:R-:W0:Y:S01]  /*ad0c0*/  LDCU.64 UR10, c[0x0][0x398] ;  /* 0x00007300ff0a77ac */ /* 0x000e220008000a00 */
[----:B------:R-:W-:-:S04]  /*ad0d0*/  LOP3.LUT R2, R2, 0xffffefff, RZ, 0xc0, !PT ;  /* 0xffffefff02027812 */ /* 0x000fc800078ec0ff */
[----:B------:R-:W-:Y:S02]  /*ad0e0*/  @P3 LOP3.LUT R2, R2, 0x1000, RZ, 0xfc, !PT ;  /* 0x0000100002023812 */ /* 0x000fe400078efcff */
[----:B------:R-:W-:Y:S01]  /*ad0f0*/  ISETP.LT.AND P1, PT, R6, UR32, !P0 ;  /* 0x0000002006007c0c */ /* 0x000fe2000c721270 */
[----:B------:R-:W-:Y:S01]  /*ad100*/  VIADD R36, R35, 0x29 ;  /* 0x0000002923247836 */ /* 0x000fe20000000000 */
[----:B------:R-:W-:Y:S01]  /*ad110*/  LOP3.LUT R2, R2, 0xfffff7ff, RZ, 0xc0, !PT ;  /* 0xfffff7ff02027812 */ /* 0x000fe200078ec0ff */
[----:B------:R-:W0:Y:S03]  /*ad120*/  LDCU UR32, c[0x0][0x398] ;  /* 0x00007300ff2077ac */ /* 0x000e260008000800 */
[----:B------:R-:W-:Y:S02]  /*ad130*/  @P2 LOP3.LUT R2, R2, 0x800, RZ, 0xfc, !PT ;  /* 0x0000080002022812 */ /* 0x000fe400078efcff */
[----:B------:R-:W-:Y:S01]  /*ad140*/  ISETP.LT.AND P0, PT, R7, UR33, !P0 ;  /* 0x0000002107007c0c */ /* 0x000fe2000c701270 */
[----:B------:R-:W0:Y:S01]  /*ad150*/  LDCU UR33, c[0x0][0x398] ;  /* 0x00007300ff2177ac */ /* 0x000e220008000800 */
[----:B------:R-:W-:-:S04]  /*ad160*/  LOP3.LUT R2, R2, 0xfffffbff, RZ, 0xc0, !PT ;  /* 0xfffffbff02027812 */ /* 0x000fc800078ec0ff */
[----:B------:R-:W-:-:S04]  /*ad170*/  @P1 LOP3.LUT R2, R2, 0x400, RZ, 0xfc, !PT ;  /* 0x0000040002021812 */ /* 0x000fc800078efcff */
[----:B------:R-:W-:-:S04]  /*ad180*/  LOP3.LUT R2, R2, 0xfffffdff, RZ, 0xc0, !PT ;  /* 0xfffffdff02027812 */ /* 0x000fc800078ec0ff */
[----:B------:R-:W-:Y:S02]  /*ad190*/  @P0 LOP3.LUT R2, R2, 0x200, RZ, 0xfc, !PT ;  /* 0x0000020002020812 */ /* 0x000fe400078efcff */
[----:B------:R-:W-:Y:S02]  /*ad1a0*/  ISETP.GE.AND P0, PT, R36, UR7, PT ;  /* 0x0000000724007c0c */ /* 0x000fe4000bf06270 */
[----:B------:R-:W-:Y:S01]  /*ad1b0*/  LOP3.LUT R2, R2, 0xffffffdf, RZ, 0xc0, !PT ;  /* 0xffffffdf02027812 */ /* 0x000fe200078ec0ff */
[----:B------:R-:W-:Y:S01]  /*ad1c0*/  VIADD R36, R35, 0x28 ;  /* 0x0000002823247836 */ /* 0x000fe20000000000 */
[----:B0-----:R-:W-:Y:S01]  /*ad1d0*/  ISETP.LT.AND P3, PT, R10, UR10, !P0 ;  /* 0x0000000a0a007c0c */ /* 0x001fe2000c761270 */
[----:B------:R-:W0:Y:S01]  /*ad1e0*/  LDCU UR10, c[0x0][0x398] ;  /* 0x00007300ff0a77ac */ /* 0x000e220008000800 */
[----:B------:R-:W-:Y:S02]  /*ad1f0*/  ISETP.LT.AND P2, PT, R8, UR16, !P0 ;  /* 0x0000001008007c0c */ /* 0x000fe4000c741270 */
[----:B------:R-:W-:Y:S01]  /*ad200*/  ISETP.LT.AND P1, PT, R9, UR15, !P0 ;  /* 0x0000000f09007c0c */ /* 0x000fe2000c721270 */
[----:B------:R-:W0:Y:S01]  /*ad210*/  LDCU UR7, c[0x0][0x398] ;  /* 0x00007300ff0777ac */ /* 0x000e220008000800 */
[----:B------:R-:W-:-:S02]  /*ad220*/  LOP3.LUT R58, R58, 0x7fffffff, RZ, 0xc0, !PT ;  /* 0x7fffffff3a3a7812 */ /* 0x000fc400078ec0ff */
[----:B------:R-:W-:Y:S01]  /*ad230*/  LOP3.LUT R57, R57, 0x7fffffff, RZ, 0xc0, !PT ;  /* 0x7fffffff39397812 */ /* 0x000fe200078ec0ff */
[----:B------:R-:W0:Y:S04]  /*ad240*/  LDCU UR15, c[0x0][0x398] ;  /* 0x00007300ff0f77ac */ /* 0x000e280008000800 */
[----:B------:R-:W-:Y:S01]  /*ad250*/  @P3 LOP3.LUT R2, R2, 0x20, RZ, 0xfc, !PT ;  /* 0x0000002002023812 */ /* 0x000fe200078efcff */
[----:B------:R-:W0:Y:S03]  /*ad260*/  LDCU UR16, c[0x0][0x398] ;  /* 0x00007300ff1077ac */ /* 0x000e260008000800 */
        /* <DEDUP_REMOVED lines=10> */
[----:B------:R-:W0:Y:S01]  /*ad310*/  LDCU UR5, c[0x0][0x398] ;  /* 0x00007300ff0577ac */ /* 0x000e220008000800 */
        /* <DEDUP_REMOVED lines=12> */
[----:B------:R-:W-:Y:S02]  /*ad3e0*/  ISETP.LT.AND P1, PT, R16, UR29, !P0 ;  /* 0x0000001d10007c0c */ /* 0x000fe4000c721270 */
[----:B------:R-:W-:Y:S01]  /*ad3f0*/  LOP3.LUT R2, R2, 0xfffffffd, RZ, 0xc0, !PT ;  /* 0xfffffffd02027812 */ /* 0x000fe200078ec0ff */
[----:B------:R-:W0:Y:S03]  /*ad400*/  LDCU UR29, c[0x0][0x398] ;  /* 0x00007300ff1d77ac */ /* 0x000e260008000800 */
[----:B------:R-:W-:-:S02]  /*ad410*/  @P2 LOP3.LUT R2, R2, 0x2, RZ, 0xfc, !PT ;  /* 0x0000000202022812 */ /* 0x000fc400078efcff */
[----:B------:R-:W-:Y:S01]  /*ad420*/  ISETP.LT.AND P2, PT, R25, UR18, !P0 ;  /* 0x0000001219007c0c */ /* 0x000fe2000c741270 */
[----:B------:R-:W0:Y:S01]  /*ad430*/  LDCU UR18, c[0x0][0x398] ;  /* 0x00007300ff1277ac */ /* 0x000e220008000800 */
[----:B------:R-:W-:Y:S02]  /*ad440*/  LOP3.LUT R2, R2, 0xfffffffe, RZ, 0xc0, !PT ;  /* 0xfffffffe02027812 */ /* 0x000fe400078ec0ff */
[----:B------:R-:W-:Y:S02]  /*ad450*/  @P3 LOP3.LUT R59, R59, 0x80000000, RZ, 0xfc, !PT ;  /* 0x800000003b3b3812 */ /* 0x000fe400078efcff */
        /* <DEDUP_REMOVED lines=31> */
[----:B------:R-:W0:Y:S07]  /*ad650*/  LDCU UR42, c[0x0][0x398] ;  /* 0x00007300ff2a77ac */ /* 0x000e2e0008000800 */
[----:B------:R-:W-:Y:S01]  /*ad660*/  @P1 LOP3.LUT R59, R59, 0x200000, RZ, 0xfc, !PT ;  /* 0x002000003b3b1812 */ /* 0x000fe200078efcff */
[----:B------:R-:W0:Y:S01]  /*ad670*/  LDCU UR8, c[0x0][0x398] ;  /* 0x00007300ff0877ac */ /* 0x000e220008000800 */
[----:B------:R-:W-:-:S02]  /*ad680*/  ISETP.LT.AND P1, PT, R8, UR28, !P0 ;  /* 0x0000001c08007c0c */ /* 0x000fc4000c721270 */
[----:B------:R-:W-:Y:S01]  /*ad690*/  LOP3.LUT R59, R59, 0xfeffffff, RZ, 0xc0, !PT ;  /* 0xfeffffff3b3b7812 */ /* 0x000fe200078ec0ff */
[----:B------:R-:W0:Y:S10]  /*ad6a0*/  LDCU UR28, c[0x0][0x398] ;  /* 0x00007300ff1c77ac */ /* 0x000e340008000800 */
[----:B------:R-:W-:-:S04]  /*ad6b0*/  @P1 LOP3.LUT R59, R59, 0x1000000, RZ, 0xfc, !PT ;  /* 0x010000003b3b1812 */ /* 0x000fc800078efcff */
[----:B------:R-:W-:-:S04]  /*ad6c0*/  LOP3.LUT R59, R59, 0xff7fffff, RZ, 0xc0, !PT ;  /* 0xff7fffff3b3b7812 */ /* 0x000fc800078ec0ff */
[----:B------:R-:W-:Y:S02]  /*ad6d0*/  @P3 LOP3.LUT R59, R59, 0x800000, RZ, 0xfc, !PT ;  /* 0x008000003b3b3812 */ /* 0x000fe400078efcff */
[----:B------:R-:W-:Y:S01]  /*ad6e0*/  ISETP.LT.AND P1, PT, R13, UR43, !P0 ;  /* 0x0000002b0d007c0c */ /* 0x000fe2000c721270 */
[----:B------:R-:W1:Y:S01]  /*ad6f0*/  LDCU UR43, c[0x0][0x398] ;  /* 0x00007300ff2b77ac */ /* 0x000e620008000800 */
[----:B------:R-:W-:-:S04]  /*ad700*/  LOP3.LUT R59, R59, 0xffbfffff, RZ, 0xc0, !PT ;  /* 0xffbfffff3b3b7812 */ /* 0x000fc800078ec0ff */
[----:B------:R-:W-:-:S04]  /*ad710*/  @P2 LOP3.LUT R59, R59, 0x400000, RZ, 0xfc, !PT ;  /* 0x004000003b3b2812 */ /* 0x000fc800078efcff */
[----:B------:R-:W-:-:S04]  /*ad720*/  LOP3.LUT R59, R59, 0xffefffff, RZ, 0xc0, !PT ;  /* 0xffefffff3b3b7812 */ /* 0x000fc800078ec0ff */
[----:B------:R-:W-:Y:S02]  /*ad730*/  @P1 LOP3.LUT R59, R59, 0x100000, RZ, 0xfc, !PT ;  /* 0x001000003b3b1812 */ /* 0x000fe400078efcff */
[----:B0-----:R-:W-:Y:S01]  /*ad740*/  ISETP.LT.AND P1, PT, R12, UR28, !P0 ;  /* 0x0000001c0c007c0c */ /* 0x001fe2000c721270 */
[----:B------:R-:W0:Y:S01]  /*ad750*/  LDCU UR28, c[0x0][0x398] ;  /* 0x00007300ff1c77ac */ /* 0x000e220008000800 */
[----:B------:R-:W-:Y:S02]  /*ad760*/  ISETP.LT.AND P3, PT, R14, UR10, !P0 ;  /* 0x0000000a0e007c0c */ /* 0x000fe4000c761270 */
[----:B------:R-:W-:Y:S01]  /*ad770*/  LOP3.LUT R59, R59, 0xfff7ffff, RZ, 0xc0, !PT ;  /* 0xfff7ffff3b3b7812 */ /* 0x000fe200078ec0ff */
[----:B------:R-:W0:Y:S01]  /*ad780*/  LDCU UR10, c[0x0][0x398] ;  /* 0x00007300ff0a77ac */ /* 0x000e220008000800 */
[----:B------:R-:W-:-:S07]  /*ad790*/  ISETP.LT.AND P2, PT, R15, UR42, !P0 ;  /* 0x0000002a0f007c0c */ /* 0x000fce000c741270 */
[----:B------:R-:W-:-:S04]  /*ad7a0*/  @P1 LOP3.LUT R59, R59, 0x80000, RZ, 0xfc, !PT ;  /* 0x000800003b3b1812 */ /* 0x000fc800078efcff */
[----:B------:R-:W-:-:S04]  /*ad7b0*/  LOP3.LUT R59, R59, 0xfffbffff, RZ, 0xc0, !PT ;  /* 0xfffbffff3b3b7812 */ /* 0x000fc800078ec0ff */
[----:B------:R-:W-:Y:S02]  /*ad7c0*/  @P3 LOP3.LUT R59, R59, 0x40000, RZ, 0xfc, !PT ;  /* 0x000400003b3b3812 */ /* 0x000fe400078efcff */
[----:B-1----:R-:W-:Y:S01]  /*ad7d0*/  ISETP.LT.AND P1, PT, R16, UR43, !P0 ;  /* 0x0000002b10007c0c */ /* 0x002fe2000c721270 */
[----:B------:R-:W1:Y:S01]  /*ad7e0*/  LDCU.64 UR42, c[0x0][0x398] ;  /* 0x00007300ff2a77ac */ /* 0x000e620008000a00 */
        /* <DEDUP_REMOVED lines=35> */
[----:B-1----:R-:W-:Y:S01]  /*ada20*/  ISETP.LT.AND P1, PT, R10, UR42, !P0 ;  /* 0x0000002a0a007c0c */ /* 0x002fe2000c721270 */
[----:B------:R-:W1:Y:S01]  /*ada30*/  LDCU UR42, c[0x0][0x398] ;  /* 0x00007300ff2a77ac */ /* 0x000e620008000800 */
[----:B------:R-:W-:Y:S02]  /*ada40*/  ISETP.LT.AND P3, PT, R8, UR29, !P0 ;  /* 0x0000001d08007c0c */ /* 0x000fe4000c761270 */
[----:B0-----:R-:W-:Y:S01]  /*ada50*/  ISETP.LT.AND P2, PT, R9, UR28, !P0 ;  /* 0x0000001c09007c0c */ /* 0x001fe2000c741270 */
[----:B------:R-:W0:Y:S01]  /*ada60*/  LDCU UR29, c[0x0][0x398] ;  /* 0x00007300ff1d77ac */ /* 0x000e220008000800 */
[----:B------:R-:W0:Y:S07]  /*ada70*/  LDCU UR28, c[0x0][0x398] ;  /* 0x00007300ff1c77ac */ /* 0x000e2e0008000800 */
[----:B------:R-:W-:Y:S01]  /*ada80*/  @P1 LOP3.LUT R59, R59, 0x20, RZ, 0xfc, !PT ;  /* 0x000000203b3b1812 */ /* 0x000fe200078efcff */
[----:B------:R-:W0:Y:S03]  /*ada90*/  LDCU UR9, c[0x0][0x398] ;  /* 0x00007300ff0977ac */ /* 0x000e260008000800 */
        /* <DEDUP_REMOVED lines=8> */
[----:B------:R-:W-:Y:S01]  /*adb20*/  ISETP.LT.AND P1, PT, R13, UR11, !P0 ;  /* 0x0000000b0d007c0c */ /* 0x000fe2000c721270 */
[----:B------:R-:W1:Y:S01]  /*adb30*/  LDCU UR11, c[0x0][0x398] ;  /* 0x00007300ff0b77ac */ /* 0x000e620008000800 */
[----:B0-----:R-:W-:Y:S02]  /*adb40*/  ISETP.LT.AND P3, PT, R12, UR29, !P0 ;  /* 0x0000001d0c007c0c */ /* 0x001fe4000c761270 */
[----:B------:R-:W-:Y:S01]  /*adb50*/  LOP3.LUT R59, R59, 0xffffffef, RZ, 0xc0, !PT ;  /* 0xffffffef3b3b7812 */ /* 0x000fe200078ec0ff */
[----:B------:R-:W0:Y:S01]  /*adb60*/  LDCU UR29, c[0x0][0x398] ;  /* 0x00007300ff1d77ac */ /* 0x000e220008000800 */
[----:B------:R-:W-:Y:S01]  /*adb70*/  ISETP.LT.AND P2, PT, R14, UR28, !P0 ;  /* 0x0000001c0e007c0c */ /* 0x000fe2000c741270 */
[----:B------:R-:W0:Y:S06]  /*adb80*/  LDCU UR28, c[0x0][0x398] ;  /* 0x00007300ff1c77ac */ /* 0x000e2c0008000800 */
[----:B------:R-:W-:-:S04]  /*adb90*/  @P1 LOP3.LUT R59, R59, 0x10, RZ, 0xfc, !PT ;  /* 0x000000103b3b1812 */ /* 0x000fc800078efcff */
[----:B------:R-:W-:-:S04]  /*adba0*/  LOP3.LUT R59, R59, 0xfffffff7, RZ, 0xc0, !PT ;  /* 0xfffffff73b3b7812 */ /* 0x000fc800078ec0ff */
[----:B------:R-:W-:Y:S02]  /*adbb0*/  @P3 LOP3.LUT R59, R59, 0x8, RZ, 0xfc, !PT ;  /* 0x000000083b3b3812 */ /* 0x000fe400078efcff */
[----:B-1----:R-:W-:Y:S01]  /*adbc0*/  ISETP.LT.AND P1, PT, R15, UR10, !P0 ;  /* 0x0000000a0f007c0c */ /* 0x002fe2000c721270 */
[----:B------:R-:W1:Y:S01]  /*adbd0*/  LDCU UR10, c[0x0][0x398] ;  /* 0x00007300ff0a77ac */ /* 0x000e620008000800 */
[----:B------:R-:W-:-:S04]  /*adbe0*/  LOP3.LUT R59, R59, 0xfffffffb, RZ, 0xc0, !PT ;  /* 0xfffffffb3b3b7812 */ /* 0x000fc800078ec0ff */
[----:B------:R-:W-:-:S04]  /*adbf0*/  @P2 LOP3.LUT R59, R59, 0x4, RZ, 0xfc, !PT ;  /* 0x000000043b3b2812 */ /* 0x000fc800078efcff */
[----:B------:R-:W-:Y:S02]  /*adc00*/  LOP3.LUT R59, R59, 0xfffffffd, RZ, 0xc0, !PT ;  /* 0xfffffffd3b3b7812 */ /* 0x000fe400078ec0ff */
[----:B0-----:R-:W-:Y:S01]  /*adc10*/  ISETP.LT.AND P3, PT, R23, UR29, !P0 ;  /* 0x0000001d17007c0c */ /* 0x001fe2000c761270 */
[----:B------:R-:W0:Y:S01]  /*adc20*/  LDCU UR29, c[0x0][0x398] ;  /* 0x00007300ff1d77ac */ /* 0x000e220008000800 */
[----:B------:R-:W-:Y:S02]  /*adc30*/  @P1 LOP3.LUT R59, R59, 0x2, RZ, 0xfc, !PT ;  /* 0x000000023b3b1812 */ /* 0x000fe400078efcff */
[----:B------:R-:W-:Y:S01]  /*adc40*/  ISETP.LT.AND P1, PT, R16, UR11, !P0 ;  /* 0x0000000b10007c0c */ /* 0x000fe2000c721270 */
[----:B------:R-:W0:Y:S01]  /*adc50*/  LDCU UR11, c[0x0][0x398] ;  /* 0x00007300ff0b77ac */ /* 0x000e220008000800 */
[----:B------:R-:W-:Y:S02]  /*adc60*/  ISETP.LT.AND P2, PT, R25, UR28, !P0 ;  /* 0x0000001c19007c0c */ /* 0x000fe4000c741270 */
[----:B------:R-:W-:Y:S01]  /*adc70*/  LOP3.LUT R59, R59, 0xfffffffe, RZ, 0xc0, !PT ;  /* 0xfffffffe3b3b7812 */ /* 0x000fe200078ec0ff */
[----:B------:R-:W0:Y:S04]  /*adc80*/  LDCU UR28, c[0x0][0x398] ;  /* 0x00007300ff1c77ac */ /* 0x000e280008000800 */
[----:B------:R-:W-:-:S04]  /*adc90*/  @P3 LOP3.LUT R58, R58, 0x80000000, RZ, 0xfc, !PT ;  /* 0x800000003a3a3812 */ /* 0x000fc800078efcff */
[----:B------:R-:W-:Y:S02]  /*adca0*/  @P1 LOP3.LUT R59, R59, 0x1, RZ, 0xfc, !PT ;  /* 0x000000013b3b1812 */ /* 0x000fe400078efcff */
[----:B-1----:R-:W-:Y:S01]  /*adcb0*/  ISETP.LT.AND P1, PT, R24, UR10, !P0 ;  /* 0x0000000a18007c0c */ /* 0x002fe2000c721270 */
[----:B------:R-:W1:Y:S01]  /*adcc0*/  LDCU UR10, c[0x0][0x398] ;  /* 0x00007300ff0a77ac */ /* 0x000e620008000800 */
[----:B------:R-:W-:-:S04]  /*adcd0*/  LOP3.LUT R58, R58, 0xbfffffff, RZ, 0xc0, !PT ;  /* 0xbfffffff3a3a7812 */ /* 0x000fc800078ec0ff */
[----:B------:R-:W-:Y:S02]  /*adce0*/  @P2 LOP3.LUT R58, R58, 0x40000000, RZ, 0xfc, !PT ;  /* 0x400000003a3a2812 */ /* 0x000fe400078efcff */
[----:B0-----:R-:W-:Y:S01]  /*adcf0*/  ISETP.LT.AND P3, PT, R26, UR11, !P0 ;  /* 0x0000000b1a007c0c */ /* 0x001fe2000c761270 */
[----:B------:R-:W0:Y:S01]  /*add00*/  LDCU UR11, c[0x0][0x398] ;  /* 0x00007300ff0b77ac */ /* 0x000e220008000800 */
        /* <DEDUP_REMOVED lines=9> */
[----:B-1----:R-:W-:Y:S01]  /*adda0*/  ISETP.LT.AND P0, PT, R7, UR10, !P0 ;  /* 0x0000000a07007c0c */ /* 0x002fe2000c701270 */
[----:B------:R-:W1:Y:S01]  /*addb0*/  LDCU UR10, c[0x0][0x398] ;  /* 0x00007300ff0a77ac */ /* 0x000e620008000800 */
[----:B------:R-:W-:-:S04]  /*addc0*/  LOP3.LUT R58, R58, 0xfbffffff, RZ, 0xc0, !PT ;  /* 0xfbffffff3a3a7812 */ /* 0x000fc800078ec0ff */
[----:B------:R-:W-:-:S04]  /*addd0*/  @P1 LOP3.LUT R58, R58, 0x4000000, RZ, 0xfc, !PT ;  /* 0x040000003a3a1812 */ /* 0x000fc800078efcff */
[----:B------:R-:W-:-:S04]  /*adde0*/  LOP3.LUT R58, R58, 0xfdffffff, RZ, 0xc0, !PT ;  /* 0xfdffffff3a3a7812 */ /* 0x000fc800078ec0ff */
[----:B------:R-:W-:Y:S02]  /*addf0*/  @P0 LOP3.LUT R58, R58, 0x2000000, RZ, 0xfc, !PT ;  /* 0x020000003a3a0812 */ /* 0x000fe400078efcff */
[----:B------:R-:W-:Y:S01]  /*ade00*/  ISETP.GE.AND P0, PT, R36, UR43, PT ;  /* 0x0000002b24007c0c */ /* 0x000fe2000bf06270 */
[----:B------:R-:W1:Y:S03]  /*ade10*/  LDCU UR43, c[0x0][0x398] ;  /* 0x00007300ff2b77ac */ /* 0x000e660008000800 */
[----:B0-----:R-:W-:Y:S01]  /*ade20*/  ISETP.LT.AND P1, PT, R10, UR28, !P0 ;  /* 0x0000001c0a007c0c */ /* 0x001fe2000c721270 */
[----:B------:R-:W0:Y:S01]  /*ade30*/  LDCU UR28, c[0x0][0x398] ;  /* 0x00007300ff1c77ac */ /* 0x000e220008000800 */
[----:B------:R-:W-:-:S11]  /*ade40*/  LOP3.LUT R58, R58, 0xffdfffff, RZ, 0xc0, !PT ;  /* 0xffdfffff3a3a7812 */ /* 0x000fd600078ec0ff */
[----:B------:R-:W-:Y:S02]  /*ade50*/  @P1 LOP3.LUT R58, R58, 0x200000, RZ, 0xfc, !PT ;  /* 0x002000003a3a1812 */ /* 0x000fe400078efcff */
[----:B0-----:R-:W-:Y:S02]  /*ade60*/  ISETP.LT.AND P2, PT, R8, UR28, !P0 ;  /* 0x0000001c08007c0c */ /* 0x001fe4000c741270 */
[----:B-1----:R-:W-:Y:S02]  /*ade70*/  ISETP.LT.AND P1, PT, R9, UR43, !P0 ;  /* 0x0000002b09007c0c */ /* 0x002fe4000c721270 */
[----:B------:R-:W-:Y:S02]  /*ade80*/  LOP3.LUT R58, R58, 0xfeffffff, RZ, 0xc0, !PT ;  /* 0xfeffffff3a3a7812 */ /* 0x000fe400078ec0ff */
[----:B------:R-:W-:Y:S01]  /*ade90*/  ISETP.LT.AND P3, PT, R11, UR42, !P0 ;  /* 0x0000002a0b007c0c */ /* 0x000fe2000c761270 */
[----:B------:R-:W0:Y:S06]  /*adea0*/  LDCU.64 UR42, c[0x0][0x398] ;  /* 0x00007300ff2a77ac */ /* 0x000e2c0008000a00 */
[----:B------:R-:W-:-:S04]  /*adeb0*/  @P2 LOP3.LUT R58, R58, 0x1000000, RZ, 0xfc, !PT ;  /* 0x010000003a3a2812 */ /* 0x000fc800078efcff */
[----:B------:R-:W-:-:S04]  /*adec0*/  LOP3.LUT R58, R58, 0xff7fffff, RZ, 0xc0, !PT ;  /* 0xff7fffff3a3a7812 */ /* 0x000fc800078ec0ff */
[----:B------:R-:W-:Y:S02]  /*aded0*/  @P1 LOP3.LUT R58, R58, 0x800000, RZ, 0xfc, !PT ;  /* 0x008000003a3a1812 */ /* 0x000fe400078efcff */
[----:B------:R-:W-:Y:S01]  /*adee0*/  ISETP.LT.AND P2, PT, R13, UR61, !P0 ;  /* 0x0000003d0d007c0c */ /* 0x000fe2000c741270 */
[----:B------:R-:W-:Y:S01]  /*adef0*/  VIADD R36, R35, 0x25 ;  /* 0x0000002523247836 */ /* 0x000fe20000000000 */
[----:B------:R-:W-:Y:S01]  /*adf00*/  LOP3.LUT R58, R58, 0xffbfffff, RZ, 0xc0, !PT ;  /* 0xffbfffff3a3a7812 */ /* 0x000fe200078ec0ff */
[----:B------:R-:W1:Y:S03]  /*adf10*/  LDCU UR61, c[0x0][0x398] ;  /* 0x00007300ff3d77ac */ /* 0x000e660008000800 */
        /* <DEDUP_REMOVED lines=47> */
[----:B------:R-:W-:Y:S01]  /*ae210*/  ISETP.GE.AND P0, PT, R36, UR29, PT ;  /* 0x0000001d24007c0c */ /* 0x000fe2000bf06270 */
[----:B------:R-:W1:Y:S03]  /*ae220*/  LDCU.64 UR28, c[0x0][0x398] ;  /* 0x00007300ff1c77ac */ /* 0x000e660008000a00 */
[----:B0-----:R-:W-:Y:S02]  /*ae230*/  ISETP.LT.AND P3, PT, R10, UR42, !P0 ;  /* 0x0000002a0a007c0c */ /* 0x001fe4000c761270 */
[----:B------:R-:W-:Y:S01]  /*ae240*/  LOP3.LUT R58, R58, 0xffffffdf, RZ, 0xc0, !PT ;  /* 0xffffffdf3a3a7812 */ /* 0x000fe200078ec0ff */
[----:B------:R-:W-:Y:S01]  /*ae250*/  VIADD R36, R35, 0x24 ;  /* 0x0000002423247836 */ /* 0x000fe20000000000 */
[----:B------:R-:W-:Y:S01]  /*ae260*/  ISETP.LT.AND P2, PT, R8, UR46, !P0 ;  /* 0x0000002e08007c0c */ /* 0x000fe2000c741270 */
[----:B------:R-:W0:Y:S01]  /*ae270*/  LDCU UR42, c[0x0][0x398] ;  /* 0x00007300ff2a77ac */ /* 0x000e220008000800 */
[----:B------:R-:W-:-:S02]  /*ae280*/  ISETP.LT.AND P1, PT, R9, UR47, !P0 ;  /* 0x0000002f09007c0c */ /* 0x000fc4000c721270 */
[----:B------:R-:W-:Y:S01]  /*ae290*/  LOP3.LUT R56, R56, 0x7fffffff, RZ, 0xc0, !PT ;  /* 0x7fffffff38387812 */ /* 0x000fe200078ec0ff */
[----:B------:R-:W0:Y:S04]  /*ae2a0*/  LDCU UR47, c[0x0][0x398] ;  /* 0x00007300ff2f77ac */ /* 0x000e280008000800 */
[----:B------:R-:W-:Y:S01]  /*ae2b0*/  @P3 LOP3.LUT R58, R58, 0x20, RZ, 0xfc, !PT ;  /* 0x000000203a3a3812 */ /* 0x000fe200078efcff */
[----:B------:R-:W0:Y:S03]  /*ae2c0*/  LDCU UR46, c[0x0][0x398] ;  /* 0x00007300ff2e77ac */ /* 0x000e260008000800 */
        /* <DEDUP_REMOVED lines=61> */
[----:B------:R-:W-:Y:S01]  /*ae6a0*/  ISETP.LT.AND P1, PT, R9, UR13, !P0 ;  /* 0x0000000d09007c0c */ /* 0x000fe2000c721270 */
[----:B------:R-:W0:Y:S01]  /*ae6b0*/  LDCU.64 UR12, c[0x0][0x398] ;  /* 0x00007300ff0c77ac */ /* 0x000e220008000a00 */
[----:B------:R-:W-:-:S02]  /*ae6c0*/  LOP3.LUT R55, R55, 0x7fffffff, RZ, 0xc0, !PT ;  /* 0x7fffffff37377812 */ /* 0x000fc400078ec0ff */
[----:B------:R-:W-:Y:S01]  /*ae6d0*/  LOP3.LUT R54, R54, 0x7fffffff, RZ, 0xc0, !PT ;  /* 0x7fffffff36367812 */ /* 0x000fe200078ec0ff */
[----:B------:R-:W0:Y:S04]  /*ae6e0*/  LDCU UR43, c[0x0][0x398] ;  /* 0x00007300ff2b77ac */ /* 0x000e280008000800 */
[----:B------:R-:W-:-:S04]  /*ae6f0*/  @P3 LOP3.LUT R57, R57, 0x200000, RZ, 0xfc, !PT ;  /* 0x0020000039393812 */ /* 0x000fc800078efcff */
[----:B------:R-:W-:-:S04]  /*ae700*/  LOP3.LUT R57, R57, 0xfeffffff, RZ, 0xc0, !PT ;  /* 0xfeffffff39397812 */ /* 0x000fc800078ec0ff */
[----:B------:R-:W-:Y:S02]  /*ae710*/  @P2 LOP3.LUT R57, R57, 0x1000000, RZ, 0xfc, !PT ;  /* 0x0100000039392812 */ /* 0x000fe400078efcff */
[----:B---3--:R-:W-:Y:S01]  /*ae720*/  ISETP.LT.AND P3, PT, R11, UR14, !P0 ;  /* 0x0000000e0b007c0c */ /* 0x008fe2000c761270 */
[----:B------:R-:W3:Y:S01]  /*ae730*/  LDCU UR14, c[0x0][0x398] ;  /* 0x00007300ff0e77ac */ /* 0x000ee20008000800 */
        /* <DEDUP_REMOVED lines=10> */
[----:B----4-:R-:W-:Y:S01]  /*ae7e0*/  ISETP.LT.AND P3, PT, R14, UR31, !P0 ;  /* 0x0000001f0e007c0c */ /* 0x010fe2000c761270 */
[----:B------:R-:W4:Y:S01]  /*ae7f0*/  LDCU UR31, c[0x0][0x398] ;  /* 0x00007300ff1f77ac */ /* 0x000f220008000800 */
        /* <DEDUP_REMOVED lines=14> */
[----:B--2---:R-:W-:Y:S01]  /*ae8e0*/  ISETP.LT.AND P2, PT, R25, UR38, !P0 ;  /* 0x0000002619007c0c */ /* 0x004fe2000c741270 */
[----:B------:R-:W2:Y:S01]  /*ae8f0*/  LDCU UR38, c[0x0][0x398] ;  /* 0x00007300ff2677ac */ /* 0x000ea20008000800 */
        /* <DEDUP_REMOVED lines=32> */
[----:B------:R-:W-:Y:S01]  /*aeb00*/  LOP3.LUT R53, R53, 0x7fffffff, RZ, 0xc0, !PT ;  /* 0x7fffffff35357812 */ /* 0x000fe200078ec0ff */
[----:B------:R-:W0:Y:S06]  /*aeb10*/  LDCU UR29, c[0x0][0x398] ;  /* 0x00007300ff1d77ac */ /* 0x000e2c0008000800 */
[----:B------:R-:W-:-:S04]  /*aeb20*/  @P3 LOP3.LUT R57, R57, 0x20, RZ, 0xfc, !PT ;  /* 0x0000002039393812 */ /* 0x000fc800078efcff */
        /* <DEDUP_REMOVED lines=64> */
[----:B------:R-:W-:-:S04]  /*aef30*/  @P3 LOP3.LUT R56, R56, 0x200000, RZ, 0xfc, !PT ;  /* 0x0020000038383812 */ /* 0x000fc800078efcff */
[----:B------:R-:W-:-:S04]  /*aef40*/  LOP3.LUT R56, R56, 0xfeffffff, RZ, 0xc0, !PT ;  /* 0xfeffffff38387812 */ /* 0x000fc800078ec0ff */
[----:B------:R-:W-:Y:S02]  /*aef50*/  @P2 LOP3.LUT R56, R56, 0x1000000, RZ, 0xfc, !PT ;  /* 0x0100000038382812 */ /* 0x000fe400078efcff */
[----:B------:R-:W-:Y:S01]  /*aef60*/  ISETP.LT.AND P3, PT, R11, UR47, !P0 ;  /* 0x0000002f0b007c0c */ /* 0x000fe2000c761270 */
[----:B------:R-:W1:Y:S01]  /*aef70*/  LDCU UR47, c[0x0][0x398] ;  /* 0x00007300ff2f77ac */ /* 0x000e620008000800 */
[----:B------:R-:W-:-:S04]  /*aef80*/  LOP3.LUT R56, R56, 0xff7fffff, RZ, 0xc0, !PT ;  /* 0xff7fffff38387812 */ /* 0x000fc800078ec0ff */
[----:B------:R-:W-:Y:S02]  /*aef90*/  @P1 LOP3.LUT R56, R56, 0x800000, RZ, 0xfc, !PT ;  /* 0x0080000038381812 */ /* 0x000fe400078efcff */
[----:B------:R-:W-:Y:S01]  /*aefa0*/  ISETP.LT.AND P2, PT, R13, UR46, !P0 ;  /* 0x0000002e0d007c0c */ /* 0x000fe2000c741270 */
[----:B------:R-:W1:Y:S01]  /*aefb0*/  LDCU UR46, c[0x0][0x398] ;  /* 0x00007300ff2e77ac */ /* 0x000e620008000800 */
[----:B------:R-:W-:-:S04]  /*aefc0*/  LOP3.LUT R56, R56, 0xffbfffff, RZ, 0xc0, !PT ;  /* 0xffbfffff38387812 */ /* 0x000fc800078ec0ff */
[----:B------:R-:W-:Y:S02]  /*aefd0*/  @P3 LOP3.LUT R56, R56, 0x400000, RZ, 0xfc, !PT ;  /* 0x0040000038383812 */ /* 0x000fe400078efcff */
[----:B0-----:R-:W-:Y:S01]  /*aefe0*/  ISETP.LT.AND P1, PT, R12, UR42, !P0 ;  /* 0x0000002a0c007c0c */ /* 0x001fe2000c721270 */
        /* <DEDUP_REMOVED lines=35> */
[----:B------:R-:W-:Y:S02]  /*af220*/  ISETP.LT.AND P1, PT, R6, UR10, !P0 ;  /* 0x0000000a06007c0c */ /* 0x000fe4000c721270 */
[----:B------:R-:W-:Y:S02]  /*af230*/  LOP3.LUT R56, R56, 0xfffff7ff, RZ, 0xc0, !PT ;  /* 0xfffff7ff38387812 */ /* 0x000fe400078ec0ff */
[----:B------:R-:W-:Y:S01]  /*af240*/  ISETP.LT.AND P0, PT, R7, UR11, !P0 ;  /* 0x0000000b07007c0c */ /* 0x000fe2000c701270 */
[----:B------:R-:W0:Y:S01]  /*af250*/  LDCU.64 UR10, c[0x0][0x398] ;  /* 0x00007300ff0a77ac */ /* 0x000e220008000a00 */
[----:B------:R-:W-:-:S04]  /*af260*/  @P2 LOP3.LUT R56, R56, 0x800, RZ, 0xfc, !PT ;  /* 0x0000080038382812 */ /* 0x000fc800078efcff */
[----:B------:R-:W-:-:S04]  /*af270*/  LOP3.LUT R56, R56, 0xfffffbff, RZ, 0xc0, !PT ;  /* 0xfffffbff38387812 */ /* 0x000fc800078ec0ff */
[----:B------:R-:W-:-:S04]  /*af280*/  @P1 LOP3.LUT R56, R56, 0x400, RZ, 0xfc, !PT ;  /* 0x0000040038381812 */ /* 0x000fc800078efcff */
[----:B------:R-:W-:-:S04]  /*af290*/  LOP3.LUT R56, R56, 0xfffffdff, RZ, 0xc0, !PT ;  /* 0xfffffdff38387812 */ /* 0x000fc800078ec0ff */
[----:B------:R-:W-:Y:S02]  /*af2a0*/  @P0 LOP3.LUT R56, R56, 0x200, RZ, 0xfc, !PT ;  /* 0x0000020038380812 */ /* 0x000fe400078efcff */
[----:B------:R-:W-:Y:S01]  /*af2b0*/  ISETP.GE.AND P0, PT, R36, UR7, PT ;  /* 0x0000000724007c0c */ /* 0x000fe2000bf06270 */
[----:B------:R-:W2:Y:S03]  /*af2c0*/  LDCU.64 UR6, c[0x0][0x398] ;  /* 0x00007300ff0677ac */ /* 0x000ea60008000a00 */
[----:B0-----:R-:W-:Y:S02]  /*af2d0*/  ISETP.LT.AND P1, PT, R10, UR10, !P0 ;  /* 0x0000000a0a007c0c */ /* 0x001fe4000c721270 */
[----:B------:R-:W-:Y:S01]  /*af2e0*/  ISETP.LT.AND P3, PT, R8, UR48, !P0 ;  /* 0x0000003008007c0c */ /* 0x000fe2000c761270 */
[----:B------:R-:W0:Y:S01]  /*af2f0*/  LDCU UR48, c[0x0][0x398] ;  /* 0x00007300ff3077ac */ /* 0x000e220008000800 */
[----:B------:R-:W-:-:S02]  /*af300*/  LOP3.LUT R56, R56, 0xffffffdf, RZ, 0xc0, !PT ;  /* 0xffffffdf38387812 */ /* 0x000fc400078ec0ff */
[----:B-1----:R-:W-:Y:S01]  /*af310*/  ISETP.LT.AND P2, PT, R9, UR47, !P0 ;  /* 0x0000002f09007c0c */ /* 0x002fe2000c741270 */
[----:B------:R-:W1:Y:S06]  /*af320*/  LDCU UR47, c[0x0][0x398] ;  /* 0x00007300ff2f77ac */ /* 0x000e6c0008000800 */
        /* <DEDUP_REMOVED lines=10> */
[----:B------:R-:W2:Y:S01]  /*af3d0*/  LDCU UR49, c[0x0][0x398] ;  /* 0x00007300ff3177ac */ /* 0x000ea20008000800 */
[----:B0-----:R-:W-:Y:S02]  /*af3e0*/  ISETP.LT.AND P3, PT, R12, UR48, !P0 ;  /* 0x000000300c007c0c */ /* 0x001fe4000c761270 */
[----:B------:R-:W-:Y:S01]  /*af3f0*/  LOP3.LUT R56, R56, 0xffffffef, RZ, 0xc0, !PT ;  /* 0xffffffef38387812 */ /* 0x000fe200078ec0ff */
[----:B------:R-:W0:Y:S01]  /*af400*/  LDCU UR48, c[0x0][0x398] ;  /* 0x00007300ff3077ac */ /* 0x000e220008000800 */
[----:B-1----:R-:W-:Y:S01]  /*af410*/  ISETP.LT.AND P2, PT, R14, UR47, !P0 ;  /* 0x0000002f0e007c0c */ /* 0x002fe2000c741270 */
[----:B------:R-:W1:Y:S06]  /*af420*/  LDCU UR47, c[0x0][0x398] ;  /* 0x00007300ff2f77ac */ /* 0x000e6c0008000800 */
[----:B------:R-:W-:-:S04]  /*af430*/  @P1 LOP3.LUT R56, R56, 0x10, RZ, 0xfc, !PT ;  /* 0x0000001038381812 */ /* 0x000fc800078efcff */
[----:B------:R-:W-:-:S04]  /*af440*/  LOP3.LUT R56, R56, 0xfffffff7, RZ, 0xc0, !PT ;  /* 0xfffffff738387812 */ /* 0x000fc800078ec0ff */
[----:B------:R-:W-:Y:S02]  /*af450*/  @P3 LOP3.LUT R56, R56, 0x8, RZ, 0xfc, !PT ;  /* 0x0000000838383812 */ /* 0x000fe400078efcff */
[----:B------:R-:W-:Y:S01]  /*af460*/  ISETP.LT.AND P1, PT, R15, UR46, !P0 ;  /* 0x0000002e0f007c0c */ /* 0x000fe2000c721270 */
[----:B------:R-:W3:Y:S01]  /*af470*/  LDCU UR46, c[0x0][0x398] ;  /* 0x00007300ff2e77ac */ /* 0x000ee20008000800 */
[----:B------:R-:W-:-:S04]  /*af480*/  LOP3.LUT R56, R56, 0xfffffffb, RZ, 0xc0, !PT ;  /* 0xfffffffb38387812 */ /* 0x000fc800078ec0ff */
[----:B------:R-:W-:-:S04]  /*af490*/  @P2 LOP3.LUT R56, R56, 0x4, RZ, 0xfc, !PT ;  /* 0x0000000438382812 */ /* 0x000fc800078efcff */
[----:B------:R-:W-:Y:S02]  /*af4a0*/  LOP3.LUT R56, R56, 0xfffffffd, RZ, 0xc0, !PT ;  /* 0xfffffffd38387812 */ /* 0x000fe400078ec0ff */
[----:B0-----:R-:W-:Y:S01]  /*af4b0*/  ISETP.LT.AND P3, PT, R23, UR48, !P0 ;  /* 0x0000003017007c0c */ /* 0x001fe2000c761270 */
[----:B------:R-:W0:Y:S01]  /*af4c0*/  LDCU UR48, c[0x0][0x398] ;  /* 0x00007300ff3077ac */ /* 0x000e220008000800 */
[----:B------:R-:W-:Y:S02]  /*af4d0*/  @P1 LOP3.LUT R56, R56, 0x2, RZ, 0xfc, !PT ;  /* 0x0000000238381812 */ /* 0x000fe400078efcff */
[----:B--2---:R-:W-:Y:S01]  /*af4e0*/  ISETP.LT.AND P1, PT, R16, UR49, !P0 ;  /* 0x0000003110007c0c */ /* 0x004fe2000c721270 */
[----:B------:R-:W2:Y:S01]  /*af4f0*/  LDCU UR49, c[0x0][0x398] ;  /* 0x00007300ff3177ac */ /* 0x000ea20008000800 */
[----:B-1----:R-:W-:Y:S02]  /*af500*/  ISETP.LT.AND P2, PT, R25, UR47, !P0 ;  /* 0x0000002f19007c0c */ /* 0x002fe4000c741270 */
[----:B------:R-:W-:Y:S01]  /*af510*/  LOP3.LUT R56, R56, 0xfffffffe, RZ, 0xc0, !PT ;  /* 0xfffffffe38387812 */ /* 0x000fe200078ec0ff */
[----:B------:R-:W1:Y:S04]  /*af520*/  LDCU UR47, c[0x0][0x398] ;  /* 0x00007300ff2f77ac */ /* 0x000e680008000800 */
[----:B------:R-:W-:-:S04]  /*af530*/  @P3 LOP3.LUT R55, R55, 0x80000000, RZ, 0xfc, !PT ;  /* 0x8000000037373812 */ /* 0x000fc800078efcff */
[----:B------:R-:W-:Y:S02]  /*af540*/  @P1 LOP3.LUT R56, R56, 0x1, RZ, 0xfc, !PT ;  /* 0x0000000138381812 */ /* 0x000fe400078efcff */
[----:B---3--:R-:W-:Y:S01]  /*af550*/  ISETP.LT.AND P1, PT, R24, UR46, !P0 ;  /* 0x0000002e18007c0c */ /* 0x008fe2000c721270 */
[----:B------:R-:W3:Y:S01]  /*af560*/  LDCU UR46, c[0x0][0x398] ;  /* 0x00007300ff2e77ac */ /* 0x000ee20008000800 */
[----:B------:R-:W-:-:S04]  /*af570*/  LOP3.LUT R55, R55, 0xbfffffff, RZ, 0xc0, !PT ;  /* 0xbfffffff37377812 */ /* 0x000fc800078ec0ff */
[----:B------:R-:W-:Y:S02]  /*af580*/  @P2 LOP3.LUT R55, R55, 0x40000000, RZ, 0xfc, !PT ;  /* 0x4000000037372812 */ /* 0x000fe400078efcff */
[----:B--2---:R-:W-:Y:S01]  /*af590*/  ISETP.LT.AND P3, PT, R26, UR49, !P0 ;  /* 0x000000311a007c0c */ /* 0x004fe2000c761270 */
[----:B------:R-:W-:Y:S01]  /*af5a0*/  VIADD R36, R35, 0x20 ;  /* 0x0000002023247836 */ /* 0x000fe20000000000 */
[----:B------:R-:W-:Y:S01]  /*af5b0*/  LOP3.LUT R55, R55, 0xdfffffff, RZ, 0xc0, !PT ;  /* 0xdfffffff37377812 */ /* 0x000fe200078ec0ff */
[----:B------:R-:W2:Y:S03]  /*af5c0*/  LDCU UR49, c[0x0][0x398] ;  /* 0x00007300ff3177ac */ /* 0x000ea60008000800 */
[----:B------:R-:W-:Y:S02]  /*af5d0*/  @P1 LOP3.LUT R55, R55, 0x20000000, RZ, 0xfc, !PT ;  /* 0x2000000037371812 */ /* 0x000fe400078efcff */
[----:B0-----:R-:W-:Y:S01]  /*af5e0*/  ISETP.LT.AND P2, PT, R27, UR48, !P0 ;  /* 0x000000301b007c0c */ /* 0x001fe2000c741270 */
[----:B------:R-:W0:Y:S01]  /*af5f0*/  LDCU UR48, c[0x0][0x398] ;  /* 0x00007300ff3077ac */ /* 0x000e220008000800 */
[----:B------:R-:W-:-:S04]  /*af600*/  LOP3.LUT R55, R55, 0xefffffff, RZ, 0xc0, !PT ;  /* 0xefffffff37377812 */ /* 0x000fc800078ec0ff */
[----:B------:R-:W-:Y:S02]  /*af610*/  @P3 LOP3.LUT R55, R55, 0x10000000, RZ, 0xfc, !PT ;  /* 0x1000000037373812 */ /* 0x000fe400078efcff */
[----:B-1----:R-:W-:Y:S01]  /*af620*/  ISETP.LT.AND P1, PT, R6, UR47, !P0 ;  /* 0x0000002f06007c0c */ /* 0x002fe2000c721270 */
[----:B------:R-:W1:Y:S01]  /*af630*/  LDCU UR47, c[0x0][0x398] ;  /* 0x00007300ff2f77ac */ /* 0x000e620008000800 */
[----:B------:R-:W-:-:S04]  /*af640*/  LOP3.LUT R55, R55, 0xf7ffffff, RZ, 0xc0, !PT ;  /* 0xf7ffffff37377812 */ /* 0x000fc800078ec0ff */
[----:B------:R-:W-:Y:S02]  /*af650*/  @P2 LOP3.LUT R55, R55, 0x8000000, RZ, 0xfc, !PT ;  /* 0x0800000037372812 */ /* 0x000fe400078efcff */
[----:B---3--:R-:W-:Y:S01]  /*af660*/  ISETP.LT.AND P0, PT, R7, UR46, !P0 ;  /* 0x0000002e07007c0c */ /* 0x008fe2000c701270 */
[----:B------:R-:W3:Y:S01]  /*af670*/  LDCU UR46, c[0x0][0x398] ;  /* 0x00007300ff2e77ac */ /* 0x000ee20008000800 */
[----:B------:R-:W-:-:S04]  /*af680*/  LOP3.LUT R55, R55, 0xfbffffff, RZ, 0xc0, !PT ;  /* 0xfbffffff37377812 */ /* 0x000fc800078ec0ff */
[----:B------:R-:W-:-:S04]  /*af690*/  @P1 LOP3.LUT R55, R55, 0x4000000, RZ, 0xfc, !PT ;  /* 0x0400000037371812 */ /* 0x000fc800078efcff */
[----:B------:R-:W-:-:S04]  /*af6a0*/  LOP3.LUT R55, R55, 0xfdffffff, RZ, 0xc0, !PT ;  /* 0xfdffffff37377812 */ /* 0x000fc800078ec0ff */
[----:B------:R-:W-:Y:S02]  /*af6b0*/  @P0 LOP3.LUT R55, R55, 0x2000000, RZ, 0xfc, !PT ;  /* 0x0200000037370812 */ /* 0x000fe400078efcff */
[----:B------:R-:W-:Y:S02]  /*af6c0*/  ISETP.GE.AND P0, PT, R36, UR11, PT ;  /* 0x0000000b24007c0c */ /* 0x000fe4000bf06270 */
[----:B------:R-:W-:Y:S01]  /*af6d0*/  LOP3.LUT R55, R55, 0xffdfffff, RZ, 0xc0, !PT ;  /* 0xffdfffff37377812 */ /* 0x000fe200078ec0ff */
[----:B------:R-:W-:Y:S01]  /*af6e0*/  VIADD R36, R35, 0x1f ;  /* 0x0000001f23247836 */ /* 0x000fe20000000000 */
[----:B------:R-:W-:Y:S01]  /*af6f0*/  ISETP.LT.AND P1, PT, R10, UR6, !P0 ;  /* 0x000000060a007c0c */ /* 0x000fe2000c721270 */
[----:B------:R-:W0:Y:S01]  /*af700*/  LDCU.64 UR10, c[0x0][0x398] ;  /* 0x00007300ff0a77ac */ /* 0x000e220008000a00 */
[----:B------:R-:W-:Y:S02]  /*af710*/  ISETP.LT.AND P3, PT, R8, UR32, !P0 ;  /* 0x0000002008007c0c */ /* 0x000fe4000c761270 */
[----:B----4-:R-:W-:Y:S01]  /*af720*/  ISETP.LT.AND P2, PT, R9, UR31, !P0 ;  /* 0x0000001f09007c0c */ /* 0x010fe2000c741270 */
[----:B------:R-:W4:Y:S01]  /*af730*/  LDCU UR32, c[0x0][0x398] ;  /* 0x00007300ff2077ac */ /* 0x000f220008000800 */
[----:B------:R-:W0:Y:S07]  /*af740*/  LDCU UR31, c[0x0][0x398] ;  /* 0x00007300ff1f77ac */ /* 0x000e2e0008000800 */
[----:B------:R-:W-:Y:S01]  /*af750*/  @P1 LOP3.LUT R55, R55, 0x200000, RZ, 0xfc, !PT ;  /* 0x0020000037371812 */ /* 0x000fe200078efcff */
[----:B------:R-:W0:Y:S03]  /*af760*/  LDCU UR6, c[0x0][0x398] ;  /* 0x00007300ff0677ac */ /* 0x000e260008000800 */
        /* <DEDUP_REMOVED lines=8> */
[----:B------:R-:W-:Y:S01]  /*af7f0*/  ISETP.LT.AND P1, PT, R13, UR33, !P0 ;  /* 0x000000210d007c0c */ /* 0x000fe2000c721270 */
[----:B------:R-:W1:Y:S01]  /*af800*/  LDCU UR33, c[0x0][0x398] ;  /* 0x00007300ff2177ac */ /* 0x000e620008000800 */
[----:B----4-:R-:W-:Y:S02]  /*af810*/  ISETP.LT.AND P3, PT, R12, UR32, !P0 ;  /* 0x000000200c007c0c */ /* 0x010fe4000c761270 */
[----:B------:R-:W-:Y:S01]  /*af820*/  LOP3.LUT R55, R55, 0xffefffff, RZ, 0xc0, !PT ;  /* 0xffefffff37377812 */ /* 0x000fe200078ec0ff */
[----:B------:R-:W4:Y:S01]  /*af830*/  LDCU UR32, c[0x0][0x398] ;  /* 0x00007300ff2077ac */ /* 0x000f220008000800 */
[----:B0-----:R-:W-:Y:S01]  /*af840*/  ISETP.LT.AND P2, PT, R14, UR31, !P0 ;  /* 0x0000001f0e007c0c */ /* 0x001fe2000c741270 */
[----:B------:R-:W0:Y:S06]  /*af850*/  LDCU UR31, c[0x0][0x398] ;  /* 0x00007300ff1f77ac */ /* 0x000e2c0008000800 */
[----:B------:R-:W-:-:S04]  /*af860*/  @P1 LOP3.LUT R55, R55, 0x100000, RZ, 0xfc, !PT ;  /* 0x0010000037371812 */ /* 0x000fc800078efcff */
        /* <DEDUP_REMOVED lines=8> */
[----:B-1----:R-:W-:Y:S01]  /*af8f0*/  ISETP.LT.AND P1, PT, R16, UR33, !P0 ;  /* 0x0000002110007c0c */ /* 0x002fe2000c721270 */
        /* <DEDUP_REMOVED lines=12> */
[----:B------:R-:W-:Y:S02]  /*af9c0*/  @P2 LOP3.LUT R55, R55, 0x4000, RZ, 0xfc, !PT ;  /* 0x0000400037372812 */ /* 0x000fe400078efcff */
[----:B-1----:R-:W-:Y:S02]  /*af9d0*/  ISETP.LT.AND P3, PT, R26, UR33, !P0 ;  /* 0x000000211a007c0c */ /* 0x002fe4000c761270 */
[----:B------:R-:W-:-:S04]  /*af9e0*/  LOP3.LUT R55, R55, 0xffffdfff, RZ, 0xc0, !PT ;  /* 0xffffdfff37377812 */ /* 0x000fc800078ec0ff */
[----:B------:R-:W-:Y:S02]  /*af9f0*/  @P1 LOP3.LUT R55, R55, 0x2000, RZ, 0xfc, !PT ;  /* 0x0000200037371812 */ /* 0x000fe400078efcff */
[----:B----4-:R-:W-:Y:S01]  /*afa00*/  ISETP.LT.AND P2, PT, R27, UR32, !P0 ;  /* 0x000000201b007c0c */ /* 0x010fe2000c741270 */
[----:B------:R-:W1:Y:S01]  /*afa10*/  LDCU.64 UR32, c[0x0][0x398] ;  /* 0x00007300ff2077ac */ /* 0x000e620008000a00 */
[----:B------:R-:W-:-:S04]  /*afa20*/  LOP3.LUT R55, R55, 0xffffefff, RZ, 0xc0, !PT ;  /* 0xffffefff37377812 */ /* 0x000fc800078ec0ff */
[----:B------:R-:W-:Y:S02]  /*afa30*/  @P3 LOP3.LUT R55, R55, 0x1000, RZ, 0xfc, !PT ;  /* 0x0000100037373812 */ /* 0x000fe400078efcff */
[----:B0-----:R-:W-:Y:S01]  /*afa40*/  ISETP.LT.AND P1, PT, R6, UR31, !P0 ;  /* 0x0000001f06007c0c */ /* 0x001fe2000c721270 */
[----:B------:R-:W0:Y:S01]  /*afa50*/  LDCU UR31, c[0x0][0x398] ;  /* 0x00007300ff1f77ac */ /* 0x000e220008000800 */
[----:B------:R-:W-:-:S04]  /*afa60*/  LOP3.LUT R55, R55, 0xfffff7ff, RZ, 0xc0, !PT ;  /* 0xfffff7ff37377812 */ /* 0x000fc800078ec0ff */
[----:B------:R-:W-:Y:S02]  /*afa70*/  @P2 LOP3.LUT R55, R55, 0x800, RZ, 0xfc, !PT ;  /* 0x0000080037372812 */ /* 0x000fe400078efcff */
[----:B------:R-:W-:Y:S01]  /*afa80*/  ISETP.LT.AND P0, PT, R7, UR30, !P0 ;  /* 0x0000001e07007c0c */ /* 0x000fe2000c701270 */
[----:B------:R-:W4:Y:S01]  /*afa90*/  LDCU UR30, c[0x0][0x398] ;  /* 0x00007300ff1e77ac */ /* 0x000f220008000800 */
        /* <DEDUP_REMOVED lines=32> */
[----:B------:R-:W-:Y:S01]  /*afca0*/  ISETP.LT.AND P2, PT, R15, UR76, !P0 ;  /* 0x0000004c0f007c0c */ /* 0x000fe2000c741270 */
[----:B------:R-:W0:Y:S06]  /*afcb0*/  LDCU UR76, c[0x0][0x398] ;  /* 0x00007300ff4c77ac */ /* 0x000e2c0008000800 */
[----:B------:R-:W-:-:S04]  /*afcc0*/  @P1 LOP3.LUT R55, R55, 0x8, RZ, 0xfc, !PT ;  /* 0x0000000837371812 */ /* 0x000fc800078efcff */
[----:B------:R-:W-:-:S04]  /*afcd0*/  LOP3.LUT R55, R55, 0xfffffffb, RZ, 0xc0, !PT ;  /* 0xfffffffb37377812 */ /* 0x000fc800078ec0ff */
[----:B------:R-:W-:Y:S02]  /*afce0*/  @P3 LOP3.LUT R55, R55, 0x4, RZ, 0xfc, !PT ;  /* 0x0000000437373812 */ /* 0x000fe400078efcff */
[----:B------:R-:W-:Y:S01]  /*afcf0*/  ISETP.LT.AND P3, PT, R23, UR14, !P0 ;  /* 0x0000000e17007c0c */ /* 0x000fe2000c761270 */
[----:B------:R-:W0:Y:S01]  /*afd00*/  LDCU UR14, c[0x0][0x398] ;  /* 0x00007300ff0e77ac */ /* 0x000e220008000800 */
[----:B-1----:R-:W-:Y:S02]  /*afd10*/  ISETP.LT.AND P1, PT, R16, UR77, !P0 ;  /* 0x0000004d10007c0c */ /* 0x002fe4000c721270 */
[----:B------:R-:W-:Y:S01]  /*afd20*/  LOP3.LUT R55, R55, 0xfffffffd, RZ, 0xc0, !PT ;  /* 0xfffffffd37377812 */ /* 0x000fe200078ec0ff */
[----:B------:R-:W1:Y:S03]  /*afd30*/  LDCU UR77, c[0x0][0x398] ;  /* 0x00007300ff4d77ac */ /* 0x000e660008000800 */
        /* <DEDUP_REMOVED lines=32> */
[----:B------:R-:W1:Y:S01]  /*aff40*/  LDCU UR10, c[0x0][0x398] ;  /* 0x00007300ff0a77ac */ /* 0x000e620008000800 */
[----:B0-----:R-:W-:Y:S02]  /*aff50*/  ISETP.LT.AND P3, PT, R9, UR75, !P0 ;  /* 0x0000004b09007c0c */ /* 0x001fe4000c761270 */
        /* <DEDUP_REMOVED lines=22> */
[----:B------:R-:W-:Y:S02]  /*b00c0*/  ISETP.LT.AND P2, PT, R15, UR76, !P0 ;  /* 0x0000004c0f007c0c */ /* 0x000fe4000c741270 */
[----:B------:R-:W-:Y:S01]  /*b00d0*/  LOP3.LUT R52, R52, 0x7fffffff, RZ, 0xc0, !PT ;  /* 0x7fffffff34347812 */ /* 0x000fe200078ec0ff */
[----:B------:R-:W0:Y:S04]  /*b00e0*/  LDCU UR76, c[0x0][0x398] ;  /* 0x00007300ff4c77ac */ /* 0x000e280008000800 */
[----:B------:R-:W-:-:S04]  /*b00f0*/  @P1 LOP3.LUT R54, R54, 0x80000, RZ, 0xfc, !PT ;  /* 0x0008000036361812 */ /* 0x000fc800078efcff */
[----:B------:R-:W-:-:S04]  /*b0100*/  LOP3.LUT R54, R54, 0xfffbffff, RZ, 0xc0, !PT ;  /* 0xfffbffff36367812 */ /* 0x000fc800078ec0ff */
[----:B------:R-:W-:Y:S02]  /*b0110*/  @P3 LOP3.LUT R54, R54, 0x40000, RZ, 0xfc, !PT ;  /* 0x0004000036363812 */ /* 0x000fe400078efcff */
[----:B-1----:R-:W-:Y:S01]  /*b0120*/  ISETP.LT.AND P1, PT, R16, UR77, !P0 ;  /* 0x0000004d10007c0c */ /* 0x002fe2000c721270 */
[----:B------:R-:W1:Y:S01]  /*b0130*/  LDCU UR77, c[0x0][0x398] ;  /* 0x00007300ff4d77ac */ /* 0x000e620008000800 */
        /* <DEDUP_REMOVED lines=104> */
[----:B------:R-:W0:Y:S01]  /*b07c0*/  LDCU.64 UR16, c[0x0][0x398] ;  /* 0x00007300ff1077ac */ /* 0x000e220008000a00 */
[----:B------:R-:W-:Y:S01]  /*b07d0*/  LOP3.LUT R50, R50, 0x7fffffff, RZ, 0xc0, !PT ;  /* 0x7fffffff32327812 */ /* 0x000fe200078ec0ff */
        /* <DEDUP_REMOVED lines=92> */
[----:B------:R-:W-:Y:S01]  /*b0da0*/  ISETP.LT.AND P1, PT, R16, UR20, !P0 ;  /* 0x0000001410007c0c */ /* 0x000fe2000c721270 */
[----:B------:R-:W0:Y:S01]  /*b0db0*/  LDCU UR20, c[0x0][0x398] ;  /* 0x00007300ff1477ac */ /* 0x000e220008000800 */
[----:B------:R-:W-:-:S04]  /*b0dc0*/  LOP3.LUT R53, R53, 0xfffffffd, RZ, 0xc0, !PT ;  /* 0xfffffffd35357812 */ /* 0x000fc800078ec0ff */
[----:B------:R-:W-:Y:S02]  /*b0dd0*/  @P2 LOP3.LUT R53, R53, 0x2, RZ, 0xfc, !PT ;  /* 0x0000000235352812 */ /* 0x000fe400078efcff */
        /* <DEDUP_REMOVED lines=99> */
[----:B-1----:R-:W-:Y:S01]  /*b1410*/  ISETP.LT.AND P1, PT, R9, UR40, !P0 ;  /* 0x0000002809007c0c */ /* 0x002fe2000c721270 */
[----:B------:R-:W1:Y:S01]  /*b1420*/  LDCU UR38, c[0x0][0x398] ;  /* 0x00007300ff2677ac */ /* 0x000e620008000800 */
[----:B------:R-:W0:Y:S07]  /*b1430*/  LDCU UR40, c[0x0][0x398] ;  /* 0x00007300ff2877ac */ /* 0x000e2e0008000800 */
[----:B------:R-:W-:Y:S01]  /*b1440*/  @P3 LOP3.LUT R52, R52, 0x20, RZ, 0xfc, !PT ;  /* 0x0000002034343812 */ /* 0x000fe200078efcff */
[----:B------:R-:W0:Y:S03]  /*b1450*/  LDCU UR9, c[0x0][0x398] ;  /* 0x00007300ff0977ac */ /* 0x000e260008000800 */
[----:B------:R-:W-:-:S04]  /*b1460*/  LOP3.LUT R52, R52, 0xfffffeff, RZ, 0xc0, !PT ;  /* 0xfffffeff34347812 */ /* 0x000fc800078ec0ff */
[----:B------:R-:W-:-:S04]  /*b1470*/  @P2 LOP3.LUT R52, R52, 0x100, RZ, 0xfc, !PT ;  /* 0x0000010034342812 */ /* 0x000fc800078efcff */
[----:B------:R-:W-:-:S04]  /*b1480*/  LOP3.LUT R52, R52, 0xffffff7f, RZ, 0xc0, !PT ;  /* 0xffffff7f34347812 */ /* 0x000fc800078ec0ff */
[----:B------:R-:W-:Y:S02]  /*b1490*/  @P1 LOP3.LUT R52, R52, 0x80, RZ, 0xfc, !PT ;  /* 0x0000008034341812 */ /* 0x000fe400078efcff */
[----:B------:R-:W-:Y:S01]  /*b14a0*/  ISETP.LT.AND P1, PT, R11, UR20, !P0 ;  /* 0x000000140b007c0c */ /* 0x000fe2000c721270 */
[----:B------:R-:W0:Y:S01]  /*b14b0*/  LDCU UR20, c[0x0][0x398] ;  /* 0x00007300ff1477ac */ /* 0x000e220008000800 */
[----:B------:R-:W-:Y:S02]  /*b14c0*/  ISETP.LT.AND P3, PT, R13, UR39, !P0 ;  /* 0x000000270d007c0c */ /* 0x000fe4000c761270 */
[----:B------:R-:W-:Y:S01]  /*b14d0*/  LOP3.LUT R52, R52, 0xffffffbf, RZ, 0xc0, !PT ;  /* 0xffffffbf34347812 */ /* 0x000fe200078ec0ff */
[----:B------:R-:W0:Y:S01]  /*b14e0*/  LDCU UR39, c[0x0][0x398] ;  /* 0x00007300ff2777ac */ /* 0x000e220008000800 */
[----:B-1----:R-:W-:Y:S01]  /*b14f0*/  ISETP.LT.AND P2, PT, R12, UR38, !P0 ;  /* 0x000000260c007c0c */ /* 0x002fe2000c741270 */
[----:B------:R-:W1:Y:S06]  /*b1500*/  LDCU UR38, c[0x0][0x398] ;  /* 0x00007300ff2677ac */ /* 0x000e6c0008000800 */
[----:B------:R-:W-:-:S04]  /*b1510*/  @P1 LOP3.LUT R52, R52, 0x40, RZ, 0xfc, !PT ;  /* 0x0000004034341812 */ /* 0x000fc800078efcff */
[----:B------:R-:W-:-:S04]  /*b1520*/  LOP3.LUT R52, R52, 0xffffffef, RZ, 0xc0, !PT ;  /* 0xffffffef34347812 */ /* 0x000fc800078ec0ff */
[----:B------:R-:W-:Y:S02]  /*b1530*/  @P3 LOP3.LUT R52, R52, 0x10, RZ, 0xfc, !PT ;  /* 0x0000001034343812 */ /* 0x000fe400078efcff */
[----:B0-----:R-:W-:Y:S01]  /*b1540*/  ISETP.LT.AND P1, PT, R14, UR40, !P0 ;  /* 0x000000280e007c0c */ /* 0x001fe2000c721270 */
[----:B------:R-:W0:Y:S01]  /*b1550*/  LDCU UR40, c[0x0][0x398] ;  /* 0x00007300ff2877ac */ /* 0x000e220008000800 */
[----:B------:R-:W-:-:S04]  /*b1560*/  LOP3.LUT R52, R52, 0xfffffff7, RZ, 0xc0, !PT ;  /* 0xfffffff734347812 */ /* 0x000fc800078ec0ff */
[----:B------:R-:W-:-:S04]  /*b1570*/  @P2 LOP3.LUT R52, R52, 0x8, RZ, 0xfc, !PT ;  /* 0x0000000834342812 */ /* 0x000fc800078efcff */
[----:B------:R-:W-:-:S04]  /*b1580*/  LOP3.LUT R52, R52, 0xfffffffb, RZ, 0xc0, !PT ;  /* 0xfffffffb34347812 */ /* 0x000fc800078ec0ff */
[----:B------:R-:W-:Y:S02]  /*b1590*/  @P1 LOP3.LUT R52, R52, 0x4, RZ, 0xfc, !PT ;  /* 0x0000000434341812 */ /* 0x000fe400078efcff */
[----:B------:R-:W-:Y:S01]  /*b15a0*/  ISETP.LT.AND P1, PT, R15, UR20, !P0 ;  /* 0x000000140f007c0c */ /* 0x000fe2000c721270 */
[----:B------:R-:W2:Y:S01]  /*b15b0*/  LDCU UR20, c[0x0][0x398] ;  /* 0x00007300ff1477ac */ /* 0x000ea20008000800 */
[----:B-1----:R-:W-:Y:S02]  /*b15c0*/  ISETP.LT.AND P2, PT, R23, UR38, !P0 ;  /* 0x0000002617007c0c */ /* 0x002fe4000c741270 */
[----:B------:R-:W-:Y:S01]  /*b15d0*/  LOP3.LUT R52, R52, 0xfffffffd, RZ, 0xc0, !PT ;  /* 0xfffffffd34347812 */ /* 0x000fe200078ec0ff */
[----:B------:R-:W1:Y:S01]  /*b15e0*/  LDCU UR38, c[0x0][0x398] ;  /* 0x00007300ff2677ac */ /* 0x000e620008000800 */
[----:B------:R-:W-:Y:S01]  /*b15f0*/  ISETP.LT.AND P3, PT, R16, UR39, !P0 ;  /* 0x0000002710007c0c */ /* 0x000fe2000c761270 */
[----:B------:R-:W1:Y:S06]  /*b1600*/  LDCU UR39, c[0x0][0x398] ;  /* 0x00007300ff2777ac */ /* 0x000e6c0008000800 */
[----:B------:R-:W-:-:S02]  /*b1610*/  @P1 LOP3.LUT R52, R52, 0x2, RZ, 0xfc, !PT ;  /* 0x0000000234341812 */ /* 0x000fc400078efcff */
[----:B0-----:R-:W-:Y:S01]  /*b1620*/  ISETP.LT.AND P1, PT, R25, UR40, !P0 ;  /* 0x0000002819007c0c */ /* 0x001fe2000c721270 */
[----:B------:R-:W0:Y:S01]  /*b1630*/  LDCU UR40, c[0x0][0x398] ;  /* 0x00007300ff2877ac */ /* 0x000e220008000800 */
[----:B------:R-:W-:-:S04]  /*b1640*/  @P2 LOP3.LUT R51, R51, 0x80000000, RZ, 0xfc, !PT ;  /* 0x8000000033332812 */ /* 0x000fc800078efcff */
[----:B------:R-:W-:Y:S02]  /*b1650*/  LOP3.LUT R51, R51, 0xbfffffff, RZ, 0xc0, !PT ;  /* 0xbfffffff33337812 */ /* 0x000fe400078ec0ff */
[----:B------:R-:W-:-:S05]  /*b1660*/  LOP3.LUT R52, R52, 0xfffffffe, RZ, 0xc0, !PT ;  /* 0xfffffffe34347812 */ /* 0x000fca00078ec0ff */
[----:B------:R-:W-:Y:S02]  /*b1670*/  @P1 LOP3.LUT R51, R51, 0x40000000, RZ, 0xfc, !PT ;  /* 0x4000000033331812 */ /* 0x000fe400078efcff */
[----:B--2---:R-:W-:Y:S01]  /*b1680*/  ISETP.LT.AND P1, PT, R24, UR20, !P0 ;  /* 0x0000001418007c0c */ /* 0x004fe2000c721270 */
[----:B------:R-:W2:Y:S01]  /*b1690*/  LDCU.64 UR20, c[0x0][0x398] ;  /* 0x00007300ff1477ac */ /* 0x000ea20008000a00 */
[----:B------:R-:W-:Y:S02]  /*b16a0*/  @P3 LOP3.LUT R52, R52, 0x1, RZ, 0xfc, !PT ;  /* 0x0000000134343812 */ /* 0x000fe400078efcff */
[----:B-1----:R-:W-:Y:S01]  /*b16b0*/  ISETP.LT.AND P3, PT, R26, UR39, !P0 ;  /* 0x000000271a007c0c */ /* 0x002fe2000c761270 */
[----:B------:R-:W1:Y:S01]  /*b16c0*/  LDCU UR39, c[0x0][0x398] ;  /* 0x00007300ff2777ac */ /* 0x000e620008000800 */
[----:B------:R-:W-:Y:S02]  /*b16d0*/  LOP3.LUT R51, R51, 0xdfffffff, RZ, 0xc0, !PT ;  /* 0xdfffffff33337812 */ /* 0x000fe400078ec0ff */
[----:B------:R-:W-:Y:S01]  /*b16e0*/  ISETP.LT.AND P2, PT, R27, UR38, !P0 ;  /* 0x000000261b007c0c */ /* 0x000fe2000c741270 */
[----:B------:R-:W1:Y:S04]  /*b16f0*/  LDCU UR38, c[0x0][0x398] ;  /* 0x00007300ff2677ac */ /* 0x000e680008000800 */
[----:B------:R-:W-:-:S04]  /*b1700*/  @P1 LOP3.LUT R51, R51, 0x20000000, RZ, 0xfc, !PT ;  /* 0x2000000033331812 */ /* 0x000fc800078efcff */
        /* <DEDUP_REMOVED lines=15> */
[----:B--2---:R-:W-:Y:S01]  /*b1800*/  ISETP.LT.AND P1, PT, R10, UR20, !P0 ;  /* 0x000000140a007c0c */ /* 0x004fe2000c721270 */
[----:B------:R-:W2:Y:S01]  /*b1810*/  LDCU UR7, c[0x0][0x398] ;  /* 0x00007300ff0777ac */ /* 0x000ea20008000800 */
        /* <DEDUP_REMOVED lines=70> */
[----:B------:R-:W-:-:S02]  /*b1c80*/  @P1 LOP3.LUT R51, R51, 0x20, RZ, 0xfc, !PT ;  /* 0x0000002033331812 */ /* 0x000fc400078efcff */
[----:B------:R-:W-:Y:S01]  /*b1c90*/  ISETP.LT.AND P1, PT, R8, UR67, !P0 ;  /* 0x0000004308007c0c */ /* 0x000fe2000c721270 */
[----:B------:R-:W0:Y:S01]  /*b1ca0*/  LDCU UR67, c[0x0][0x398] ;  /* 0x00007300ff4377ac */ /* 0x000e220008000800 */
[----:B------:R-:W-:-:S11]  /*b1cb0*/  LOP3.LUT R51, R51, 0xfffffeff, RZ, 0xc0, !PT ;  /* 0xfffffeff33337812 */ /* 0x000fd600078ec0ff */
        /* <DEDUP_REMOVED lines=20> */
[----:B------:R-:W-:Y:S02]  /*b1e00*/  ISETP.LT.AND P3, PT, R23, UR22, !P0 ;  /* 0x0000001617007c0c */ /* 0x000fe4000c761270 */
[----:B------:R-:W-:Y:S02]  /*b1e10*/  LOP3.LUT R22, R42, 0xffff, RZ, 0xc0, !PT ;  /* 0x0000ffff2a167812 */ /* 0x000fe400078ec0ff */
[----:B------:R-:W-:Y:S01]  /*b1e20*/  LOP3.LUT R5, R60, 0xffff, RZ, 0xc0, !PT ;  /* 0x0000ffff3c057812 */ /* 0x000fe200078ec0ff */
[----:B------:R0:W-:Y:S01]  /*b1e30*/  STL [R1+0x2c00], R4 ;  /* 0x002c000401007387 */ /* 0x0001e20000100800 */
[----:B-1----:R-:W-:Y:S01]  /*b1e40*/  ISETP.LT.AND P1, PT, R16, UR70, !P0 ;  /* 0x0000004610007c0c */ /* 0x002fe2000c721270 */
[----:B------:R-:W1:Y:S01]  /*b1e50*/  LDCU UR22, c[0x0][0x398] ;  /* 0x00007300ff1677ac */ /* 0x000e620008000800 */
[----:B------:R-:W-:-:S05]  /*b1e60*/  LOP3.LUT R51, R51, 0xfffffffd, RZ, 0xc0, !PT ;  /* 0xfffffffd33337812 */ /* 0x000fca00078ec0ff */
[----:B------:R-:W-:Y:S01]  /*b1e70*/  @P3 LOP3.LUT R50, R50, 0x80000000, RZ, 0xfc, !PT ;  /* 0x8000000032323812 */ /* 0x000fe200078efcff */
[----:B------:R-:W-:Y:S01]  /*b1e80*/  STL [R1+0x2c24], R22 ;  /* 0x002c241601007387 */ /* 0x000fe20000100800 */
[----:B------:R-:W-:Y:S01]  /*b1e90*/  @P2 LOP3.LUT R51, R51, 0x2, RZ, 0xfc, !PT ;  /* 0x0000000233332812 */ /* 0x000fe200078efcff */
[----:B------:R-:W0:Y:S01]  /*b1ea0*/  LDCU UR70, c[0x0][0x398] ;  /* 0x00007300ff4677ac */ /* 0x000e220008000800 */
[----:B------:R-:W-:Y:S02]  /*b1eb0*/  ISETP.LT.AND P2, PT, R25, UR23, !P0 ;  /* 0x0000001719007c0c */ /* 0x000fe4000c741270 */
[----:B------:R-:W-:Y:S02]  /*b1ec0*/  LOP3.LUT R51, R51, 0xfffffffe, RZ, 0xc0, !PT ;  /* 0xfffffffe33337812 */ /* 0x000fe400078ec0ff */
[----:B------:R-:W-:Y:S02]  /*b1ed0*/  LOP3.LUT R50, R50, 0xbfffffff, RZ, 0xc0, !PT ;  /* 0xbfffffff32327812 */ /* 0x000fe400078ec0ff */
[----:B------:R-:W-:Y:S01]  /*b1ee0*/  ISETP.LT.AND P3, PT, R26, UR27, !P0 ;  /* 0x0000001b1a007c0c */ /* 0x000fe2000c761270 */
[----:B------:R0:W-:Y:S01]  /*b1ef0*/  STL [R1+0x2bfc], R5 ;  /* 0x002bfc0501007387 */ /* 0x0001e20000100800 */
[----:B------:R-:W-:Y:S01]  /*b1f00*/  @P1 LOP3.LUT R51, R51, 0x1, RZ, 0xfc, !PT ;  /* 0x0000000133331812 */ /* 0x000fe200078efcff */
[----:B------:R-:W1:Y:S01]  /*b1f10*/  LDCU UR23, c[0x0][0x398] ;  /* 0x00007300ff1777ac */ /* 0x000e620008000800 */
[----:B------:R-:W-:-:S03]  /*b1f20*/  ISETP.LT.AND P1, PT, R24, UR26, !P0 ;  /* 0x0000001a18007c0c */ /* 0x000fc6000c721270 */
[----:B------:R-:W-:Y:S01]  /*b1f30*/  @P2 LOP3.LUT R50, R50, 0x40000000, RZ, 0xfc, !PT ;  /* 0x4000000032322812 */ /* 0x000fe200078efcff */
[----:B------:R-:W1:Y:S03]  /*b1f40*/  LDCU UR26, c[0x0][0x398] ;  /* 0x00007300ff1a77ac */ /* 0x000e660008000800 */
[----:B------:R-:W-:Y:S01]  /*b1f50*/  LOP3.LUT R50, R50, 0xdfffffff, RZ, 0xc0, !PT ;  /* 0xdfffffff32327812 */ /* 0x000fe200078ec0ff */
[----:B------:R-:W1:Y:S01]  /*b1f60*/  LDCU UR27, c[0x0][0x398] ;  /* 0x00007300ff1b77ac */ /* 0x000e620008000800 */
[----:B------:R-:W-:Y:S02]  /*b1f70*/  ISETP.LT.AND P2, PT, R27, UR28, !P0 ;  /* 0x0000001c1b007c0c */ /* 0x000fe4000c741270 */
[----:B------:R-:W-:Y:S01]  /*b1f80*/  PRMT R41, R4, 0x3340, R5 ;  /* 0x0000334004297816 */ /* 0x000fe20000000005 */
[----:B------:R-:W1:Y:S01]  /*b1f90*/  LDCU UR28, c[0x0][0x398] ;  /* 0x00007300ff1c77ac */ /* 0x000e620008000800 */
[----:B------:R-:W-:Y:S01]  /*b1fa0*/  @P1 LOP3.LUT R50, R50, 0x20000000, RZ, 0xfc, !PT ;  /* 0x2000000032321812 */ /* 0x000fe200078efcff */
[----:B0-----:R-:W2:Y:S03]  /*b1fb0*/  LDL.LU R4, [R1+0xc0] ;  /* 0x0000c00001047983 */ /* 0x001ea60000300800 */
[----:B------:R-:W-:Y:S01]  /*b1fc0*/  LOP3.LUT R50, R50, 0xefffffff, RZ, 0xc0, !PT ;  /* 0xefffffff32327812 */ /* 0x000fe200078ec0ff */
[----:B------:R-:W2:Y:S03]  /*b1fd0*/  LDL.LU R60, [R1+0xa0] ;  /* 0x0000a000013c7983 */ /* 0x000ea60000300800 */
[----:B------:R-:W-:-:S02]  /*b1fe0*/  @P3 LOP3.LUT R50, R50, 0x10000000, RZ, 0xfc, !PT ;  /* 0x1000000032323812 */ /* 0x000fc400078efcff */
        /* <DEDUP_REMOVED lines=23> */
[----:B------:R-:W-:Y:S02]  /*b2160*/  ISETP.LT.AND P3, PT, R11, UR74, !P0 ;  /* 0x0000004a0b007c0c */ /* 0x000fe4000c761270 */
[----:B------:R-:W-:Y:S02]  /*b2170*/  PRMT R39, R22, 0x3340, R0 ;  /* 0x0000334016277816 */ /* 0x000fe40000000000 */
[----:B------:R-:W-:Y:S01]  /*b2180*/  LOP3.LUT R28, R44, 0xffff, RZ, 0xc0, !PT ;  /* 0x0000ffff2c1c7812 */ /* 0x000fe200078ec0ff */
[----:B------:R-:W-:Y:S01]  /*b2190*/  STL [R1+0x2c08], R5 ;  /* 0x002c080501007387 */ /* 0x000fe20000100800 */
[----:B------:R-:W-:Y:S01]  /*b21a0*/  LOP3.LUT R50, R50, 0xff7fffff, RZ, 0xc0, !PT ;  /* 0xff7fffff32327812 */ /* 0x000fe200078ec0ff */
[----:B------:R-:W0:Y:S03]  /*b21b0*/  LDCU UR74, c[0x0][0x398] ;  /* 0x00007300ff4a77ac */ /* 0x000e260008000800 */
[----:B------:R-:W-:-:S02]  /*b21c0*/  @P1 LOP3.LUT R50, R50, 0x800000, RZ, 0xfc, !PT ;  /* 0x0080000032321812 */ /* 0x000fc400078efcff */
[----:B------:R-:W-:Y:S02]  /*b21d0*/  ISETP.LT.AND P2, PT, R10, UR73, !P0 ;  /* 0x000000490a007c0c */ /* 0x000fe4000c741270 */
[----:B------:R-:W-:Y:S01]  /*b21e0*/  LOP3.LUT R22, R45, 0xffff, RZ, 0xc0, !PT ;  /* 0x0000ffff2d167812 */ /* 0x000fe200078ec0ff */
[----:B------:R0:W-:Y:S01]  /*b21f0*/  STL [R1+0x2c0c], R28 ;  /* 0x002c0c1c01007387 */ /* 0x0001e20000100800 */
[----:B------:R-:W-:Y:S01]  /*b2200*/  LOP3.LUT R50, R50, 0xffbfffff, RZ, 0xc0, !PT ;  /* 0xffbfffff32327812 */ /* 0x000fe200078ec0ff */
[----:B------:R-:W0:Y:S03]  /*b2210*/  LDCU UR73, c[0x0][0x398] ;  /* 0x00007300ff4977ac */ /* 0x000e260008000800 */
[----:B------:R-:W-:Y:S02]  /*b2220*/  @P3 LOP3.LUT R50, R50, 0x400000, RZ, 0xfc, !PT ;  /* 0x0040000032323812 */ /* 0x000fe400078efcff */
[----:B------:R-:W-:Y:S01]  /*b2230*/  ISETP.LT.AND P1, PT, R12, UR72, !P0 ;  /* 0x000000480c007c0c */ /* 0x000fe2000c721270 */
[----:B------:R0:W-:Y:S01]  /*b2240*/  STL [R1+0x2c04], R22 ;  /* 0x002c041601007387 */ /* 0x0001e20000100800 */
[----:B------:R-:W-:Y:S01]  /*b2250*/  LOP3.LUT R50, R50, 0xffdfffff, RZ, 0xc0, !PT ;  /* 0xffdfffff32327812 */ /* 0x000fe200078ec0ff */
[----:B------:R-:W0:Y:S03]  /*b2260*/  LDCU UR72, c[0x0][0x398] ;  /* 0x00007300ff4877ac */ /* 0x000e260008000800 */
[----:B------:R-:W-:-:S02]  /*b2270*/  @P2 LOP3.LUT R50, R50, 0x200000, RZ, 0xfc, !PT ;  /* 0x0020000032322812 */ /* 0x000fc400078efcff */
        /* <DEDUP_REMOVED lines=50> */
[----:B------:R-:W0:Y:S07]  /*b25a0*/  LDCU UR43, c[0x0][0x398] ;  /* 0x00007300ff2b77ac */ /* 0x000e2e0008000800 */
        /* <DEDUP_REMOVED lines=64> */
[----:B------:R-:W-:-:S02]  /*b29b0*/  PRMT R43, R28, 0x3340, R0 ;  /* 0x000033401c2b7816 */ /* 0x000fc40000000000 */
        /* <DEDUP_REMOVED lines=52> */
[----:B------:R-:W-:Y:S02]  /*b2d00*/  ISETP.LT.AND P0, PT, R7, UR40, !P0 ;  /* 0x0000002807007c0c */ /* 0x000fe4000c701270 */
[----:B------:R-:W-:-:S04]  /*b2d10*/  LOP3.LUT R49, R49, 0xfffffbff, RZ, 0xc0, !PT ;  /* 0xfffffbff31317812 */ /* 0x000fc800078ec0ff */
[----:B------:R-:W-:-:S04]  /*b2d20*/  @P1 LOP3.LUT R49, R49, 0x400, RZ, 0xfc, !PT ;  /* 0x0000040031311812 */ /* 0x000fc800078efcff */
[----:B------:R-:W-:-:S04]  /*b2d30*/  LOP3.LUT R49, R49, 0xfffffdff, RZ, 0xc0, !PT ;  /* 0xfffffdff31317812 */ /* 0x000fc800078ec0ff */
[----:B------:R-:W-:Y:S02]  /*b2d40*/  @P0 LOP3.LUT R49, R49, 0x200, RZ, 0xfc, !PT ;  /* 0x0000020031310812 */ /* 0x000fe400078efcff */
[----:B------:R-:W-:Y:S02]  /*b2d50*/  ISETP.GE.AND P0, PT, R36, UR13, PT ;  /* 0x0000000d24007c0c */ /* 0x000fe4000bf06270 */
[----:B------:R-:W-:Y:S02]  /*b2d60*/  LOP3.LUT R49, R49, 0xffffffef, RZ, 0xc0, !PT ;  /* 0xffffffef31317812 */ /* 0x000fe400078ec0ff */
[----:B------:R-:W-:Y:S01]  /*b2d70*/  LOP3.LUT R28, R61, 0xffff, RZ, 0xc0, !PT ;  /* 0x0000ffff3d1c7812 */ /* 0x000fe200078ec0ff */
[----:B------:R-:W-:Y:S01]  /*b2d80*/  VIADD R36, R35, 0x12 ;  /* 0x0000001223247836 */ /* 0x000fe20000000000 */
[----:B0-----:R-:W-:Y:S01]  /*b2d90*/  ISETP.LT.AND P1, PT, R13, UR24, !P0 ;  /* 0x000000180d007c0c */ /* 0x001fe2000c721270 */
[----:B------:R-:W3:Y:S01]  /*b2da0*/  LDL.LU R61, [R1+0x5164] ;  /* 0x00516400013d7983 */ /* 0x000ee20000300800 */
[----:B------:R-:W-:Y:S01]  /*b2db0*/  ISETP.LT.AND P3, PT, R9, UR41, !P0 ;  /* 0x0000002909007c0c */ /* 0x000fe2000c761270 */
[----:B------:R-:W0:Y:S01]  /*b2dc0*/  LDCU UR41, c[0x0][0x398] ;  /* 0x00007300ff2977ac */ /* 0x000e220008000800 */
[----:B-1----:R-:W-:Y:S01]  /*b2dd0*/  ISETP.LT.AND P2, PT, R11, UR32, !P0 ;  /* 0x000000200b007c0c */ /* 0x002fe2000c741270 */
[----:B------:R-:W1:Y:S01]  /*b2de0*/  LDCU UR32, c[0x0][0x398] ;  /* 0x00007300ff2077ac */ /* 0x000e620008000800 */
[----:B------:R-:W-:-:S02]  /*b2df0*/  PRMT R44, R5, 0x3340, R22 ;  /* 0x00003340052c7816 */ /* 0x000fc40000000016 */
[----:B------:R-:W-:Y:S01]  /*b2e00*/  LOP3.LUT R3, R3, 0x7fffffff, RZ, 0xc0, !PT ;  /* 0x7fffffff03037812 */ /* 0x000fe200078ec0ff */
[----:B------:R-:W0:Y:S04]  /*b2e10*/  LDCU UR13, c[0x0][0x398] ;  /* 0x00007300ff0d77ac */ /* 0x000e280008000800 */
[----:B------:R-:W-:Y:S02]  /*b2e20*/  @P1 LOP3.LUT R49, R49, 0x10, RZ, 0xfc, !PT ;  /* 0x0000001031311812 */ /* 0x000fe400078efcff */
[----:B------:R-:W-:Y:S01]  /*b2e30*/  ISETP.LT.AND P1, PT, R8, UR50, !P0 ;  /* 0x0000003208007c0c */ /* 0x000fe2000c721270 */
[----:B------:R-:W0:Y:S01]  /*b2e40*/  LDCU UR50, c[0x0][0x398] ;  /* 0x00007300ff3277ac */ /* 0x000e220008000800 */
[----:B------:R-:W-:Y:S02]  /*b2e50*/  LOP3.LUT R49, R49, 0xfffffeff, RZ, 0xc0, !PT ;  /* 0xfffffeff31317812 */ /* 0x000fe400078ec0ff */
[----:B--2---:R-:W-:Y:S01]  /*b2e60*/  LOP3.LUT R4, R4, 0xffff, RZ, 0xc0, !PT ;  /* 0x0000ffff04047812 */ /* 0x004fe200078ec0ff */
[----:B------:R-:W2:Y:S08]  /*b2e70*/  LDCU UR24, c[0x0][0x398] ;  /* 0x00007300ff1877ac */ /* 0x000eb00008000800 */
        /* <DEDUP_REMOVED lines=13> */
[----:B------:R-:W0:Y:S01]  /*b2f50*/  LDCU.64 UR40, c[0x0][0x398] ;  /* 0x00007300ff2877ac */ /* 0x000e220008000a00 */
[----:B-1----:R-:W-:Y:S01]  /*b2f60*/  ISETP.LT.AND P2, PT, R15, UR32, !P0 ;  /* 0x000000200f007c0c */ /* 0x002fe2000c741270 */
[----:B------:R-:W1:Y:S06]  /*b2f70*/  LDCU UR32, c[0x0][0x398] ;  /* 0x00007300ff2077ac */ /* 0x000e6c0008000800 */
[----:B------:R-:W-:-:S04]  /*b2f80*/  @P1 LOP3.LUT R49, R49, 0x8, RZ, 0xfc, !PT ;  /* 0x0000000831311812 */ /* 0x000fc800078efcff */
        /* <DEDUP_REMOVED lines=53> */
[----:B------:R-:W2:Y:S01]  /*b32e0*/  LDCU UR43, c[0x0][0x398] ;  /* 0x00007300ff2b77ac */ /* 0x000ea20008000800 */
[----:B------:R-:W-:-:S04]  /*b32f0*/  LOP3.LUT R48, R48, 0xffbfffff, RZ, 0xc0, !PT ;  /* 0xffbfffff30307812 */ /* 0x000fc800078ec0ff */
[----:B------:R-:W-:-:S04]  /*b3300*/  @P2 LOP3.LUT R48, R48, 0x400000, RZ, 0xfc, !PT ;  /* 0x0040000030302812 */ /* 0x000fc800078efcff */
[----:B------:R-:W-:-:S04]  /*b3310*/  LOP3.LUT R48, R48, 0xffdfffff, RZ, 0xc0, !PT ;  /* 0xffdfffff30307812 */ /* 0x000fc800078ec0ff */
[----:B------:R-:W-:Y:S02]  /*b3320*/  @P1 LOP3.LUT R48, R48, 0x200000, RZ, 0xfc, !PT ;  /* 0x0020000030301812 */ /* 0x000fe400078efcff */
[----:B0-----:R-:W-:Y:S01]  /*b3330*/  ISETP.LT.AND P1, PT, R12, UR51, !P0 ;  /* 0x000000330c007c0c */ /* 0x001fe2000c721270 */
[----:B------:R-:W0:Y:S01]  /*b3340*/  LDCU UR51, c[0x0][0x398] ;  /* 0x00007300ff3377ac */ /* 0x000e220008000800 */
[----:B-1----:R-:W-:Y:S02]  /*b3350*/  ISETP.LT.AND P3, PT, R14, UR50, !P0 ;  /* 0x000000320e007c0c */ /* 0x002fe4000c761270 */
[----:B------:R-:W-:Y:S01]  /*b3360*/  LOP3.LUT R48, R48, 0xfff7ffff, RZ, 0xc0, !PT ;  /* 0xfff7ffff30307812 */ /* 0x000fe200078ec0ff */
[----:B------:R-:W1:Y:S01]  /*b3370*/  LDCU UR50, c[0x0][0x398] ;  /* 0x00007300ff3277ac */ /* 0x000e620008000800 */
[----:B------:R-:W-:Y:S02]  /*b3380*/  ISETP.LT.AND P2, PT, R15, UR32, !P0 ;  /* 0x000000200f007c0c */ /* 0x000fe4000c741270 */
[----:B------:R-:W-:Y:S01]  /*b3390*/  LOP3.LUT R5, R46, 0xffff, RZ, 0xc0, !PT ;  /* 0x0000ffff2e057812 */ /* 0x000fe200078ec0ff */
[----:B------:R-:W0:Y:S04]  /*b33a0*/  LDCU UR32, c[0x0][0x398] ;  /* 0x00007300ff2077ac */ /* 0x000e280008000800 */
[----:B------:R-:W-:-:S04]  /*b33b0*/  @P1 LOP3.LUT R48, R48, 0x80000, RZ, 0xfc, !PT ;  /* 0x0008000030301812 */ /* 0x000fc800078efcff */
[----:B------:R-:W-:-:S04]  /*b33c0*/  LOP3.LUT R48, R48, 0xfffbffff, RZ, 0xc0, !PT ;  /* 0xfffbffff30307812 */ /* 0x000fc800078ec0ff */
[----:B------:R-:W-:Y:S02]  /*b33d0*/  @P3 LOP3.LUT R48, R48, 0x40000, RZ, 0xfc, !PT ;  /* 0x0004000030303812 */ /* 0x000fe400078efcff */
[----:B--2---:R-:W-:Y:S01]  /*b33e0*/  ISETP.LT.AND P1, PT, R16, UR43, !P0 ;  /* 0x0000002b10007c0c */ /* 0x004fe2000c721270 */
[----:B------:R-:W2:Y:S01]  /*b33f0*/  LDCU UR43, c[0x0][0x398] ;  /* 0x00007300ff2b77ac */ /* 0x000ea20008000800 */
[----:B------:R-:W-:-:S04]  /*b3400*/  LOP3.LUT R48, R48, 0xfffdffff, RZ, 0xc0, !PT ;  /* 0xfffdffff30307812 */ /* 0x000fc800078ec0ff */
[----:B------:R-:W-:Y:S02]  /*b3410*/  @P2 LOP3.LUT R48, R48, 0x20000, RZ, 0xfc, !PT ;  /* 0x0002000030302812 */ /* 0x000fe400078efcff */
[----:B------:R-:W-:Y:S02]  /*b3420*/  ISETP.LT.AND P3, PT, R23, UR20, !P0 ;  /* 0x0000001417007c0c */ /* 0x000fe4000c761270 */
[----:B------:R-:W-:Y:S01]  /*b3430*/  LOP3.LUT R22, R47, 0xffff, RZ, 0xc0, !PT ;  /* 0x0000ffff2f167812 */ /* 0x000fe200078ec0ff */
[----:B------:R-:W-:Y:S01]  /*b3440*/  STL [R1+0x2c14], R5 ;  /* 0x002c140501007387 */ /* 0x000fe20000100800 */
[----:B------:R-:W-:Y:S01]  /*b3450*/  LOP3.LUT R48, R48, 0xfffeffff, RZ, 0xc0, !PT ;  /* 0xfffeffff30307812 */ /* 0x000fe200078ec0ff */
[----:B------:R-:W0:Y:S03]  /*b3460*/  LDCU UR20, c[0x0][0x398] ;  /* 0x00007300ff1477ac */ /* 0x000e260008000800 */
[----:B------:R-:W-:-:S02]  /*b3470*/  @P1 LOP3.LUT R48, R48, 0x10000, RZ, 0xfc, !PT ;  /* 0x0001000030301812 */ /* 0x000fc400078efcff */
[----:B------:R-:W-:Y:S01]  /*b3480*/  ISETP.LT.AND P2, PT, R25, UR21, !P0 ;  /* 0x0000001519007c0c */ /* 0x000fe2000c741270 */
[----:B------:R-:W-:Y:S01]  /*b3490*/  STL [R1+0x2c28], R28 ;  /* 0x002c281c01007387 */ /* 0x000fe20000100800 */
        /* <DEDUP_REMOVED lines=27> */
[----:B------:R-:W-:Y:S02]  /*b3650*/  LOP3.LUT R48, R48, 0xffffffef, RZ, 0xc0, !PT ;  /* 0xffffffef30307812 */ /* 0x000fe400078ec0ff */
[----:B------:R-:W-:Y:S01]  /*b3660*/  PRMT R47, R5, 0x3340, R22 ;  /* 0x00003340052f7816 */ /* 0x000fe20000000016 */
[----:B------:R-:W-:Y:S01]  /*b3670*/  VIADD R36, R35, 0x10 ;  /* 0x0000001023247836 */ /* 0x000fe20000000000 */
[----:B------:R-:W-:Y:S01]  /*b3680*/  ISETP.LT.AND P1, PT, R13, UR38, !P0 ;  /* 0x000000260d007c0c */ /* 0x000fe2000c721270 */
[----:B------:R-:W2:Y:S01]  /*b3690*/  LDCU UR41, c[0x0][0x3b8] ;  /* 0x00007700ff2977ac */ /* 0x000ea20008000800 */
[----:B0-----:R-:W-:-:S02]  /*b36a0*/  ISETP.LT.AND P3, PT, R9, UR51, !P0 ;  /* 0x0000003309007c0c */ /* 0x001fc4000c761270 */
[----:B-1----:R-:W-:Y:S01]  /*b36b0*/  ISETP.LT.AND P2, PT, R11, UR50, !P0 ;  /* 0x000000320b007c0c */ /* 0x002fe2000c741270 */
[----:B------:R-:W0:Y:S01]  /*b36c0*/  LDCU UR51, c[0x0][0x398] ;  /* 0x00007300ff3377ac */ /* 0x000e220008000800 */
[----:B------:R-:W1:Y:S07]  /*b36d0*/  LDCU UR50, c[0x0][0x398] ;  /* 0x00007300ff3277ac */ /* 0x000e6e0008000800 */
        /* <DEDUP_REMOVED lines=14> */
[----:B0-----:R-:W-:Y:S01]  /*b37c0*/  ISETP.LT.AND P1, PT, R12, UR52, !P0 ;  /* 0x000000340c007c0c */ /* 0x001fe2000c721270 */
[----:B------:R-:W0:Y:S01]  /*b37d0*/  LDCU UR52, c[0x0][0x398] ;  /* 0x00007300ff3477ac */ /* 0x000e220008000800 */
[----:B------:R-:W-:Y:S02]  /*b37e0*/  ISETP.LT.AND P3, PT, R14, UR51, !P0 ;  /* 0x000000330e007c0c */ /* 0x000fe4000c761270 */
[----:B---3--:R-:W-:Y:S01]  /*b37f0*/  LOP3.LUT R22, R61, 0xffff, RZ, 0xc0, !PT ;  /* 0x0000ffff3d167812 */ /* 0x008fe200078ec0ff */
[----:B------:R-:W3:Y:S01]  /*b3800*/  LDCU UR51, c[0x0][0x398] ;  /* 0x00007300ff3377ac */ /* 0x000ee20008000800 */
[----:B------:R-:W-:Y:S01]  /*b3810*/  LOP3.LUT R48, R48, 0xfffffff7, RZ, 0xc0, !PT ;  /* 0xfffffff730307812 */ /* 0x000fe200078ec0ff */
[----:B------:R-:W3:Y:S01]  /*b3820*/  LDL.LU R61, [R1+0x5160] ;  /* 0x00516000013d7983 */ /* 0x000ee20000300800 */
[----:B-1----:R-:W-:Y:S01]  /*b3830*/  ISETP.LT.AND P2, PT, R15, UR50, !P0 ;  /* 0x000000320f007c0c */ /* 0x002fe2000c741270 */
[----:B------:R-:W1:Y:S04]  /*b3840*/  LDCU UR50, c[0x0][0x398] ;  /* 0x00007300ff3277ac */ /* 0x000e680008000800 */
[----:B------:R-:W-:-:S04]  /*b3850*/  @P1 LOP3.LUT R48, R48, 0x8, RZ, 0xfc, !PT ;  /* 0x0000000830301812 */ /* 0x000fc800078efcff */
[----:B------:R-:W-:-:S04]  /*b3860*/  LOP3.LUT R48, R48, 0xfffffffb, RZ, 0xc0, !PT ;  /* 0xfffffffb30307812 */ /* 0x000fc800078ec0ff */
[----:B------:R-:W-:Y:S02]  /*b3870*/  @P3 LOP3.LUT R48, R48, 0x4, RZ, 0xfc, !PT ;  /* 0x0000000430303812 */ /* 0x000fe400078efcff */
[----:B------:R-:W-:Y:S01]  /*b3880*/  ISETP.LT.AND P3, PT, R23, UR68, !P0 ;  /* 0x0000004417007c0c */ /* 0x000fe2000c761270 */
[----:B------:R-:W0:Y:S01]  /*b3890*/  LDCU UR68, c[0x0][0x3b8] ;  /* 0x00007700ff4477ac */ /* 0x000e220008000800 */
[----:B--2---:R-:W-:Y:S02]  /*b38a0*/  ISETP.LT.AND P1, PT, R16, UR43, !P0 ;  /* 0x0000002b10007c0c */ /* 0x004fe4000c721270 */
[----:B------:R-:W-:-:S04]  /*b38b0*/  LOP3.LUT R48, R48, 0xfffffffd, RZ, 0xc0, !PT ;  /* 0xfffffffd30307812 */ /* 0x000fc800078ec0ff */
[----:B------:R-:W-:Y:S02]  /*b38c0*/  @P2 LOP3.LUT R48, R48, 0x2, RZ, 0xfc, !PT ;  /* 0x0000000230302812 */ /* 0x000fe400078efcff */
[----:B------:R-:W-:Y:S01]  /*b38d0*/  ISETP.LT.AND P2, PT, R25, UR67, !P0 ;  /* 0x0000004319007c0c */ /* 0x000fe2000c741270 */
[----:B------:R-:W2:Y:S01]  /*b38e0*/  LDCU UR67, c[0x0][0x3b8] ;  /* 0x00007700ff4377ac */ /* 0x000ea20008000800 */
        /* <DEDUP_REMOVED lines=16> */
[----:B------:R-:W-:Y:S01]  /*b39f0*/  LOP3.LUT R5, R60, 0xffff, RZ, 0xc0, !PT ;  /* 0x0000ffff3c057812 */ /* 0x000fe200078ec0ff */
[----:B------:R0:W-:Y:S01]  /*b3a00*/  STL [R1+0x2c1c], R4 ;  /* 0x002c1c0401007387 */ /* 0x0001e20000100800 */
[----:B------:R-:W-:Y:S01]  /*b3a10*/  LOP3.LUT R3, R3, 0xf7ffffff, RZ, 0xc0, !PT ;  /* 0xf7ffffff03037812 */ /* 0x000fe200078ec0ff */
[----:B------:R-:W0:Y:S01]  /*b3a20*/  LDCU UR56, c[0x0][0x398] ;  /* 0x00007300ff3877ac */ /* 0x000e220008000800 */
[----:B------:R-:W-:Y:S02]  /*b3a30*/  ISETP.LT.AND P0, PT, R7, UR42, !P0 ;  /* 0x0000002a07007c0c */ /* 0x000fe4000c701270 */
[----:B------:R-:W-:Y:S01]  /*b3a40*/  @P2 LOP3.LUT R3, R3, 0x8000000, RZ, 0xfc, !PT ;  /* 0x0800000003032812 */ /* 0x000fe200078efcff */
[----:B------:R-:W0:Y:S03]  /*b3a50*/  LDCU.64 UR42, c[0x0][0x398] ;  /* 0x00007300ff2a77ac */ /* 0x000e260008000a00 */
[----:B------:R-:W-:-:S04]  /*b3a60*/  LOP3.LUT R3, R3, 0xfbffffff, RZ, 0xc0, !PT ;  /* 0xfbffffff03037812 */ /* 0x000fc800078ec0ff */
[----:B------:R-:W-:-:S04]  /*b3a70*/  @P1 LOP3.LUT R3, R3, 0x4000000, RZ, 0xfc, !PT ;  /* 0x0400000003031812 */ /* 0x000fc800078efcff */
[----:B------:R-:W-:-:S04]  /*b3a80*/  LOP3.LUT R3, R3, 0xfdffffff, RZ, 0xc0, !PT ;  /* 0xfdffffff03037812 */ /* 0x000fc800078ec0ff */
[----:B------:R-:W-:Y:S02]  /*b3a90*/  @P0 LOP3.LUT R3, R3, 0x2000000, RZ, 0xfc, !PT ;  /* 0x0200000003030812 */ /* 0x000fe400078efcff */
[----:B------:R-:W-:Y:S02]  /*b3aa0*/  ISETP.GE.AND P0, PT, R36, UR39, PT ;  /* 0x0000002724007c0c */ /* 0x000fe4000bf06270 */
[----:B------:R-:W-:Y:S01]  /*b3ab0*/  LOP3.LUT R3, R3, 0xffefffff, RZ, 0xc0, !PT ;  /* 0xffefffff03037812 */ /* 0x000fe200078ec0ff */
[----:B0-----:R-:W-:Y:S01]  /*b3ac0*/  VIADD R36, R40, UR65 ;  /* 0x0000004128247c36 */ /* 0x001fe20008000000 */
[----:B------:R-:W-:Y:S01]  /*b3ad0*/  ISETP.LT.AND P3, PT, R13, UR42, !P0 ;  /* 0x0000002a0d007c0c */ /* 0x000fe2000c761270 */
[----:B------:R0:W-:Y:S01]  /*b3ae0*/  STL [R1+0x2c20], R5 ;  /* 0x002c200501007387 */ /* 0x0001e20000100800 */
[----:B------:R-:W-:Y:S01]  /*b3af0*/  ISETP.LT.AND P2, PT, R8, UR76, !P0 ;  /* 0x0000004c08007c0c */ /* 0x000fe2000c741270 */
[----:B------:R-:W1:Y:S01]  /*b3b00*/  LDCU UR39, c[0x0][0x3b8] ;  /* 0x00007700ff2777ac */ /* 0x000e620008000800 */
[----:B------:R-:W-:Y:S01]  /*b3b10*/  ISETP.LT.AND P1, PT, R9, UR75, !P0 ;  /* 0x0000004b09007c0c */ /* 0x000fe2000c721270 */
[----:B------:R-:W-:Y:S01]  /*b3b20*/  VIADD R37, R36, UR66 ;  /* 0x0000004224257c36 */ /* 0x000fe20008000000 */
[----:B------:R-:W-:Y:S01]  /*b3b30*/  PRMT R33, R41, 0x5410, R39 ;  /* 0x0000541029217816 */ /* 0x000fe20000000027 */
[----:B------:R-:W1:Y:S01]  /*b3b40*/  LDCU UR42, c[0x0][0x3b8] ;  /* 0x00007700ff2a77ac */ /* 0x000e620008000800 */
[----:B------:R-:W-:-:S02]  /*b3b50*/  PRMT R32, R44, 0x5410, R43 ;  /* 0x000054102c207816 */ /* 0x000fc4000000002b */
[----:B------:R-:W-:Y:S01]  /*b3b60*/  PRMT R4, R4, 0x3340, R22 ;  /* 0x0000334004047816 */ /* 0x000fe20000000016 */
[----:B------:R-:W1:Y:S02]  /*b3b70*/  LDCU UR65, c[0x0][0x398] ;  /* 0x00007300ff4177ac */ /* 0x000e640008000800 */
[----:B------:R-:W-:Y:S01]  /*b3b80*/  @P3 LOP3.LUT R3, R3, 0x100000, RZ, 0xfc, !PT ;  /* 0x0010000003033812 */ /* 0x000fe200078efcff */
[----:B------:R1:W-:Y:S01]  /*b3b90*/  STL [R1+0x2c18], R22 ;  /* 0x002c181601007387 */ /* 0x0003e20000100800 */
[----:B0-----:R-:W-:Y:S01]  /*b3ba0*/  PRMT R5, R5, 0x3340, R0 ;  /* 0x0000334005057816 */ /* 0x001fe20000000000 */
[----:B------:R-:W0:Y:S01]  /*b3bb0*/  LDCU UR75, c[0x0][0x3b8] ;  /* 0x00007700ff4b77ac */ /* 0x000e220008000800 */
[----:B------:R-:W-:Y:S01]  /*b3bc0*/  LOP3.LUT R3, R3, 0xfeffffff, RZ, 0xc0, !PT ;  /* 0xfeffffff03037812 */ /* 0x000fe200078ec0ff */
[----:B--2---:R-:W-:Y:S01]  /*b3bd0*/  VIADD R38, R37, UR67 ;  /* 0x0000004325267c36 */ /* 0x004fe20008000000 */
[----:B------:R-:W-:Y:S01]  /*b3be0*/  ISETP.LT.AND P3, PT, R11, UR74, !P0 ;  /* 0x0000004a0b007c0c */ /* 0x000fe2000c761270 */
[----:B------:R-:W2:Y:S01]  /*b3bf0*/  LDL.LU R34, [R1+0x98] ;  /* 0x0000980001227983 */ /* 0x000ea20000300800 */
[----:B------:R-:W-:Y:S01]  /*b3c00*/  @P2 LOP3.LUT R3, R3, 0x1000000, RZ, 0xfc, !PT ;  /* 0x0100000003032812 */ /* 0x000fe200078efcff */
[----:B------:R-:W-:Y:S01]  /*b3c10*/  VIADD R39, R38, UR68 ;  /* 0x0000004426277c36 */ /* 0x000fe20008000000 */
[----:B------:R-:W-:Y:S01]  /*b3c20*/  ISETP.LT.AND P2, PT, R10, UR73, !P0 ;  /* 0x000000490a007c0c */ /* 0x000fe2000c741270 */
[----:B------:R-:W2:Y:S01]  /*b3c30*/  LDL.LU R31, [R1+0x94] ;  /* 0x00009400011f7983 */ /* 0x000ea20000300800 */
[----:B------:R-:W-:Y:S01]  /*b3c40*/  LOP3.LUT R3, R3, 0xff7fffff, RZ, 0xc0, !PT ;  /* 0xff7fffff03037812 */ /* 0x000fe200078ec0ff */
[----:B------:R-:W-:Y:S01]  /*b3c50*/  VIADD R41, R39, UR64 ;  /* 0x0000004027297c36 */ /* 0x000fe20008000000 */
[----:B------:R-:W-:Y:S01]  /*b3c60*/  PRMT R5, R4, 0x5410, R5 ;  /* 0x0000541004057816 */ /* 0x000fe20000000005 */
[----:B------:R-:W2:Y:S01]  /*b3c70*/  LDL.LU R29, [R1+0x90] ;  /* 0x00009000011d7983 */ /* 0x000ea20000300800 */
[----:B------:R-:W-:Y:S01]  /*b3c80*/  @P1 LOP3.LUT R3, R3, 0x800000, RZ, 0xfc, !PT ;  /* 0x0080000003031812 */ /* 0x000fe200078efcff */
[----:B------:R-:W0:Y:S03]  /*b3c90*/  LDCU UR76, c[0x0][0x3b8] ;  /* 0x00007700ff4c77ac */ /* 0x000e260008000800 */
[----:B------:R-:W-:-:S02]  /*b3ca0*/  LOP3.LUT R3, R3, 0xffbfffff, RZ, 0xc0, !PT ;  /* 0xffbfffff03037812 */ /* 0x000fc400078ec0ff */
[----:B------:R-:W-:Y:S01]  /*b3cb0*/  PRMT R46, R28, 0x3340, R0 ;  /* 0x000033401c2e7816 */ /* 0x000fe20000000000 */
[----:B-1----:R-:W-:Y:S01]  /*b3cc0*/  VIADD R22, R35, 0xe ;  /* 0x0000000e23167836 */ /* 0x002fe20000000000 */
[----:B------:R-:W-:Y:S01]  /*b3cd0*/  @P3 LOP3.LUT R3, R3, 0x400000, RZ, 0xfc, !PT ;  /* 0x0040000003033812 */ /* 0x000fe200078efcff */
[----:B------:R-:W1:Y:S01]  /*b3ce0*/  LDCU UR74, c[0x0][0x3b8] ;  /* 0x00007700ff4a77ac */ /* 0x000e620008000800 */
[----:B------:R-:W-:Y:S02]  /*b3cf0*/  ISETP.LT.AND P1, PT, R12, UR72, !P0 ;  /* 0x000000480c007c0c */ /* 0x000fe4000c721270 */
[----:B------:R-:W-:Y:S01]  /*b3d00*/  LOP3.LUT R3, R3, 0xffdfffff, RZ, 0xc0, !PT ;  /* 0xffdfffff03037812 */ /* 0x000fe200078ec0ff */
[----:B------:R-:W-:Y:S01]  /*b3d10*/  VIADD R42, R41, UR41 ;  /* 0x00000029292a7c36 */ /* 0x000fe20008000000 */
[----:B------:R-:W-:Y:S01]  /*b3d20*/  ISETP.LT.AND P3, PT, R14, UR71, !P0 ;  /* 0x000000470e007c0c */ /* 0x000fe2000c761270 */
[----:B------:R-:W-:Y:S01]  /*b3d30*/  VIADD R4, R35, 0xf ;  /* 0x0000000f23047836 */ /* 0x000fe20000000000 */
[----:B------:R-:W-:Y:S01]  /*b3d40*/  @P2 LOP3.LUT R3, R3, 0x200000, RZ, 0xfc, !PT ;  /* 0x0020000003032812 */ /* 0x000fe200078efcff */
[----:B------:R-:W-:Y:S01]  /*b3d50*/  VIADD R43, R42, UR40 ;  /* 0x000000282a2b7c36 */ /* 0x000fe20008000000 */
[----:B------:R-:W-:Y:S01]  /*b3d60*/  ISETP.LT.AND P2, PT, R15, UR70, !P0 ;  /* 0x000000460f007c0c */ /* 0x000fe2000c741270 */
[----:B------:R-:W0:Y:S01]  /*b3d70*/  LDCU.64 UR40, c[0x0][0x398] ;  /* 0x00007300ff2877ac */ /* 0x000e220008000a00 */
[----:B------:R-:W-:Y:S01]  /*b3d80*/  LOP3.LUT R3, R3, 0xfff7ffff, RZ, 0xc0, !PT ;  /* 0xfff7ffff03037812 */ /* 0x000fe200078ec0ff */
[----:B------:R-:W-:Y:S01]  /*b3d90*/  VIADD R44, R43, UR38 ;  /* 0x000000262b2c7c36 */ /* 0x000fe20008000000 */
[----:B------:R-:W-:Y:S01]  /*b3da0*/  PRMT R30, R47, 0x5410, R46 ;  /* 0x000054102f1e7816 */ /* 0x000fe2000000002e */
[----:B------:R-:W0:Y:S01]  /*b3db0*/  LDCU UR66, c[0x0][0x398] ;  /* 0x00007300ff4277ac */ /* 0x000e220008000800 */
[----:B------:R-:W-:-:S02]  /*b3dc0*/  @P1 LOP3.LUT R3, R3, 0x80000, RZ, 0xfc, !PT ;  /* 0x0008000003031812 */ /* 0x000fc400078efcff */
[----:B---3--:R-:W-:Y:S01]  /*b3dd0*/  LOP3.LUT R61, R61, 0x7fffffff, RZ, 0xc0, !PT ;  /* 0x7fffffff3d3d7812 */ /* 0x008fe200078ec0ff */
[----:B------:R-:W3:Y:S01]  /*b3de0*/  LDCU UR67, c[0x0][0x398] ;  /* 0x00007300ff4377ac */ /* 0x000ee20008000800 */
[----:B------:R-:W-:Y:S02]  /*b3df0*/  LOP3.LUT R3, R3, 0xfffbffff, RZ, 0xc0, !PT ;  /* 0xfffbffff03037812 */ /* 0x000fe400078ec0ff */
[----:B------:R-:W-:Y:S01]  /*b3e00*/  LOP3.LUT R0, R0, 0x7fffffff, RZ, 0xc0, !PT ;  /* 0x7fffffff00007812 */ /* 0x000fe200078ec0ff */
[----:B------:R-:W0:Y:S01]  /*b3e10*/  LDCU UR68, c[0x0][0x398] ;  /* 0x00007300ff4477ac */ /* 0x000e220008000800 */
[----:B------:R-:W-:Y:S02]  /*b3e20*/  @P3 LOP3.LUT R3, R3, 0x40000, RZ, 0xfc, !PT ;  /* 0x0004000003033812 */ /* 0x000fe400078efcff */
[----:B------:R-:W-:Y:S01]  /*b3e30*/  ISETP.LT.AND P1, PT, R16, UR69, !P0 ;  /* 0x0000004510007c0c */ /* 0x000fe2000c721270 */
[----:B------:R-:W-:Y:S01]  /*b3e40*/  VIADD R45, R44, UR39 ;  /* 0x000000272c2d7c36 */ /* 0x000fe20008000000 */
[----:B------:R-:W-:Y:S01]  /*b3e50*/  LOP3.LUT R3, R3, 0xfffdffff, RZ, 0xc0, !PT ;  /* 0xfffdffff03037812 */ /* 0x000fe200078ec0ff */
[----:B------:R-:W0:Y:S03]  /*b3e60*/  LDCU.64 UR38, c[0x0][0x398] ;  /* 0x00007300ff2677ac */ /* 0x000e260008000a00 */
[----:B------:R-:W-:Y:S01]  /*b3e70*/  @P2 LOP3.LUT R3, R3, 0x20000, RZ, 0xfc, !PT ;  /* 0x0002000003032812 */ /* 0x000fe200078efcff */
[----:B------:R-:W0:Y:S01]  /*b3e80*/  LDCU UR69, c[0x0][0x398] ;  /* 0x00007300ff4577ac */ /* 0x000e220008000800 */
[----:B------:R-:W-:-:S02]  /*b3e90*/  ISETP.LT.AND P3, PT, R23, UR57, !P0 ;  /* 0x0000003917007c0c */ /* 0x000fc4000c761270 */
[----:B------:R-:W-:Y:S01]  /*b3ea0*/  LOP3.LUT R3, R3, 0xfffeffff, RZ, 0xc0, !PT ;  /* 0xfffeffff03037812 */ /* 0x000fe200078ec0ff */
[----:B------:R-:W-:Y:S01]  /*b3eb0*/  VIADD R46, R45, UR42 ;  /* 0x0000002a2d2e7c36 */ /* 0x000fe20008000000 */
[----:B------:R-:W-:Y:S01]  /*b3ec0*/  ISETP.LT.AND P2, PT, R25, UR58, !P0 ;  /* 0x0000003a19007c0c */ /* 0x000fe2000c741270 */
[----:B------:R-:W0:Y:S01]  /*b3ed0*/  LDCU UR42, c[0x0][0x398] ;  /* 0x00007300ff2a77ac */ /* 0x000e220008000800 */
[----:B------:R-:W-:Y:S01]  /*b3ee0*/  @P1 LOP3.LUT R3, R3, 0x10000, RZ, 0xfc, !PT ;  /* 0x0001000003031812 */ /* 0x000fe200078efcff */
[----:B------:R-:W0:Y:S03]  /*b3ef0*/  LDCU UR57, c[0x0][0x3b8] ;  /* 0x00007700ff3977ac */ /* 0x000e260008000800 */
[----:B------:R-:W-:Y:S01]  /*b3f00*/  LOP3.LUT R3, R3, 0xffff7fff, RZ, 0xc0, !PT ;  /* 0xffff7fff03037812 */ /* 0x000fe200078ec0ff */
[----:B------:R-:W0:Y:S03]  /*b3f10*/  LDCU UR58, c[0x0][0x3b8] ;  /* 0x00007700ff3a77ac */ /* 0x000e260008000800 */
[----:B------:R-:W-:-:S02]  /*b3f20*/  @P3 LOP3.LUT R3, R3, 0x8000, RZ, 0xfc, !PT ;  /* 0x0000800003033812 */ /* 0x000fc400078efcff */
[----:B------:R-:W-:Y:S01]  /*b3f30*/  ISETP.LT.AND P1, PT, R24, UR59, !P0 ;  /* 0x0000003b18007c0c */ /* 0x000fe2000c721270 */
[----:B------:R-:W0:Y:S01]  /*b3f40*/  LDCU UR59, c[0x0][0x3b8] ;  /* 0x00007700ff3b77ac */ /* 0x000e220008000800 */
[----:B------:R-:W-:Y:S01]  /*b3f50*/  LOP3.LUT R3, R3, 0xffffbfff, RZ, 0xc0, !PT ;  /* 0xffffbfff03037812 */ /* 0x000fe200078ec0ff */
[----:B------:R-:W0:Y:S03]  /*b3f60*/  LDCU UR70, c[0x0][0x398] ;  /* 0x00007300ff4677ac */ /* 0x000e260008000800 */
[----:B------:R-:W-:Y:S02]  /*b3f70*/  @P2 LOP3.LUT R3, R3, 0x4000, RZ, 0xfc, !PT ;  /* 0x0000400003032812 */ /* 0x000fe400078efcff */
[----:B------:R-:W-:Y:S01]  /*b3f80*/  ISETP.LT.AND P3, PT, R26, UR60, !P0 ;  /* 0x0000003c1a007c0c */ /* 0x000fe2000c761270 */
[----:B------:R-:W0:Y:S01]  /*b3f90*/  LDCU UR60, c[0x0][0x3b8] ;  /* 0x00007700ff3c77ac */ /* 0x000e220008000800 */
        /* <DEDUP_REMOVED lines=16> */
[----:B------:R-:W1:Y:S03]  /*b40a0*/  LDCU UR73, c[0x0][0x398] ;  /* 0x00007300ff4977ac */ /* 0x000e660008000800 */
        /* <DEDUP_REMOVED lines=9> */
[----:B------:R-:W-:Y:S01]  /*b4140*/  ISETP.LT.AND P1, PT, R8, UR44, !P0 ;  /* 0x0000002c08007c0c */ /* 0x000fe2000c721270 */
[----:B------:R-:W2:Y:S01]  /*b4150*/  LDCU UR44, c[0x0][0x398] ;  /* 0x00007300ff2c77ac */ /* 0x000ea20008000800 */
[----:B------:R-:W-:Y:S02]  /*b4160*/  LOP3.LUT R3, R3, 0xfffffeff, RZ, 0xc0, !PT ;  /* 0xfffffeff03037812 */ /* 0x000fe400078ec0ff */
[----:B0-----:R-:W-:Y:S01]  /*b4170*/  ISETP.LT.AND P3, PT, R9, UR38, !P0 ;  /* 0x0000002609007c0c */ /* 0x001fe2000c761270 */
[----:B------:R-:W0:Y:S01]  /*b4180*/  LDCU UR38, c[0x0][0x398] ;  /* 0x00007300ff2677ac */ /* 0x000e220008000800 */
        /* <DEDUP_REMOVED lines=15> */
[----:B------:R-:W-:Y:S01]  /*b4280*/  VIADD R47, R46, UR61 ;  /* 0x0000003d2e2f7c36 */ /* 0x000fe20008000000 */
[----:B-1----:R-:W-:Y:S01]  /*b4290*/  ISETP.LT.AND P2, PT, R15, UR43, !P0 ;  /* 0x0000002b0f007c0c */ /* 0x002fe2000c741270 */
[----:B------:R-:W0:Y:S06]  /*b42a0*/  LDCU UR38, c[0x0][0x398] ;  /* 0x00007300ff2677ac */ /* 0x000e2c0008000800 */
[----:B------:R-:W-:Y:S01]  /*b42b0*/  @P1 LOP3.LUT R3, R3, 0x8, RZ, 0xfc, !PT ;  /* 0x0000000803031812 */ /* 0x000fe200078efcff */
[----:B------:R-:W1:Y:S03]  /*b42c0*/  LDCU UR61, c[0x0][0x3b8] ;  /* 0x00007700ff3d77ac */ /* 0x000e660008000800 */
[----:B------:R-:W-:-:S04]  /*b42d0*/  LOP3.LUT R3, R3, 0xfffffffb, RZ, 0xc0, !PT ;  /* 0xfffffffb03037812 */ /* 0x000fc800078ec0ff */
[----:B------:R-:W-:Y:S02]  /*b42e0*/  @P3 LOP3.LUT R3, R3, 0x4, RZ, 0xfc, !PT ;  /* 0x0000000403033812 */ /* 0x000fe400078efcff */
[----:B--2---:R-:W-:Y:S01]  /*b42f0*/  ISETP.LT.AND P3, PT, R23, UR77, !P0 ;  /* 0x0000004d17007c0c */ /* 0x004fe2000c761270 */
[----:B------:R-:W-:Y:S01]  /*b4300*/  VIADD R60, R47, UR62 ;  /* 0x0000003e2f3c7c36 */ /* 0x000fe20008000000 */
[----:B------:R-:W-:Y:S01]  /*b4310*/  ISETP.LT.AND P1, PT, R16, UR42, !P0 ;  /* 0x0000002a10007c0c */ /* 0x000fe2000c721270 */
[----:B------:R-:W2:Y:S01]  /*b4320*/  LDCU.64 UR42, c[0x0][0x398] ;  /* 0x00007300ff2a77ac */ /* 0x000ea20008000a00 */
        /* <DEDUP_REMOVED lines=9> */
[----:B------:R-:W-:Y:S01]  /*b43c0*/  VIADD R4, R60, UR75 ;  /* 0x0000004b3c047c36 */ /* 0x000fe20008000000 */
[----:B------:R-:W-:Y:S01]  /*b43d0*/  LOP3.LUT R61, R61, 0xbfffffff, RZ, 0xc0, !PT ;  /* 0xbfffffff3d3d7812 */ /* 0x000fe200078ec0ff */
[----:B------:R-:W0:Y:S03]  /*b43e0*/  LDCU UR75, c[0x0][0x398] ;  /* 0x00007300ff4b77ac */ /* 0x000e260008000800 */
[----:B------:R-:W-:Y:S01]  /*b43f0*/  @P2 LOP3.LUT R61, R61, 0x40000000, RZ, 0xfc, !PT ;  /* 0x400000003d3d2812 */ /* 0x000fe200078efcff */
[----:B------:R-:W0:Y:S01]  /*b4400*/  LDCU.64 UR44, c[0x0][0x398] ;  /* 0x00007300ff2c77ac */ /* 0x000e220008000a00 */
[----:B------:R-:W-:-:S02]  /*b4410*/  ISETP.LT.AND P3, PT, R26, UR46, !P0 ;  /* 0x0000002e1a007c0c */ /* 0x000fc4000c761270 */
[----:B------:R-:W-:-:S04]  /*b4420*/  LOP3.LUT R61, R61, 0xdfffffff, RZ, 0xc0, !PT ;  /* 0xdfffffff3d3d7812 */ /* 0x000fc800078ec0ff */
[----:B------:R-:W-:Y:S02]  /*b4430*/  @P1 LOP3.LUT R61, R61, 0x20000000, RZ, 0xfc, !PT ;  /* 0x200000003d3d1812 */ /* 0x000fe400078efcff */
[----:B------:R-:W-:Y:S01]  /*b4440*/  ISETP.LT.AND P2, PT, R27, UR47, !P0 ;  /* 0x0000002f1b007c0c */ /* 0x000fe2000c741270 */
[----:B------:R0:W-:Y:S01]  /*b4450*/  STL [R1+0x10], R4 ;  /* 0x0000100401007387 */ /* 0x0001e20000100800 */
[----:B------:R-:W-:Y:S01]  /*b4460*/  LOP3.LUT R61, R61, 0xefffffff, RZ, 0xc0, !PT ;  /* 0xefffffff3d3d7812 */ /* 0x000fe200078ec0ff */
[----:B------:R-:W1:Y:S03]  /*b4470*/  LDCU.64 UR46, c[0x0][0x398] ;  /* 0x00007300ff2e77ac */ /* 0x000e660008000a00 */
[----:B------:R-:W-:Y:S02]  /*b4480*/  @P3 LOP3.LUT R61, R61, 0x10000000, RZ, 0xfc, !PT ;  /* 0x100000003d3d3812 */ /* 0x000fe400078efcff */
[----:B------:R-:W-:-:S02]  /*b4490*/  ISETP.LT.AND P1, PT, R6, UR48, !P0 ;  /* 0x0000003006007c0c */ /* 0x000fc4000c721270 */
[----:B------:R-:W-:-:S04]  /*b44a0*/  LOP3.LUT R61, R61, 0xf7ffffff, RZ, 0xc0, !PT ;  /* 0xf7ffffff3d3d7812 */ /* 0x000fc800078ec0ff */
[----:B------:R-:W-:Y:S02]  /*b44b0*/  @P2 LOP3.LUT R61, R61, 0x8000000, RZ, 0xfc, !PT ;  /* 0x080000003d3d2812 */ /* 0x000fe400078efcff */
[----:B------:R-:W-:Y:S01]  /*b44c0*/  ISETP.LT.AND P0, PT, R7, UR49, !P0 ;  /* 0x0000003107007c0c */ /* 0x000fe2000c701270 */
[----:B0-----:R-:W-:Y:S01]  /*b44d0*/  VIADD R4, R4, UR76 ;  /* 0x0000004c04047c36 */ /* 0x001fe20008000000 */
[----:B------:R-:W-:Y:S01]  /*b44e0*/  LOP3.LUT R61, R61, 0xfbffffff, RZ, 0xc0, !PT ;  /* 0xfbffffff3d3d7812 */ /* 0x000fe200078ec0ff */
[----:B------:R-:W0:Y:S03]  /*b44f0*/  LDCU UR76, c[0x0][0x398] ;  /* 0x00007300ff4c77ac */ /* 0x000e260008000800 */
[----:B------:R-:W-:Y:S01]  /*b4500*/  @P1 LOP3.LUT R61, R61, 0x4000000, RZ, 0xfc, !PT ;  /* 0x040000003d3d1812 */ /* 0x000fe200078efcff */
[----:B------:R-:W0:Y:S03]  /*b4510*/  LDCU.64 UR48, c[0x0][0x398] ;  /* 0x00007300ff3077ac */ /* 0x000e260008000a00 */
[----:B------:R-:W-:-:S04]  /*b4520*/  LOP3.LUT R61, R61, 0xfdffffff, RZ, 0xc0, !PT ;  /* 0xfdffffff3d3d7812 */ /* 0x000fc800078ec0ff */
[----:B------:R-:W-:Y:S02]  /*b4530*/  @P0 LOP3.LUT R61, R61, 0x2000000, RZ, 0xfc, !PT ;  /* 0x020000003d3d0812 */ /* 0x000fe400078efcff */
[----:B------:R-:W-:-:S04]  /*b4540*/  ISETP.GE.AND P0, PT, R22, UR39, PT ;  /* 0x0000002716007c0c */ /* 0x000fc8000bf06270 */
[----:B--2---:R-:W-:Y:S02]  /*b4550*/  ISETP.LT.AND P1, PT, R13, UR42, !P0 ;  /* 0x0000002a0d007c0c */ /* 0x004fe4000c721270 */
[----:B------:R-:W-:Y:S02]  /*b4560*/  LOP3.LUT R61, R61, 0xffefffff, RZ, 0xc0, !PT ;  /* 0xffefffff3d3d7812 */ /* 0x000fe400078ec0ff */
[----:B------:R-:W-:Y:S01]  /*b4570*/  ISETP.LT.AND P3, PT, R9, UR75, !P0 ;  /* 0x0000004b09007c0c */ /* 0x000fe2000c761270 */
[----:B------:R-:W2:Y:S08]  /*b4580*/  LDCU UR75, c[0x0][0x398] ;  /* 0x00007300ff4b77ac */ /* 0x000eb00008000800 */
[----:B------:R-:W-:-:S02]  /*b4590*/  @P1 LOP3.LUT R61, R61, 0x100000, RZ, 0xfc, !PT ;  /* 0x001000003d3d1812 */ /* 0x000fc400078efcff */
[----:B0-----:R-:W-:Y:S01]  /*b45a0*/  ISETP.LT.AND P1, PT, R8, UR76, !P0 ;  /* 0x0000004c08007c0c */ /* 0x001fe2000c721270 */
[----:B------:R-:W0:Y:S01]  /*b45b0*/  LDCU UR76, c[0x0][0x398] ;  /* 0x00007300ff4c77ac */ /* 0x000e220008000800 */
[----:B------:R-:W-:Y:S02]  /*b45c0*/  LOP3.LUT R61, R61, 0xfeffffff, RZ, 0xc0, !PT ;  /* 0xfeffffff3d3d7812 */ /* 0x000fe400078ec0ff */
[----:B------:R-:W-:Y:S01]  /*b45d0*/  ISETP.LT.AND P2, PT, R11, UR77, !P0 ;  /* 0x0000004d0b007c0c */ /* 0x000fe2000c741270 */
[----:B------:R-:W0:Y:S08]  /*b45e0*/  LDCU UR77, c[0x0][0x398] ;  /* 0x00007300ff4d77ac */ /* 0x000e300008000800 */
[----:B------:R-:W-:-:S04]  /*b45f0*/  @P1 LOP3.LUT R61, R61, 0x1000000, RZ, 0xfc, !PT ;  /* 0x010000003d3d1812 */ /* 0x000fc800078efcff */
[----:B------:R-:W-:-:S04]  /*b4600*/  LOP3.LUT R61, R61, 0xff7fffff, RZ, 0xc0, !PT ;  /* 0xff7fffff3d3d7812 */ /* 0x000fc800078ec0ff */
[----:B------:R-:W-:Y:S02]  /*b4610*/  @P3 LOP3.LUT R61, R61, 0x800000, RZ, 0xfc, !PT ;  /* 0x008000003d3d3812 */ /* 0x000fe400078efcff */
[----:B------:R-:W-:Y:S01]  /*b4620*/  ISETP.LT.AND P1, PT, R10, UR38, !P0 ;  /* 0x000000260a007c0c */ /* 0x000fe2000c721270 */
[----:B------:R-:W1:Y:S01]  /*b4630*/  LDCU UR38, c[0x0][0x398] ;  /* 0x00007300ff2677ac */ /* 0x000e620008000800 */
[----:B------:R-:W-:-:S04]  /*b4640*/  LOP3.LUT R61, R61, 0xffbfffff, RZ, 0xc0, !PT ;  /* 0xffbfffff3d3d7812 */ /* 0x000fc800078ec0ff */
[----:B------:R-:W-:Y:S02]  /*b4650*/  @P2 LOP3.LUT R61, R61, 0x400000, RZ, 0xfc, !PT ;  /* 0x004000003d3d2812 */ /* 0x000fe400078efcff */
[----:B0-----:R-:W-:Y:S02]  /*b4660*/  ISETP.LT.AND P2, PT, R12, UR76, !P0 ;  /* 0x0000004c0c007c0c */ /* 0x001fe4000c741270 */
[----:B------:R-:W-:-:S04]  /*b4670*/  LOP3.LUT R61, R61, 0xffdfffff, RZ, 0xc0, !PT ;  /* 0xffdfffff3d3d7812 */ /* 0x000fc800078ec0ff */
[----:B------:R-:W-:Y:S02]  /*b4680*/  @P1 LOP3.LUT R61, R61, 0x200000, RZ, 0xfc, !PT ;  /* 0x002000003d3d1812 */ /* 0x000fe400078efcff */
[----:B--2---:R-:W-:Y:S02]  /*b4690*/  ISETP.LT.AND P1, PT, R14, UR75, !P0 ;  /* 0x0000004b0e007c0c */ /* 0x004fe4000c721270 */
[----:B------:R-:W-:-:S04]  /*b46a0*/  LOP3.LUT R61, R61, 0xfff7ffff, RZ, 0xc0, !PT ;  /* 0xfff7ffff3d3d7812 */ /* 0x000fc800078ec0ff */
[----:B------:R-:W-:Y:S02]  /*b46b0*/  @P2 LOP3.LUT R61, R61, 0x80000, RZ, 0xfc, !PT ;  /* 0x000800003d3d2812 */ /* 0x000fe400078efcff */
[----:B------:R-:W-:Y:S02]  /*b46c0*/  ISETP.LT.AND P3, PT, R15, UR77, !P0 ;  /* 0x0000004d0f007c0c */ /* 0x000fe4000c761270 */
[----:B------:R-:W-:-:S04]  /*b46d0*/  LOP3.LUT R61, R61, 0xfffbffff, RZ, 0xc0, !PT ;  /* 0xfffbffff3d3d7812 */ /* 0x000fc800078ec0ff */
[----:B------:R-:W-:Y:S02]  /*b46e0*/  @P1 LOP3.LUT R61, R61, 0x40000, RZ, 0xfc, !PT ;  /* 0x000400003d3d1812 */ /* 0x000fe400078efcff */
[----:B-1----:R-:W-:Y:S02]  /*b46f0*/  ISETP.LT.AND P2, PT, R16, UR38, !P0 ;  /* 0x0000002610007c0c */ /* 0x002fe4000c741270 */
[----:B------:R-:W-:-:S04]  /*b4700*/  LOP3.LUT R61, R61, 0xfffdffff, RZ, 0xc0, !PT ;  /* 0xfffdffff3d3d7812 */ /* 0x000fc800078ec0ff */
[----:B------:R-:W-:Y:S02]  /*b4710*/  @P3 LOP3.LUT R61, R61, 0x20000, RZ, 0xfc, !PT ;  /* 0x000200003d3d3812 */ /* 0x000fe400078efcff */
[----:B------:R-:W-:Y:S02]  /*b4720*/  ISETP.LT.AND P1, PT, R23, UR5, !P0 ;  /* 0x0000000517007c0c */ /* 0x000fe4000c721270 */
        /* <DEDUP_REMOVED lines=15> */
[----:B------:R-:W-:Y:S02]  /*b4820*/  LOP3.LUT R61, R61, 0xfffff7ff, RZ, 0xc0, !PT ;  /* 0xfffff7ff3d3d7812 */ /* 0x000fe400078ec0ff */
[----:B------:R-:W-:Y:S02]  /*b4830*/  LOP3.LUT R28, R34, 0xffff, RZ, 0xc0, !PT ;  /* 0x0000ffff221c7812 */ /* 0x000fe400078ec0ff */
[----:B------:R-:W-:Y:S02]  /*b4840*/  LOP3.LUT R34, R31, 0xffff, RZ, 0xc0, !PT ;  /* 0x0000ffff1f227812 */ /* 0x000fe400078ec0ff */
[----:B------:R-:W-:-:S02]  /*b4850*/  LOP3.LUT R31, R29, 0xffff, RZ, 0xc0, !PT ;  /* 0x0000ffff1d1f7812 */ /* 0x000fc400078ec0ff */
[----:B------:R-:W-:Y:S02]  /*b4860*/  @P3 LOP3.LUT R61, R61, 0x800, RZ, 0xfc, !PT ;  /* 0x000008003d3d3812 */ /* 0x000fe400078efcff */
[----:B------:R-:W-:Y:S01]  /*b4870*/  LOP3.LUT R29, R20, 0xffff, RZ, 0xc0, !PT ;  /* 0x0000ffff141d7812 */ /* 0x000fe200078ec0ff */
[----:B------:R-:W-:Y:S01]  /*b4880*/  VIADD R20, R35, 0xd ;  /* 0x0000000d23147836 */ /* 0x000fe20000000000 */
[----:B------:R-:W-:Y:S02]  /*b4890*/  ISETP.LT.AND P1, PT, R7, UR11, !P0 ;  /* 0x0000000b07007c0c */ /* 0x000fe4000c721270 */
[----:B------:R-:W-:Y:S02]  /*b48a0*/  LOP3.LUT R61, R61, 0xfffffbff, RZ, 0xc0, !PT ;  /* 0xfffffbff3d3d7812 */ /* 0x000fe400078ec0ff */
[----:B------:R-:W-:Y:S02]  /*b48b0*/  ISETP.GE.AND P0, PT, R20, UR43, PT ;  /* 0x0000002b14007c0c */ /* 0x000fe4000bf06270 */
[----:B------:R-:W-:-:S02]  /*b48c0*/  @P2 LOP3.LUT R61, R61, 0x400, RZ, 0xfc, !PT ;  /* 0x000004003d3d2812 */ /* 0x000fc400078efcff */
        /* <DEDUP_REMOVED lines=25> */
[----:B------:R-:W-:Y:S02]  /*b4a60*/  ISETP.LT.AND P1, PT, R16, UR19, !P0 ;  /* 0x0000001310007c0c */ /* 0x000fe4000c721270 */
[----:B------:R-:W-:-:S04]  /*b4a70*/  LOP3.LUT R61, R61, 0xfffffffd, RZ, 0xc0, !PT ;  /* 0xfffffffd3d3d7812 */ /* 0x000fc800078ec0ff */
[----:B------:R-:W-:Y:S02]  /*b4a80*/  @P2 LOP3.LUT R61, R61, 0x2, RZ, 0xfc, !PT ;  /* 0x000000023d3d2812 */ /* 0x000fe400078efcff */
[----:B------:R-:W-:Y:S02]  /*b4a90*/  ISETP.LT.AND P2, PT, R25, UR21, !P0 ;  /* 0x0000001519007c0c */ /* 0x000fe4000c741270 */
[----:B------:R-:W-:Y:S02]  /*b4aa0*/  LOP3.LUT R61, R61, 0xfffffffe, RZ, 0xc0, !PT ;  /* 0xfffffffe3d3d7812 */ /* 0x000fe400078ec0ff */
[----:B------:R-:W-:Y:S02]  /*b4ab0*/  @P3 LOP3.LUT R0, R0, 0x80000000, RZ, 0xfc, !PT ;  /* 0x8000000000003812 */ /* 0x000fe400078efcff */
[----:B------:R-:W-:Y:S02]  /*b4ac0*/  @P1 LOP3.LUT R61, R61, 0x1, RZ, 0xfc, !PT ;  /* 0x000000013d3d1812 */ /* 0x000fe400078efcff */
[----:B------:R-:W-:-:S02]  /*b4ad0*/  ISETP.LT.AND P1, PT, R24, UR22, !P0 ;  /* 0x0000001618007c0c */ /* 0x000fc4000c721270 */
        /* <DEDUP_REMOVED lines=10> */
[----:B------:R-:W-:Y:S01]  /*b4b80*/  @P2 LOP3.LUT R0, R0, 0x8000000, RZ, 0xfc, !PT ;  /* 0x0800000000002812 */ /* 0x000fe200078efcff */
[----:B------:R-:W-:Y:S01]  /*b4b90*/  VIADD R20, R35, 0xc ;  /* 0x0000000c23147836 */ /* 0x000fe20000000000 */
[----:B------:R-:W-:Y:S02]  /*b4ba0*/  ISETP.LT.AND P0, PT, R7, UR26, !P0 ;  /* 0x0000001a07007c0c */ /* 0x000fe4000c701270 */
[----:B------:R-:W-:-:S04]  /*b4bb0*/  LOP3.LUT R0, R0, 0xfbffffff, RZ, 0xc0, !PT ;  /* 0xfbffffff00007812 */ /* 0x000fc800078ec0ff */
[----:B------:R-:W-:Y:S02]  /*b4bc0*/  @P1 LOP3.LUT R0, R0, 0x4000000, RZ, 0xfc, !PT ;  /* 0x0400000000001812 */ /* 0x000fe400078efcff */
[----:B------:R-:W-:Y:S02]  /*b4bd0*/  ISETP.GE.AND P1, PT, R20, UR45, PT ;  /* 0x0000002d14007c0c */ /* 0x000fe4000bf26270 */
[----:B------:R-:W-:Y:S02]  /*b4be0*/  LOP3.LUT R0, R0, 0xfdffffff, RZ, 0xc0, !PT ;  /* 0xfdffffff00007812 */ /* 0x000fe400078ec0ff */
[----:B------:R-:W-:Y:S02]  /*b4bf0*/  ISETP.LT.AND P4, PT, R13, UR46, !P1 ;  /* 0x0000002e0d007c0c */ /* 0x000fe4000cf81270 */
[----:B------:R-:W-:Y:S02]  /*b4c00*/  @P0 LOP3.LUT R0, R0, 0x2000000, RZ, 0xfc, !PT ;  /* 0x0200000000000812 */ /* 0x000fe400078efcff */
[----:B------:R-:W-:-:S02]  /*b4c10*/  ISETP.LT.AND P3, PT, R8, UR27, !P1 ;  /* 0x0000001b08007c0c */ /* 0x000fc4000cf61270 */
[----:B------:R-:W-:Y:S02]  /*b4c20*/  LOP3.LUT R0, R0, 0xffefffff, RZ, 0xc0, !PT ;  /* 0xffefffff00007812 */ /* 0x000fe400078ec0ff */
[----:B------:R-:W-:-:S05]  /*b4c30*/  ISETP.LT.AND P2, PT, R9, UR28, !P1 ;  /* 0x0000001c09007c0c */ /* 0x000fca000cf41270 */
[----:B------:R-:W-:-:S04]  /*b4c40*/  @P4 LOP3.LUT R0, R0, 0x100000, RZ, 0xfc, !PT ;  /* 0x0010000000004812 */ /* 0x000fc800078efcff */
[----:B------:R-:W-:-:S04]  /*b4c50*/  LOP3.LUT R0, R0, 0xfeffffff, RZ, 0xc0, !PT ;  /* 0xfeffffff00007812 */ /* 0x000fc800078ec0ff */
[----:B------:R-:W-:Y:S02]  /*b4c60*/  @P3 LOP3.LUT R0, R0, 0x1000000, RZ, 0xfc, !PT ;  /* 0x0100000000003812 */ /* 0x000fe400078efcff */
[----:B------:R-:W-:Y:S02]  /*b4c70*/  ISETP.LT.AND P4, PT, R11, UR29, !P1 ;  /* 0x0000001d0b007c0c */ /* 0x000fe4000cf81270 */
[----:B------:R-:W-:-:S04]  /*b4c80*/  LOP3.LUT R0, R0, 0xff7fffff, RZ, 0xc0, !PT ;  /* 0xff7fffff00007812 */ /* 0x000fc800078ec0ff */
[----:B------:R-:W-:Y:S02]  /*b4c90*/  @P2 LOP3.LUT R0, R0, 0x800000, RZ, 0xfc, !PT ;  /* 0x0080000000002812 */ /* 0x000fe400078efcff */
[----:B----4-:R-:W-:Y:S02]  /*b4ca0*/  ISETP.LT.AND P3, PT, R10, UR30, !P1 ;  /* 0x0000001e0a007c0c */ /* 0x010fe4000cf61270 */
        /* <DEDUP_REMOVED lines=33> */
[----:B------:R-:W-:Y:S01]  /*b4ec0*/  LOP3.LUT R0, R0, 0xfffffeff, RZ, 0xc0, !PT ;  /* 0xfffffeff00007812 */ /* 0x000fe200078ec0ff */
[----:B------:R-:W-:-:S03]  /*b4ed0*/  VIADD R22, R35, 0x2b ;  /* 0x0000002b23167836 */ /* 0x000fc60000000000 */
[----:B------:R-:W-:Y:S02]  /*b4ee0*/  @P2 LOP3.LUT R0, R0, 0x100, RZ, 0xfc, !PT ;  /* 0x0000010000002812 */ /* 0x000fe400078efcff */
[----:B------:R-:W-:Y:S02]  /*b4ef0*/  ISETP.GE.AND P2, PT, R6, UR40, PT ;  /* 0x0000002806007c0c */ /* 0x000fe4000bf46270 */
[----:B------:R-:W-:Y:S02]  /*b4f00*/  LOP3.LUT R0, R0, 0xffffff7f, RZ, 0xc0, !PT ;  /* 0xffffff7f00007812 */ /* 0x000fe400078ec0ff */
[----:B------:R-:W-:Y:S02]  /*b4f10*/  ISETP.GE.AND P0, PT, R22, UR41, PT ;  /* 0x0000002916007c0c */ /* 0x000fe4000bf06270 */
[----:B------:R-:W-:Y:S02]  /*b4f20*/  @P1 LOP3.LUT R0, R0, 0x80, RZ, 0xfc, !PT ;  /* 0x0000008000001812 */ /* 0x000fe400078efcff */
[----:B------:R-:W-:-:S02]  /*b4f30*/  ISETP.LT.AND P1, PT, R6, UR36, !P0 ;  /* 0x0000002406007c0c */ /* 0x000fc4000c721270 */
[----:B------:R-:W-:Y:S01]  /*b4f40*/  LOP3.LUT R0, R0, 0xfffffffe, RZ, 0xc0, !PT ;  /* 0xfffffffe00007812 */ /* 0x000fe200078ec0ff */
[----:B------:R0:W-:Y:S01]  /*b4f50*/  STL [R1+0x14], R4 ;  /* 0x0000140401007387 */ /* 0x0001e20000100800 */
[----:B------:R-:W-:Y:S02]  /*b4f60*/  VIADD R35, R35, 0xb ;  /* 0x0000000b23237836 */ /* 0x000fe40000000000 */
[----:B------:R-:W-:Y:S01]  /*b4f70*/  @P2 LOP3.LUT R0, R0, 0x1, RZ, 0xfc, !PT ;  /* 0x0000000100002812 */ /* 0x000fe200078efcff */
[----:B------:R-:W-:Y:S01]  /*b4f80*/  STL [R1+0x2c30], R28 ;  /* 0x002c301c01007387 */ /* 0x000fe20000100800 */
[----:B------:R-:W-:-:S03]  /*b4f90*/  ISETP.LT.AND P3, PT, R7, UR65, !P0 ;  /* 0x0000004107007c0c */ /* 0x000fc6000c761270 */
[----:B------:R-:W-:Y:S01]  /*b4fa0*/  STL [R1+0x2c2c], R34 ;  /* 0x002c2c2201007387 */ /* 0x000fe20000100800 */
[----:B0-----:R-:W-:-:S03]  /*b4fb0*/  VIADD R4, R4, UR74 ;  /* 0x0000004a04047c36 */ /* 0x001fc60008000000 */
[----:B------:R-:W-:Y:S01]  /*b4fc0*/  STL [R1+0x2c38], R31 ;  /* 0x002c381f01007387 */ /* 0x000fe20000100800 */
[----:B------:R-:W-:-:S03]  /*b4fd0*/  LOP3.LUT R0, R0, 0xffffbfff, RZ, 0xc0, !PT ;  /* 0xffffbfff00007812 */ /* 0x000fc600078ec0ff */
[----:B------:R-:W-:Y:S01]  /*b4fe0*/  STL [R1+0x2c34], R29 ;  /* 0x002c341d01007387 */ /* 0x000fe20000100800 */
[----:B------:R-:W-:-:S03]  /*b4ff0*/  ISETP.GE.AND P4, PT, R35, UR47, PT ;  /* 0x0000002f23007c0c */ /* 0x000fc6000bf86270 */
[----:B------:R0:W-:Y:S01]  /*b5000*/  STL [R1+0x18], R4 ;  /* 0x0000180401007387 */ /* 0x0001e20000100800 */
[----:B------:R-:W-:Y:S02]  /*b5010*/  @P1 LOP3.LUT R0, R0, 0x4000, RZ, 0xfc, !PT ;  /* 0x0000400000001812 */ /* 0x000fe400078efcff */
[----:B------:R-:W-:Y:S01]  /*b5020*/  ISETP.LT.AND P1, PT, R8, UR66, !P4 ;  /* 0x0000004208007c0c */ /* 0x000fe2000e721270 */
[----:B0-----:R-:W-:Y:S01]  /*b5030*/  VIADD R4, R4, UR57 ;  /* 0x0000003904047c36 */ /* 0x001fe20008000000 */
[----:B------:R-:W-:-:S04]  /*b5040*/  LOP3.LUT R0, R0, 0xffffdfff, RZ, 0xc0, !PT ;  /* 0xffffdfff00007812 */ /* 0x000fc800078ec0ff */
[----:B------:R0:W-:Y:S01]  /*b5050*/  STL [R1+0x1c], R4 ;  /* 0x00001c0401007387 */ /* 0x0001e20000100800 */
[----:B------:R-:W-:Y:S01]  /*b5060*/  @P3 LOP3.LUT R0, R0, 0x2000, RZ, 0xfc, !PT ;  /* 0x0000200000003812 */ /* 0x000fe200078efcff */
[----:B0-----:R-:W-:Y:S01]  /*b5070*/  VIADD R4, R4, UR58 ;  /* 0x0000003a04047c36 */ /* 0x001fe20008000000 */
[----:B---3--:R-:W-:-:S04]  /*b5080*/  ISETP.LT.AND P2, PT, R9, UR67, !P4 ;  /* 0x0000004309007c0c */ /* 0x008fc8000e741270 */
[----:B------:R0:W-:Y:S01]  /*b5090*/  STL [R1+0xc], R4 ;  /* 0x00000c0401007387 */ /* 0x0001e20000100800 */
[----:B------:R-:W-:-:S03]  /*b50a0*/  LOP3.LUT R0, R0, 0xffffffbf, RZ, 0xc0, !PT ;  /* 0xffffffbf00007812 */ /* 0x000fc600078ec0ff */
[----:B------:R-:W2:Y:S01]  /*b50b0*/  LDL.LU R20, [R1+0x515c] ;  /* 0x00515c0001147983 */ /* 0x000ea20000300800 */
[----:B0-----:R-:W-:-:S03]  /*b50c0*/  VIADD R4, R4, UR59 ;  /* 0x0000003b04047c36 */ /* 0x001fc60008000000 */
[----:B------:R-:W3:Y:S01]  /*b50d0*/  LDL.LU R22, [R1+0x5158] ;  /* 0x0051580001167983 */ /* 0x000ee20000300800 */
[----:B------:R-:W-:-:S03]  /*b50e0*/  @P1 LOP3.LUT R0, R0, 0x40, RZ, 0xfc, !PT ;  /* 0x0000004000001812 */ /* 0x000fc600078efcff */
[----:B------:R0:W-:Y:S01]  /*b50f0*/  STL [R1+0x8], R4 ;  /* 0x0000080401007387 */ /* 0x0001e20000100800 */
[----:B------:R-:W-:Y:S02]  /*b5100*/  ISETP.LT.AND P3, PT, R11, UR68, !P4 ;  /* 0x000000440b007c0c */ /* 0x000fe4000e761270 */
[----:B------:R-:W-:Y:S01]  /*b5110*/  LOP3.LUT R0, R0, 0xffffffdf, RZ, 0xc0, !PT ;  /* 0xffffffdf00007812 */ /* 0x000fe200078ec0ff */
[----:B0-----:R-:W-:Y:S01]  /*b5120*/  VIADD R4, R4, UR60 ;  /* 0x0000003c04047c36 */ /* 0x001fe20008000000 */
[----:B------:R-:W-:-:S04]  /*b5130*/  PRMT R33, R33, 0x4210, R28 ;  /* 0x0000421021217816 */ /* 0x000fc8000000001c */
[----:B------:R0:W-:Y:S01]  /*b5140*/  STL [R1+0x4], R4 ;  /* 0x0000040401007387 */ /* 0x0001e20000100800 */
[----:B------:R-:W-:-:S03]  /*b5150*/  @P2 LOP3.LUT R0, R0, 0x20, RZ, 0xfc, !PT ;  /* 0x0000002000002812 */ /* 0x000fc600078efcff */
[----:B------:R-:W4:Y:S04]  /*b5160*/  LDL.LU R23, [R1+0x5154] ;  /* 0x0051540001177983 */ /* 0x000f280000300800 */
[----:B------:R-:W2:Y:S01]  /*b5170*/  LDL.LU R25, [R1+0x5150] ;  /* 0x0051500001197983 */ /* 0x000ea20000300800 */
[----:B0-----:R-:W-:-:S03]  /*b5180*/  VIADD R4, R4, UR61 ;  /* 0x0000003d04047c36 */ /* 0x001fc60008000000 */
[----:B------:R-:W2:Y:S01]  /*b5190*/  LDL.LU R24, [R1+0x514c] ;  /* 0x00514c0001187983 */ /* 0x000ea20000300800 */
[----:B------:R-:W-:-:S03]  /*b51a0*/  PRMT R32, R32, 0x4210, R34 ;  /* 0x0000421020207816 */ /* 0x000fc60000000022 */
[----:B------:R-:W2:Y:S01]  /*b51b0*/  LDL.LU R26, [R1+0x5148] ;  /* 0x00514800011a7983 */ /* 0x000ea20000300800 */
[----:B------:R-:W-:-:S03]  /*b51c0*/  ISETP.LT.AND P1, PT, R10, UR69, !P4 ;  /* 0x000000450a007c0c */ /* 0x000fc6000e721270 */
[----:B------:R-:W2:Y:S01]  /*b51d0*/  LDL.LU R27, [R1+0x5144] ;  /* 0x00514400011b7983 */ /* 0x000ea20000300800 */
[----:B------:R-:W-:-:S03]  /*b51e0*/  LOP3.LUT R0, R0, 0xffffffef, RZ, 0xc0, !PT ;  /* 0xffffffef00007812 */ /* 0x000fc600078ec0ff */
[----:B------:R-:W2:Y:S01]  /*b51f0*/  LDL.LU R35, [R1+0x5140] ;  /* 0x0051400001237983 */ /* 0x000ea20000300800 */
[----:B------:R-:W-:-:S03]  /*b5200*/  PRMT R30, R30, 0x4210, R31 ;  /* 0x000042101e1e7816 */ /* 0x000fc6000000001f */
[----:B------:R-:W2:Y:S04]  /*b5210*/  LDL.LU R28, [R1+0x513c] ;  /* 0x00513c00011c7983 */ /* 0x000ea80000300800 */
[----:B------:R0:W-:Y:S01]  /*b5220*/  STL [R1+0x30], R33 ;  /* 0x0000302101007387 */ /* 0x0001e20000100800 */
[----:B------:R-:W-:Y:S02]  /*b5230*/  @P3 LOP3.LUT R0, R0, 0x10, RZ, 0xfc, !PT ;  /* 0x0000001000003812 */ /* 0x000fe400078efcff */
[----:B------:R-:W-:Y:S01]  /*b5240*/  PRMT R5, R5, 0x4210, R29 ;  /* 0x0000421005057816 */ /* 0x000fe2000000001d */
[----:B0-----:R-:W2:Y:S04]  /*b5250*/  LDL.LU R33, [R1+0x5138] ;  /* 0x0051380001217983 */ /* 0x001ea80000300800 */
[----:B------:R0:W-:Y:S04]  /*b5260*/  STL [R1], R4 ;  /* 0x0000000401007387 */ /* 0x0001e80000100800 */
[----:B------:R-:W2:Y:S01]  /*b5270*/  LDL.LU R34, [R1+0x5134] ;  /* 0x0051340001227983 */ /* 0x000ea20000300800 */
[----:B------:R-:W-:-:S03]  /*b5280*/  ISETP.LT.AND P2, PT, R13, UR48, !P4 ;  /* 0x000000300d007c0c */ /* 0x000fc6000e741270 */
[----:B------:R1:W-:Y:S01]  /*b5290*/  STL [R1+0x34], R32 ;  /* 0x0000342001007387 */ /* 0x0003e20000100800 */
[----:B------:R-:W-:Y:S01]  /*b52a0*/  LOP3.LUT R0, R0, 0xfffffff7, RZ, 0xc0, !PT ;  /* 0xfffffff700007812 */ /* 0x000fe200078ec0ff */
[----:B0-----:R-:W-:Y:S02]  /*b52b0*/  VIADD R4, R4, UR62 ;  /* 0x0000003e04047c36 */ /* 0x001fe40008000000 */
[----:B-1----:R-:W2:Y:S04]  /*b52c0*/  LDL.LU R32, [R1+0x5130] ;  /* 0x0051300001207983 */ /* 0x002ea80000300800 */
[----:B------:R-:W2:Y:S04]  /*b52d0*/  LDL.LU R31, [R1+0x512c] ;  /* 0x00512c00011f7983 */ /* 0x000ea80000300800 */
[----:B------:R0:W-:Y:S01]  /*b52e0*/  STL [R1+0x38], R30 ;  /* 0x0000381e01007387 */ /* 0x0001e20000100800 */
[----:B------:R-:W-:-:S02]  /*b52f0*/  @P1 LOP3.LUT R0, R0, 0x8, RZ, 0xfc, !PT ;  /* 0x0000000800001812 */ /* 0x000fc400078efcff */
[----:B------:R-:W-:Y:S01]  /*b5300*/  ISETP.LT.AND P3, PT, R12, UR70, !P4 ;  /* 0x000000460c007c0c */ /* 0x000fe2000e761270 */
[----:B0-----:R-:W2:Y:S04]  /*b5310*/  LDL.LU R30, [R1+0x5128] ;  /* 0x00512800011e7983 */ /* 0x001ea80000300800 */
[----:B------:R-:W2:Y:S04]  /*b5320*/  LDL.LU R29, [R1+0x5124] ;  /* 0x00512400011d7983 */ /* 0x000ea80000300800 */
[----:B------:R0:W-:Y:S01]  /*b5330*/  STL [R1+0x3c], R5 ;  /* 0x00003c0501007387 */ /* 0x0001e20000100800 */
[----:B------:R-:W-:-:S03]  /*b5340*/  LOP3.LUT R0, R0, 0xfffffffb, RZ, 0xc0, !PT ;  /* 0xfffffffb00007812 */ /* 0x000fc600078ec0ff */
[----:B0-----:R-:W2:Y:S04]  /*b5350*/  LDL.LU R5, [R1+0x5120] ;  /* 0x0051200001057983 */ /* 0x001ea80000300800 */
[----:B------:R0:W-:Y:S01]  /*b5360*/  STL [R1+0x6c], R4 ;  /* 0x00006c0401007387 */ /* 0x0001e20000100800 */
[----:B------:R-:W-:Y:S02]  /*b5370*/  ISETP.GE.AND P5, PT, R7, UR64, PT ;  /* 0x0000004007007c0c */ /* 0x000fe4000bfa6270 */
[----:B------:R-:W-:Y:S01]  /*b5380*/  @P2 LOP3.LUT R0, R0, 0x4, RZ, 0xfc, !PT ;  /* 0x0000000400002812 */ /* 0x000fe200078efcff */
[----:B0-----:R-:W-:-:S05]  /*b5390*/  VIADD R4, R4, UR63 ;  /* 0x0000003f04047c36 */ /* 0x001fca0008000000 */
[----:B------:R0:W-:Y:S01]  /*b53a0*/  STL [R1+0x7c], R4 ;  /* 0x00007c0401007387 */ /* 0x0001e20000100800 */
[----:B------:R-:W-:-:S03]  /*b53b0*/  LOP3.LUT R0, R0, 0xfffffffd, RZ, 0xc0, !PT ;  /* 0xfffffffd00007812 */ /* 0x000fc600078ec0ff */
[----:B0-----:R-:W2:Y:S04]  /*b53c0*/  LDL.LU R4, [R1+0x511c] ;  /* 0x00511c0001047983 */ /* 0x001ea80000300800 */
[----:B------:R-:W2:Y:S04]  /*b53d0*/  LDL.LU R6, [R1+0x5118] ;  /* 0x0051180001067983 */ /* 0x000ea80000300800 */
[----:B------:R-:W2:Y:S04]  /*b53e0*/  LDL.LU R7, [R1+0x5114] ;  /* 0x0051140001077983 */ /* 0x000ea80000300800 */
[----:B------:R-:W2:Y:S04]  /*b53f0*/  LDL.LU R8, [R1+0x5110] ;  /* 0x0051100001087983 */ /* 0x000ea80000300800 */
[----:B------:R-:W2:Y:S01]  /*b5400*/  LDL.LU R9, [R1+0x510c] ;  /* 0x00510c0001097983 */ /* 0x000ea20000300800 */
[----:B------:R-:W-:-:S03]  /*b5410*/  ISETP.LT.AND P1, PT, R14, UR71, !P4 ;  /* 0x000000470e007c0c */ /* 0x000fc6000e721270 */
[----:B------:R-:W2:Y:S01]  /*b5420*/  LDL.LU R11, [R1+0x5108] ;  /* 0x00510800010b7983 */ /* 0x000ea20000300800 */
[----:B------:R-:W-:-:S03]  /*b5430*/  ISETP.LT.AND P2, PT, R15, UR72, !P4 ;  /* 0x000000480f007c0c */ /* 0x000fc6000e741270 */
[----:B------:R-:W2:Y:S01]  /*b5440*/  LDL.LU R10, [R1+0x5104] ;  /* 0x00510400010a7983 */ /* 0x000ea20000300800 */
[----:B------:R-:W-:-:S03]  /*b5450*/  @P3 LOP3.LUT R0, R0, 0x2, RZ, 0xfc, !PT ;  /* 0x0000000200003812 */ /* 0x000fc600078efcff */
[----:B------:R-:W2:Y:S01]  /*b5460*/  LDL.LU R13, [R1+0x5100] ;  /* 0x00510000010d7983 */ /* 0x000ea20000300800 */
[----:B------:R-:W-:-:S03]  /*b5470*/  ISETP.LT.AND P3, PT, R16, UR73, !P4 ;  /* 0x0000004910007c0c */ /* 0x000fc6000e761270 */
[----:B------:R-:W2:Y:S04]  /*b5480*/  LDL.LU R12, [R1+0x50fc] ;  /* 0x0050fc00010c7983 */ /* 0x000ea80000300800 */
[----:B------:R-:W2:Y:S04]  /*b5490*/  LDL.LU R14, [R1+0x50f8] ;  /* 0x0050f800010e7983 */ /* 0x000ea80000300800 */
[----:B------:R-:W2:Y:S04]  /*b54a0*/  LDL.LU R15, [R1+0x50f4] ;  /* 0x0050f400010f7983 */ /* 0x000ea80000300800 */
[----:B------:R-:W2:Y:S04]  /*b54b0*/  LDL.LU R16, [R1+0x50f0] ;  /* 0x0050f00001107983 */ /* 0x000ea80000300800 */
[----:B------:R0:W-:Y:S01]  /*b54c0*/  STL.64 [R1+0x5640], R18 ;  /* 0x0056401201007387 */ /* 0x0001e20000100a00 */
[----:B------:R-:W-:Y:S01]  /*b54d0*/  LOP3.LUT R2, R2, 0xfdffffff, RZ, 0xc0, !PT ;  /* 0xfdffffff02027812 */ /* 0x000fe200078ec0ff */
[----:B------:R-:W1:Y:S01]  /*b54e0*/  LDCU.64 UR20, c[0x0][0x398] ;  /* 0x00007300ff1477ac */ /* 0x000e620008000a00 */
[----:B------:R-:W1:Y:S01]  /*b54f0*/  LDCU.64 UR24, c[0x0][0x398] ;  /* 0x00007300ff1877ac */ /* 0x000e620008000a00 */
[----:B------:R-:W1:Y:S01]  /*b5500*/  LDCU.64 UR26, c[0x0][0x398] ;  /* 0x00007300ff1a77ac */ /* 0x000e620008000a00 */
[----:B0-----:R-:W2:Y:S01]  /*b5510*/  LDL.LU R18, [R1+0x1920] ;  /* 0x0019200001127983 */ /* 0x001ea20000300800 */
[----:B------:R-:W0:Y:S03]  /*b5520*/  LDCU.64 UR16, c[0x0][0x398] ;  /* 0x00007300ff1077ac */ /* 0x000e260008000a00 */
[----:B------:R-:W2:Y:S01]  /*b5530*/  LDL.LU R19, [R1+0x1924] ;  /* 0x0019240001137983 */ /* 0x000ea20000300800 */
[----:B------:R-:W0:Y:S03]  /*b5540*/  LDCU.64 UR10, c[0x0][0x398] ;  /* 0x00007300ff0a77ac */ /* 0x000e260008000a00 */
[----:B------:R1:W-:Y:S01]  /*b5550*/  STL.64 [R1+0x5628], R38 ;  /* 0x0056282601007387 */ /* 0x0003e20000100a00 */
[----:B------:R-:W0:Y:S01]  /*b5560*/  LDCU.64 UR6, c[0x0][0x398] ;  /* 0x00007300ff0677ac */ /* 0x000e220008000a00 */
[----:B------:R-:W0:Y:S01]  /*b5570*/  LDCU.64 UR14, c[0x0][0x398] ;  /* 0x00007300ff0e77ac */ /* 0x000e220008000a00 */
[----:B------:R-:W0:Y:S01]  /*b5580*/  LDCU.64 UR12, c[0x0][0x398] ;  /* 0x00007300ff0c77ac */ /* 0x000e220008000a00 */
[----:B-1----:R-:W2:Y:S01]  /*b5590*/  LDL.LU R38, [R1+0x1938] ;  /* 0x0019380001267983 */ /* 0x002ea20000300800 */
[----:B------:R-:W1:Y:S03]  /*b55a0*/  LDCU.64 UR8, c[0x0][0x398] ;  /* 0x00007300ff0877ac */ /* 0x000e660008000a00 */
[----:B------:R-:W2:Y:S01]  /*b55b0*/  LDL.LU R39, [R1+0x193c] ;  /* 0x00193c0001277983 */ /* 0x000ea20000300800 */
[----:B------:R-:W0:Y:S03]  /*b55c0*/  LDCU.64 UR18, c[0x0][0x398] ;  /* 0x00007300ff1277ac */ /* 0x000e260008000a00 */
[----:B------:R1:W-:Y:S01]  /*b55d0*/  STL.64 [R1+0x5600], R42 ;  /* 0x0056002a01007387 */ /* 0x0003e20000100a00 */
[----:B------:R-:W0:Y:S01]  /*b55e0*/  LDCU.64 UR22, c[0x0][0x398] ;  /* 0x00007300ff1677ac */ /* 0x000e220008000a00 */
[----:B------:R-:W0:Y:S01]  /*b55f0*/  LDCU.64 UR32, c[0x0][0x398] ;  /* 0x00007300ff2077ac */ /* 0x000e220008000a00 */
[----:B------:R-:W0:Y:S01]  /*b5600*/  LDCU.64 UR28, c[0x0][0x398] ;  /* 0x00007300ff1c77ac */ /* 0x000e220008000a00 */
[----:B-1----:R-:W3:Y:S01]  /*b5610*/  LDL.LU R42, [R1+0x1930] ;  /* 0x00193000012a7983 */ /* 0x002ee20000300800 */
[----:B------:R-:W1:Y:S03]  /*b5620*/  LDCU.64 UR30, c[0x0][0x398] ;  /* 0x00007300ff1e77ac */ /* 0x000e660008000a00 */
[----:B------:R-:W3:Y:S01]  /*b5630*/  LDL.LU R43, [R1+0x1934] ;  /* 0x00193400012b7983 */ /* 0x000ee20000300800 */
[----:B------:R-:W0:Y:S03]  /*b5640*/  LDCU.64 UR36, c[0x0][0x398] ;  /* 0x00007300ff2477ac */ /* 0x000e260008000a00 */
[----:B------:R1:W-:Y:S01]  /*b5650*/  STL.64 [R1+0x55e8], R44 ;  /* 0x0055e82c01007387 */ /* 0x0003e20000100a00 */
[----:B------:R-:W0:Y:S03]  /*b5660*/  LDCU.64 UR38, c[0x0][0x398] ;  /* 0x00007300ff2677ac */ /* 0x000e260008000a00 */
[----:B------:R0:W-:Y:S01]  /*b5670*/  STL.64 [R1+0x55d8], R46 ;  /* 0x0055d82e01007387 */ /* 0x0001e20000100a00 */
[----:B------:R-:W2:Y:S01]  /*b5680*/  LDCU.64 UR40, c[0x0][0x398] ;  /* 0x00007300ff2877ac */ /* 0x000ea20008000a00 */
[----:B------:R-:W2:Y:S02]  /*b5690*/  LDCU.64 UR42, c[0x0][0x398] ;  /* 0x00007300ff2a77ac */ /* 0x000ea40008000a00 */
[----:B-1----:R-:W3:Y:S01]  /*b56a0*/  LDL.LU R44, [R1+0x30] ;  /* 0x00003000012c7983 */ /* 0x002ee20000300800 */
[----:B------:R-:W1:Y:S03]  /*b56b0*/  LDCU UR52, c[0x0][0x398] ;  /* 0x00007300ff3477ac */ /* 0x000e660008000800 */
[----:B------:R-:W3:Y:S01]  /*b56c0*/  LDL.LU R45, [R1+0x34] ;  /* 0x00003400012d7983 */ /* 0x000ee20000300800 */
[----:B------:R-:W1:Y:S03]  /*b56d0*/  LDCU UR53, c[0x0][0x398] ;  /* 0x00007300ff3577ac */ /* 0x000e660008000800 */
[----:B0-----:R-:W3:Y:S01]  /*b56e0*/  LDL.LU R46, [R1+0x38] ;  /* 0x00003800012e7983 */ /* 0x001ee20000300800 */
[----:B------:R-:W0:Y:S03]  /*b56f0*/  LDCU UR55, c[0x0][0x398] ;  /* 0x00007300ff3777ac */ /* 0x000e260008000800 */
[----:B------:R-:W3:Y:S01]  /*b5700*/  LDL.LU R47, [R1+0x3c] ;  /* 0x00003c00012f7983 */ /* 0x000ee20000300800 */
[----:B------:R-:W0:Y:S03]  /*b5710*/  LDCU UR56, c[0x0][0x398] ;  /* 0x00007300ff3877ac */ /* 0x000e260008000800 */
[----:B------:R1:W-:Y:S01]  /*b5720*/  STL [R1+0x51d8], R61 ;  /* 0x0051d83d01007387 */ /* 0x0003e20000100800 */
[----:B------:R-:W0:Y:S01]  /*b5730*/  LDCU UR57, c[0x0][0x398] ;  /* 0x00007300ff3977ac */ /* 0x000e220008000800 */
[----:B------:R-:W0:Y:S02]  /*b5740*/  LDCU UR58, c[0x0][0x398] ;  /* 0x00007300ff3a77ac */ /* 0x000e240008000800 */
[----:B-1----:R-:W4:Y:S01]  /*b5750*/  LDL.LU R61, [R1+0x194c] ;  /* 0x00194c00013d7983 */ /* 0x002f220000300800 */
[----:B------:R-:W1:Y:S03]  /*b5760*/  LDCU UR59, c[0x0][0x398] ;  /* 0x00007300ff3b77ac */ /* 0x000e660008000800 */
[----:B------:R0:W-:Y:S01]  /*b5770*/  STL [R1+0x51d0], R3 ;  /* 0x0051d00301007387 */ /* 0x0001e20000100800 */
[----:B------:R-:W1:Y:S01]  /*b5780*/  LDCU UR60, c[0x0][0x398] ;  /* 0x00007300ff3c77ac */ /* 0x000e620008000800 */
[----:B------:R-:W1:Y:S01]  /*b5790*/  LDCU UR61, c[0x0][0x398] ;  /* 0x00007300ff3d77ac */ /* 0x000e620008000800 */
[----:B------:R-:W1:Y:S01]  /*b57a0*/  LDCU UR50, c[0x0][0x398] ;  /* 0x00007300ff3277ac */ /* 0x000e620008000800 */
[----:B0-----:R-:W4:Y:S01]  /*b57b0*/  LDL.LU R3, [R1+0x1948] ;  /* 0x0019480001037983 */ /* 0x001f220000300800 */
[----:B------:R-:W-:-:S02]  /*b57c0*/  @P0 LOP3.LUT R2, R2, 0x2000000, RZ, 0xfc, !PT ;  /* 0x0200000002020812 */ /* 0x000fc400078efcff */
[----:B------:R-:W-:Y:S01]  /*b57d0*/  LOP3.LUT P0, RZ, R0, 0x1, RZ, 0xc0, !PT ;  /* 0x0000000100ff7812 */ /* 0x000fe2000780c0ff */
[----:B------:R0:W-:Y:S01]  /*b57e0*/  STL [R1+0x51c0], R48 ;  /* 0x0051c03001007387 */ /* 0x0001e20000100800 */
[----:B------:R-:W1:Y:S03]  /*b57f0*/  LDCU UR51, c[0x0][0x398] ;  /* 0x00007300ff3377ac */ /* 0x000e660008000800 */
[----:B------:R-:W-:Y:S01]  /*b5800*/  STL [R1+0x51b8], R49 ;  /* 0x0051b83101007387 */ /* 0x000fe20000100800 */
[----:B------:R-:W1:Y:S03]  /*b5810*/  LDCU UR48, c[0x0][0x398] ;  /* 0x00007300ff3077ac */ /* 0x000e660008000800 */
[----:B------:R-:W-:Y:S01]  /*b5820*/  STL [R1+0x51a8], R50 ;  /* 0x0051a83201007387 */ /* 0x000fe20000100800 */
[----:B------:R-:W1:Y:S01]  /*b5830*/  LDCU UR46, c[0x0][0x398] ;  /* 0x00007300ff2e77ac */ /* 0x000e620008000800 */
[----:B0-----:R-:W0:Y:S01]  /*b5840*/  S2R R48, SR_TID.X ;  /* 0x0000000000307919 */ /* 0x001e220000002100 */
[----:B------:R-:W0:Y:S01]  /*b5850*/  LDCU UR47, c[0x0][0x398] ;  /* 0x00007300ff2f77ac */ /* 0x000e220008000800 */
[----:B------:R1:W-:Y:S01]  /*b5860*/  STL [R1+0x5198], R51 ;  /* 0x0051983301007387 */ /* 0x0003e20000100800 */
[----:B------:R-:W0:Y:S03]  /*b5870*/  LDCU UR44, c[0x0][0x398] ;  /* 0x00007300ff2c77ac */ /* 0x000e260008000800 */
[----:B------:R-:W-:Y:S01]  /*b5880*/  STL [R1+0x5180], R52 ;  /* 0x0051803401007387 */ /* 0x000fe20000100800 */
[----:B------:R-:W0:Y:S03]  /*b5890*/  LDCU UR45, c[0x0][0x398] ;  /* 0x00007300ff2d77ac */ /* 0x000e260008000800 */
[----:B------:R-:W-:Y:S01]  /*b58a0*/  STL [R1+0x5168], R53 ;  /* 0x0051683501007387 */ /* 0x000fe20000100800 */
[----:B------:R-:W0:Y:S01]  /*b58b0*/  LDCU UR54, c[0x0][0x398] ;  /* 0x00007300ff3677ac */ /* 0x000e220008000800 */
[----:B-1----:R-:W-:-:S02]  /*b58c0*/  SHF.R.S32.HI R51, RZ, 0x1f, R40 ;  /* 0x0000001fff337819 */ /* 0x002fc40000011428 */
[----:B------:R-:W-:Y:S04]  /*b58d0*/  STL [R1+0x5154], R54 ;  /* 0x0051543601007387 */ /* 0x000fe80000100800 */
[----:B------:R-:W-:Y:S04]  /*b58e0*/  STL [R1+0x5138], R55 ;  /* 0x0051383701007387 */ /* 0x000fe80000100800 */
[----:B------:R-:W-:Y:S04]  /*b58f0*/  STL.64 [R1+0x5110], R56 ;  /* 0x0051103801007387 */ /* 0x000fe80000100a00 */
[----:B------:R-:W-:Y:S01]  /*b5900*/  STL.64 [R1+0x50f8], R58 ;  /* 0x0050f83a01007387 */ /* 0x000fe20000100a00 */
[----:B0-----:R-:W-:-:S03]  /*b5910*/  LOP3.LUT R48, R48, 0x1f, RZ, 0xc0, !PT ;  /* 0x0000001f30307812 */ /* 0x001fc600078ec0ff */
[----:B------:R-:W-:Y:S01]  /*b5920*/  STL [R1+0x50f0], R2 ;  /* 0x0050f00201007387 */ /* 0x000fe20000100800 */
[----:B------:R-:W-:Y:S01]  /*b5930*/  LEA R48, R48, UR4, 0x4 ;  /* 0x0000000430307c11 */ /* 0x000fe2000f8e20ff */
[----:B------:R-:W-:Y:S06]  /*b5940*/  BAR.SYNC.DEFER_BLOCKING 0x0 ;  /* 0x0000000000007b1d */ /* 0x000fec0000010000 */
[----:B------:R-:W0:Y:S01]  /*b5950*/  LDCU.64 UR4, c[0x0][0x398] ;  /* 0x00007300ff0477ac */ /* 0x000e220008000a00 */
[----:B------:R1:W-:Y:S04]  /*b5960*/  STL [R1+0x5580], R0 ;  /* 0x0055800001007387 */ /* 0x0003e80000100800 */
[----:B------:R-:W-:Y:S04]  /*b5970*/  STL [R1+0x1fdc], R48 ;  /* 0x001fdc3001007387 */ /* 0x000fe80000100800 */
[----:B-1----:R-:W4:Y:S04]  /*b5980*/  LDL.LU R0, [R1+0x192c] ;  /* 0x00192c0001007983 */ /* 0x002f280000300800 */
[----:B------:R-:W4:Y:S04]  /*b5990*/  LDL.LU R2, [R1+0x1370] ;  /* 0x0013700001027983 */ /* 0x000f280000300800 */
[----:B------:R-:W4:Y:S01]  /*b59a0*/  LDL.LU R58, [R1+0x1374] ;  /* 0x00137400013a7983 */ /* 0x000f220000300800 */
[----:B--2---:R-:W-:-:S03]  /*b59b0*/  F2FP.SATFINITE.E5M2.F32.PACK_AB_MERGE_C R38, R39, R38, RZ ;  /* 0x000000262726723e */ /* 0x004fc600048060ff */
[----:B---3--:R1:W-:Y:S02]  /*b59c0*/  STSM.16.M88.4 [R48], R44 ;  /* 0x0000002c30007844 */ /* 0x0083e40000000200 */
[----:B-1----:R-:W-:-:S05]  /*b59d0*/  IADD3 R44, P6, PT, R40, R16, RZ ;  /* 0x00000010282c7210 */ /* 0x002fca0007fde0ff */
[----:B------:R-:W-:-:S05]  /*b59e0*/  IMAD.X R45, R51, 0x1, R14, P6 ;  /* 0x00000001332d7824 */ /* 0x000fca00030e060e */
[----:B------:R1:W-:Y:S04]  /*b59f0*/  STL.64 [R1+0x29b8], R44 ;  /* 0x0029b82c01007387 */ /* 0x0003e80000100a00 */
[----:B------:R-:W2:Y:S01]  /*b5a00*/  LDL.LU R59, [R1+0x1378] ;  /* 0x00137800013b7983 */ /* 0x000ea20000300800 */
[----:B----4-:R-:W-:-:S03]  /*b5a10*/  F2FP.SATFINITE.E5M2.F32.PACK_AB_MERGE_C R49, R61, R3, RZ ;  /* 0x000000033d31723e */ /* 0x010fc600048060ff */
[----:B------:R-:W2:Y:S01]  /*b5a20*/  LDL.LU R56, [R1+0x137c] ;  /* 0x00137c0001387983 */ /* 0x000ea20000300800 */
[----:B------:R-:W-:-:S03]  /*b5a30*/  F2FP.SATFINITE.E5M2.F32.PACK_AB_MERGE_C R3, R43, R42, RZ ;  /* 0x0000002a2b03723e */ /* 0x000fc600048060ff */
[----:B------:R-:W3:Y:S01]  /*b5a40*/  LDL.LU R57, [R1+0x1910] ;  /* 0x0019100001397983 */ /* 0x000ee20000300800 */
[----:B------:R-:W-:-:S03]  /*b5a50*/  IADD3 R42, P6, PT, R40, R15, RZ ;  /* 0x0000000f282a7210 */ /* 0x000fc60007fde0ff */
[----:B------:R-:W3:Y:S04]  /*b5a60*/  LDL.LU R55, [R1+0x1914] ;  /* 0x0019140001377983 */ /* 0x000ee80000300800 */
[----:B------:R-:W4:Y:S04]  /*b5a70*/  LDL.LU R54, [R1+0x1918] ;  /* 0x0019180001367983 */ /* 0x000f280000300800 */
[----:B------:R-:W4:Y:S04]  /*b5a80*/  LDL.LU R53, [R1+0x191c] ;  /* 0x00191c0001357983 */ /* 0x000f280000300800 */
[----:B------:R-:W2:Y:S04]  /*b5a90*/  LDL.LU R50, [R1+0x1900] ;  /* 0x0019000001327983 */ /* 0x000ea80000300800 */
[----:B------:R-:W2:Y:S01]  /*b5aa0*/  LDL.LU R48, [R1+0x1904] ;  /* 0x0019040001307983 */ /* 0x000ea20000300800 */
[----:B------:R-:W-:-:S03]  /*b5ab0*/  IMAD.X R43, R51, 0x1, R13, P6 ;  /* 0x00000001332b7824 */ /* 0x000fc600030e060d */
[----:B------:R-:W2:Y:S04]  /*b5ac0*/  LDL.LU R46, [R1+0x1908] ;  /* 0x00190800012e7983 */ /* 0x000ea80000300800 */
[----:B------:R-:W2:Y:S04]  /*b5ad0*/  LDL.LU R47, [R1+0x190c] ;  /* 0x00190c00012f7983 */ /* 0x000ea80000300800 */
[----:B-1----:R-:W2:Y:S04]  /*b5ae0*/  LDL.LU R44, [R1+0x18f0] ;  /* 0x0018f000012c7983 */ /* 0x002ea80000300800 */
[----:B------:R-:W2:Y:S04]  /*b5af0*/  LDL.LU R45, [R1+0x18f4] ;  /* 0x0018f400012d7983 */ /* 0x000ea80000300800 */
[----:B------:R-:W-:Y:S04]  /*b5b00*/  STL [R1+0xfac], R49 ;  /* 0x000fac3101007387 */ /* 0x000fe80000100800 */
[----:B------:R1:W-:Y:S04]  /*b5b10*/  STL [R1+0x2e4], R3 ;  /* 0x0002e40301007387 */ /* 0x0003e80000100800 */
[----:B------:R-:W2:Y:S04]  /*b5b20*/  LDL.LU R52, [R1+0x18f8] ;  /* 0x0018f80001347983 */ /* 0x000ea80000300800 */
[----:B------:R-:W-:Y:S01]  /*b5b30*/  STL.64 [R1+0x29b0], R42 ;  /* 0x0029b02a01007387 */ /* 0x000fe20000100a00 */
[----:B-1----:R-:W-:-:S03]  /*b5b40*/  F2FP.SATFINITE.E5M2.F32.PACK_AB_MERGE_C R3, R19, R18, RZ ;  /* 0x000000121303723e */ /* 0x002fc600048060ff */
[----:B------:R-:W-:Y:S04]  /*b5b50*/  STL [R1+0x2e8], R38 ;  /* 0x0002e82601007387 */ /* 0x000fe80000100800 */
[----:B------:R-:W2:Y:S04]  /*b5b60*/  LDL.LU R49, [R1+0x18fc] ;  /* 0x0018fc0001317983 */ /* 0x000ea80000300800 */
[----:B------:R1:W-:Y:S04]  /*b5b70*/  STL [R1+0x290], R3 ;  /* 0x0002900301007387 */ /* 0x0003e80000100800 */
[----:B-1----:R-:W2:Y:S04]  /*b5b80*/  LDL.LU R3, [R1+0x18e0] ;  /* 0x0018e00001037983 */ /* 0x002ea80000300800 */
[----:B------:R-:W2:Y:S04]  /*b5b90*/  LDL.LU R61, [R1+0x18e4] ;  /* 0x0018e400013d7983 */ /* 0x000ea80000300800 */
[----:B------:R-:W2:Y:S04]  /*b5ba0*/  LDL.LU R42, [R1+0x18e8] ;  /* 0x0018e800012a7983 */ /* 0x000ea80000300800 */
[----:B------:R-:W2:Y:S04]  /*b5bb0*/  LDL.LU R43, [R1+0x18ec] ;  /* 0x0018ec00012b7983 */ /* 0x000ea80000300800 */
[----:B------:R-:W2:Y:S04]  /*b5bc0*/  LDL.LU R38, [R1+0x18d0] ;  /* 0x0018d00001267983 */ /* 0x000ea80000300800 */
[----:B------:R-:W2:Y:S04]  /*b5bd0*/  LDL.LU R39, [R1+0x18d4] ;  /* 0x0018d40001277983 */ /* 0x000ea80000300800 */
[----:B------:R1:W-:Y:S04]  /*b5be0*/  STL.64 [R1+0x5638], R12 ;  /* 0x0056380c01007387 */ /* 0x0003e80000100a00 */
[----:B-1----:R-:W2:Y:S01]  /*b5bf0*/  LDL.LU R13, [R1+0x1928] ;  /* 0x00192800010d7983 */ /* 0x002ea20000300800 */
[----:B------:R-:W-:-:S05]  /*b5c00*/  IADD3 R18, P6, PT, R40, R12, RZ ;  /* 0x0000000c28127210 */ /* 0x000fca0007fde0ff */
[----:B------:R-:W-:Y:S01]  /*b5c10*/  IMAD.X R19, R51, 0x1, R11, P6 ;  /* 0x0000000133137824 */ /* 0x000fe200030e060b */
[----:B------:R-:W-:-:S04]  /*b5c20*/  IADD3 R12, P6, PT, R40, R10, RZ ;  /* 0x0000000a280c7210 */ /* 0x000fc80007fde0ff */
[----:B------:R1:W-:Y:S04]  /*b5c30*/  STL.64 [R1+0x29a8], R18 ;  /* 0x0029a81201007387 */ /* 0x0003e80000100a00 */
[----:B-1----:R-:W4:Y:S01]  /*b5c40*/  LDL.LU.64 R18, [R1+0x5640] ;  /* 0x0056400001127983 */ /* 0x002f220000300a00 */
[----:B------:R-:W-:Y:S01]  /*b5c50*/  NOP ;  /* 0x0000000000007918 */ /* 0x000fe20000000000 */
[----:B--2---:R-:W-:Y:S02]  /*b5c60*/  F2FP.SATFINITE.E5M2.F32.PACK_AB_MERGE_C R13, R0, R13, RZ ;  /* 0x0000000d000d723e */ /* 0x004fe400048060ff */
[----:B------:R-:W-:-:S03]  /*b5c70*/  F2FP.SATFINITE.E5M2.F32.PACK_AB_MERGE_C R0, R58, R2, RZ ;  /* 0x000000023a00723e */ /* 0x000fc600048060ff */
[----:B------:R1:W-:Y:S04]  /*b5c80*/  STL [R1+0x284], R13 ;  /* 0x0002840d01007387 */ /* 0x0003e80000100800 */
[----:B------:R3:W-:Y:S01]  /*b5c90*/  STL [R1+0x278], R0 ;  /* 0x0002780001007387 */ /* 0x0007e20000100800 */
[----:B-1----:R-:W-:Y:S01]  /*b5ca0*/  IMAD.X R13, R51, 0x1, R8, P6 ;  /* 0x00000001330d7824 */ /* 0x002fe200030e0608 */
[----:B------:R-:W-:-:S04]  /*b5cb0*/  F2FP.SATFINITE.E5M2.F32.PACK_AB_MERGE_C R2, R56, R59, RZ ;  /* 0x0000003b3802723e */ /* 0x000fc800048060ff */
[----:B------:R1:W-:Y:S01]  /*b5cc0*/  STL.64 [R1+0x29a0], R12 ;  /* 0x0029a00c01007387 */ /* 0x0003e20000100a00 */
[----:B---3--:R-:W-:-:S03]  /*b5cd0*/  F2FP.SATFINITE.E5M2.F32.PACK_AB_MERGE_C R0, R55, R57, RZ ;  /* 0x000000393700723e */ /* 0x008fc600048060ff */
[----:B------:R4:W-:Y:S01]  /*b5ce0*/  STL [R1+0x274], R2 ;  /* 0x0002740201007387 */ /* 0x0009e20000100800 */
[----:B-1----:R-:W-:-:S03]  /*b5cf0*/  IADD3 R12, P6, PT, R40, R9, RZ ;  /* 0x00000009280c7210 */ /* 0x002fc60007fde0ff */
[----:B------:R1:W-:Y:S02]  /*b5d00*/  STL [R1+0x2a94], R0 ;  /* 0x002a940001007387 */ /* 0x0003e40000100800 */
[----:B------:R-:W-:Y:S01]  /*b5d10*/  IMAD.X R13, R51, 0x1, R6, P6 ;  /* 0x00000001330d7824 */ /* 0x000fe200030e0606 */
[----:B----4-:R-:W-:-:S04]  /*b5d20*/  F2FP.SATFINITE.E5M2.F32.PACK_AB_MERGE_C R2, R53, R54, RZ ;  /* 0x000000363502723e */ /* 0x010fc800048060ff */
[----:B------:R2:W-:Y:S01]  /*b5d30*/  STL.64 [R1+0x2998], R12 ;  /* 0x0029980c01007387 */ /* 0x0005e20000100a00 */
[----:B-1----:R-:W-:-:S03]  /*b5d40*/  F2FP.SATFINITE.E5M2.F32.PACK_AB_MERGE_C R0, R48, R50, RZ ;  /* 0x000000323000723e */ /* 0x002fc600048060ff */
[----:B------:R1:W-:Y:S01]  /*b5d50*/  STL [R1+0x2a98], R2 ;  /* 0x002a980201007387 */ /* 0x0003e20000100800 */
[----:B--2---:R-:W-:-:S03]  /*b5d60*/  IADD3 R12, P6, PT, R40, R7, RZ ;  /* 0x00000007280c7210 */ /* 0x004fc60007fde0ff */
[----:B------:R2:W-:Y:S01]  /*b5d70*/  STL [R1+0x2b88], R0 ;  /* 0x002b880001007387 */ /* 0x0005e20000100800 */
[----:B-1----:R-:W-:Y:S01]  /*b5d80*/  F2FP.SATFINITE.E5M2.F32.PACK_AB_MERGE_C R2, R47, R46, RZ ;  /* 0x0000002e2f02723e */ /* 0x002fe200048060ff */
[----:B------:R-:W-:Y:S02]  /*b5d90*/  IMAD.X R13, R51, 0x1, R5, P6 ;  /* 0x00000001330d7824 */ /* 0x000fe400030e0605 */
[----:B------:R-:W3:Y:S01]  /*b5da0*/  LDL.LU R50, [R1+0x18d8] ;  /* 0x0018d80001327983 */ /* 0x000ee20000300800 */
[----:B--2---:R-:W-:-:S03]  /*b5db0*/  F2FP.SATFINITE.E5M2.F32.PACK_AB_MERGE_C R0, R45, R44, RZ ;  /* 0x0000002c2d00723e */ /* 0x004fc600048060ff */
[----:B------:R1:W-:Y:S04]  /*b5dc0*/  STL.64 [R1+0x2990], R12 ;  /* 0x0029900c01007387 */ /* 0x0003e80000100a00 */
[----:B------:R2:W-:Y:S04]  /*b5dd0*/  STL [R1+0x2b84], R2 ;  /* 0x002b840201007387 */ /* 0x0005e80000100800 */
[----:B------:R-:W3:Y:S04]  /*b5de0*/  LDL.LU R48, [R1+0x18dc] ;  /* 0x0018dc0001307983 */ /* 0x000ee80000300800 */
[----:B------:R4:W-:Y:S04]  /*b5df0*/  STL [R1+0x2ba8], R0 ;  /* 0x002ba80001007387 */ /* 0x0009e80000100800 */
[----:B------:R-:W3:Y:S04]  /*b5e00*/  LDL.LU R46, [R1+0x18c0] ;  /* 0x0018c000012e7983 */ /* 0x000ee80000300800 */
[----:B------:R-:W3:Y:S04]  /*b5e10*/  LDL.LU R47, [R1+0x18c4] ;  /* 0x0018c400012f7983 */ /* 0x000ee80000300800 */
[----:B------:R-:W3:Y:S04]  /*b5e20*/  LDL.LU R44, [R1+0x18c8] ;  /* 0x0018c800012c7983 */ /* 0x000ee80000300800 */
[----:B------:R-:W3:Y:S01]  /*b5e30*/  LDL.LU R45, [R1+0x18cc] ;  /* 0x0018cc00012d7983 */ /* 0x000ee20000300800 */
[----:B-1----:R-:W-:-:S05]  /*b5e40*/  IADD3 R12, P6, PT, R40, R4, RZ ;  /* 0x00000004280c7210 */ /* 0x002fca0007fde0ff */
[----:B------:R-:W-:Y:S01]  /*b5e50*/  IMAD.X R13, R51, 0x1, R30, P6 ;  /* 0x00000001330d7824 */ /* 0x000fe200030e061e */
[----:B--2---:R-:W-:Y:S02]  /*b5e60*/  IADD3 R2, P6, PT, R40, R29, RZ ;  /* 0x0000001d28027210 */ /* 0x004fe40007fde0ff */
[----:B----4-:R-:W-:Y:S02]  /*b5e70*/  F2FP.SATFINITE.E5M2.F32.PACK_AB_MERGE_C R0, R61, R3, RZ ;  /* 0x000000033d00723e */ /* 0x010fe400048060ff */
[----:B------:R1:W-:Y:S01]  /*b5e80*/  STL.64 [R1+0x2988], R12 ;  /* 0x0029880c01007387 */ /* 0x0003e20000100a00 */
[----:B------:R-:W-:Y:S01]  /*b5e90*/  IMAD.X R3, R51, 0x1, R32, P6 ;  /* 0x0000000133037824 */ /* 0x000fe200030e0620 */
[----:B-1----:R-:W-:-:S05]  /*b5ea0*/  F2FP.SATFINITE.E5M2.F32.PACK_AB_MERGE_C R12, R49, R52, RZ ;  /* 0x00000034310c723e */ /* 0x002fca00048060ff */
[----:B------:R-:W-:Y:S04]  /*b5eb0*/  STL [R1+0x2ba4], R12 ;  /* 0x002ba40c01007387 */ /* 0x000fe80000100800 */
[----:B------:R1:W-:Y:S04]  /*b5ec0*/  STL [R1+0x2bc8], R0 ;  /* 0x002bc80001007387 */ /* 0x0003e80000100800 */
[----:B------:R2:W-:Y:S04]  /*b5ed0*/  STL.64 [R1+0x2980], R2 ;  /* 0x0029800201007387 */ /* 0x0005e80000100a00 */
[----:B-1----:R-:W4:Y:S01]  /*b5ee0*/  LDL.LU R0, [R1+0x1360] ;  /* 0x0013600001007983 */ /* 0x002f220000300800 */
[----:B--2---:R-:W-:-:S02]  /*b5ef0*/  F2FP.SATFINITE.E5M2.F32.PACK_AB_MERGE_C R2, R43, R42, RZ ;  /* 0x0000002a2b02723e */ /* 0x004fc400048060ff */
[----:B------:R-:W-:-:S03]  /*b5f00*/  F2FP.SATFINITE.E5M2.F32.PACK_AB_MERGE_C R3, R39, R38, RZ ;  /* 0x000000262703723e */ /* 0x000fc600048060ff */
[----:B------:R1:W-:Y:S04]  /*b5f10*/  STL [R1+0x2bc4], R2 ;  /* 0x002bc40201007387 */ /* 0x0003e80000100800 */
[----:B-1----:R-:W4:Y:S04]  /*b5f20*/  LDL.LU R2, [R1+0x1364] ;  /* 0x0013640001027983 */ /* 0x002f280000300800 */
[----:B------:R1:W-:Y:S04]  /*b5f30*/  STL [R1+0x2bd8], R3 ;  /* 0x002bd80301007387 */ /* 0x0003e80000100800 */
[----:B------:R-:W2:Y:S04]  /*b5f40*/  LDL.LU R58, [R1+0x1368] ;  /* 0x00136800013a7983 */ /* 0x000ea80000300800 */
[----:B------:R-:W2:Y:S04]  /*b5f50*/  LDL.LU R59, [R1+0x136c] ;  /* 0x00136c00013b7983 */ /* 0x000ea80000300800 */
[----:B------:R-:W2:Y:S01]  /*b5f60*/  LDL.LU R56, [R1+0x18b0] ;  /* 0x0018b00001387983 */ /* 0x000ea20000300800 */
[----:B------:R-:W-:-:S03]  /*b5f70*/  IADD3 R12, P6, PT, R40, R31, RZ ;  /* 0x0000001f280c7210 */ /* 0x000fc60007fde0ff */
[----:B------:R-:W2:Y:S04]  /*b5f80*/  LDL.LU R57, [R1+0x18b4] ;  /* 0x0018b40001397983 */ /* 0x000ea80000300800 */
[----:B------:R-:W2:Y:S04]  /*b5f90*/  LDL.LU R55, [R1+0x18b8] ;  /* 0x0018b80001377983 */ /* 0x000ea80000300800 */
[----:B------:R-:W2:Y:S01]  /*b5fa0*/  LDL.LU R54, [R1+0x18bc] ;  /* 0x0018bc0001367983 */ /* 0x000ea20000300800 */
[----:B------:R-:W-:-:S03]  /*b5fb0*/  IMAD.X R13, R51, 0x1, R33, P6 ;  /* 0x00000001330d7824 */ /* 0x000fc600030e0621 */
[----:B------:R-:W2:Y:S04]  /*b5fc0*/  LDL.LU R53, [R1+0x18a0] ;  /* 0x0018a00001357983 */ /* 0x000ea80000300800 */
[----:B------:R-:W2:Y:S04]  /*b5fd0*/  LDL.LU R49, [R1+0x18a4] ;  /* 0x0018a40001317983 */ /* 0x000ea80000300800 */
[----:B-1----:R-:W2:Y:S04]  /*b5fe0*/  LDL.LU R3, [R1+0x18a8] ;  /* 0x0018a80001037983 */ /* 0x002ea80000300800 */
[----:B------:R-:W2:Y:S04]  /*b5ff0*/  LDL.LU R61, [R1+0x18ac] ;  /* 0x0018ac00013d7983 */ /* 0x000ea80000300800 */
[----:B------:R-:W2:Y:S04]  /*b6000*/  LDL.LU R42, [R1+0x1890] ;  /* 0x00189000012a7983 */ /* 0x000ea80000300800 */
[----:B------:R-:W2:Y:S04]  /*b6010*/  LDL.LU R43, [R1+0x1894] ;  /* 0x00189400012b7983 */ /* 0x000ea80000300800 */
[----:B------:R-:W2:Y:S04]  /*b6020*/  LDL.LU R38, [R1+0x1898] ;  /* 0x0018980001267983 */ /* 0x000ea80000300800 */
[----:B------:R1:W-:Y:S04]  /*b6030*/  STL.64 [R1+0x2978], R12 ;  /* 0x0029780c01007387 */ /* 0x0003e80000100a00 */
[----:B------:R-:W2:Y:S01]  /*b6040*/  LDL.LU R39, [R1+0x189c] ;  /* 0x00189c0001277983 */ /* 0x000ea20000300800 */
[----:B-1----:R-:W-:-:S05]  /*b6050*/  IADD3 R12, P6, PT, R40, R34, RZ ;  /* 0x00000022280c7210 */ /* 0x002fca0007fde0ff */
[----:B------:R-:W-:-:S05]  /*b6060*/  IMAD.X R13, R51, 0x1, R35, P6 ;  /* 0x00000001330d7824 */ /* 0x000fca00030e0623 */
[----:B------:R1:W-:Y:S01]  /*b6070*/  STL.64 [R1+0x2970], R12 ;  /* 0x0029700c01007387 */ /* 0x0003e20000100a00 */
[----:B---3--:R-:W-:-:S05]  /*b6080*/  F2FP.SATFINITE.E5M2.F32.PACK_AB_MERGE_C R40, R48, R50, RZ ;  /* 0x000000323028723e */ /* 0x008fca00048060ff */
[----:B------:R3:W-:Y:S04]  /*b6090*/  STL [R1+0x2bd4], R40 ;  /* 0x002bd42801007387 */ /* 0x0007e80000100800 */
[----:B------:R-:W2:Y:S01]  /*b60a0*/  LDL.LU R52, [R1+0x1880] ;  /* 0x0018800001347983 */ /* 0x000ea20000300800 */
[----:B-1----:R-:W-:-:S05]  /*b60b0*/  F2FP.SATFINITE.E5M2.F32.PACK_AB_MERGE_C R13, R47, R46, RZ ;  /* 0x0000002e2f0d723e */ /* 0x002fca00048060ff */
[----:B------:R-:W-:Y:S01]  /*b60c0*/  STL [R1+0x2be8], R13 ;  /* 0x002be80d01007387 */ /* 0x000fe20000100800 */
[----:B------:R-:W-:-:S03]  /*b60d0*/  F2FP.SATFINITE.E5M2.F32.PACK_AB_MERGE_C R12, R45, R44, RZ ;  /* 0x0000002c2d0c723e */ /* 0x000fc600048060ff */
[----:B------:R-:W2:Y:S04]  /*b60e0*/  LDL.LU R51, [R1+0x1884] ;  /* 0x0018840001337983 */ /* 0x000ea80000300800 */
[----:B------:R1:W-:Y:S04]  /*b60f0*/  STL [R1+0x2be4], R12 ;  /* 0x002be40c01007387 */ /* 0x0003e80000100800 */
[----:B------:R-:W2:Y:S04]  /*b6100*/  LDL.LU R50, [R1+0x1888] ;  /* 0x0018880001327983 */ /* 0x000ea80000300800 */
[----:B------:R-:W2:Y:S04]  /*b6110*/  LDL.LU R48, [R1+0x188c] ;  /* 0x00188c0001307983 */ /* 0x000ea80000300800 */
[----:B------:R-:W2:Y:S04]  /*b6120*/  LDL.LU R46, [R1+0x1870] ;  /* 0x00187000012e7983 */ /* 0x000ea80000300800 */
[----:B------:R-:W2:Y:S04]  /*b6130*/  LDL.LU R47, [R1+0x1874] ;  /* 0x00187400012f7983 */ /* 0x000ea80000300800 */
[----:B------:R-:W2:Y:S04]  /*b6140*/  LDL.LU R44, [R1+0x1878] ;  /* 0x00187800012c7983 */ /* 0x000ea80000300800 */
[----:B------:R-:W2:Y:S01]  /*b6150*/  LDL.LU R45, [R1+0x187c] ;  /* 0x00187c00012d7983 */ /* 0x000ea20000300800 */
[----:B---3--:R-:W-:-:S02]  /*b6160*/  SHF.R.S32.HI R40, RZ, 0x1f, R36 ;  /* 0x0000001fff287819 */ /* 0x008fc40000011424 */
[----:B-1----:R-:W-:-:S05]  /*b6170*/  IADD3 R12, P6, PT, R36, R28, RZ ;  /* 0x0000001c240c7210 */ /* 0x002fca0007fde0ff */
[----:B------:R-:W-:-:S05]  /*b6180*/  IMAD.X R13, R40, 0x1, R26, P6 ;  /* 0x00000001280d7824 */ /* 0x000fca00030e061a */
[----:B------:R1:W-:Y:S02]  /*b6190*/  STL.64 [R1+0x2968], R12 ;  /* 0x0029680c01007387 */ /* 0x0003e40000100a00 */
[----:B-1----:R-:W-:-:S05]  /*b61a0*/  IADD3 R12, P6, PT, R36, R27, RZ ;  /* 0x0000001b240c7210 */ /* 0x002fca0007fde0ff */
[----:B------:R-:W-:Y:S01]  /*b61b0*/  IMAD.X R13, R40, 0x1, R25, P6 ;  /* 0x00000001280d7824 */ /* 0x000fe200030e0619 */
[----:B----4-:R-:W-:-:S05]  /*b61c0*/  F2FP.SATFINITE.E5M2.F32.PACK_AB_MERGE_C R2, R2, R0, RZ ;  /* 0x000000000202723e */ /* 0x010fca00048060ff */
[----:B------:R1:W-:Y:S01]  /*b61d0*/  STL [R1+0x2bf8], R2 ;  /* 0x002bf80201007387 */ /* 0x0003e20000100800 */
[----:B--2---:R-:W-:-:S05]  /*b61e0*/  F2FP.SATFINITE.E5M2.F32.PACK_AB_MERGE_C R0, R59, R58, RZ ;  /* 0x0000003a3b00723e */ /* 0x004fca00048060ff */
[----:B------:R2:W-:Y:S01]  /*b61f0*/  STL [R1+0x2bf4], R0 ;  /* 0x002bf40001007387 */ /* 0x0005e20000100800 */
[----:B-1----:R-:W-:-:S03]  /*b6200*/  F2FP.SATFINITE.E5M2.F32.PACK_AB_MERGE_C R2, R57, R56, RZ ;  /* 0x000000383902723e */ /* 0x002fc600048060ff */
[----:B------:R1:W-:Y:S01]  /*b6210*/  STL.64 [R1+0x2960], R12 ;  /* 0x0029600c01007387 */ /* 0x0003e20000100a00 */
[----:B--2---:R-:W-:-:S03]  /*b6220*/  F2FP.SATFINITE.E5M2.F32.PACK_AB_MERGE_C R0, R54, R55, RZ ;  /* 0x000000373600723e */ /* 0x004fc600048060ff */
[----:B------:R2:W-:Y:S01]  /*b6230*/  STL [R1+0x2a8c], R2 ;  /* 0x002a8c0201007387 */ /* 0x0005e20000100800 */
[----:B-1----:R-:W-:-:S03]  /*b6240*/  IADD3 R12, P6, PT, R36, R24, RZ ;  /* 0x00000018240c7210 */ /* 0x002fc60007fde0ff */
[----:B------:R1:W-:Y:S02]  /*b6250*/  STL [R1+0x2a90], R0 ;  /* 0x002a900001007387 */ /* 0x0003e40000100800 */
[----:B------:R-:W-:Y:S01]  /*b6260*/  IMAD.X R13, R40, 0x1, R22, P6 ;  /* 0x00000001280d7824 */ /* 0x000fe200030e0616 */
[----:B--2---:R-:W-:Y:S02]  /*b6270*/  IADD3 R2, P6, PT, R36, R23, RZ ;  /* 0x0000001724027210 */ /* 0x004fe40007fde0ff */
[----:B-1----:R-:W-:Y:S02]  /*b6280*/  F2FP.SATFINITE.E5M2.F32.PACK_AB_MERGE_C R0, R49, R53, RZ ;  /* 0x000000353100723e */ /* 0x002fe400048060ff */
[----:B------:R-:W-:Y:S01]  /*b6290*/  F2FP.SATFINITE.E5M2.F32.PACK_AB_MERGE_C R49, R61, R3, RZ ;  /* 0x000000033d31723e */ /* 0x000fe200048060ff */
[----:B------:R-:W-:-:S04]  /*b62a0*/  IMAD.X R3, R40, 0x1, R21, P6 ;  /* 0x0000000128037824 */ /* 0x000fc800030e0615 */
[----:B------:R-:W-:Y:S04]  /*b62b0*/  STL [R1+0x5294], R49 ;  /* 0x0052943101007387 */ /* 0x000fe80000100800 */
[----:B------:R1:W-:Y:S04]  /*b62c0*/  STL.64 [R1+0x2958], R12 ;  /* 0x0029580c01007387 */ /* 0x0003e80000100a00 */
[----:B------:R2:W-:Y:S04]  /*b62d0*/  STL [R1+0x2b78], R0 ;  /* 0x002b780001007387 */ /* 0x0005e80000100800 */
[----:B------:R-:W-:Y:S04]  /*b62e0*/  STL.64 [R1+0x5630], R22 ;  /* 0x0056301601007387 */ /* 0x000fe80000100a00 */
[----:B------:R3:W-:Y:S01]  /*b62f0*/  STL.64 [R1+0x2950], R2 ;  /* 0x0029500201007387 */ /* 0x0007e20000100a00 */
[----:B-1----:R-:W-:-:S02]  /*b6300*/  IADD3 R12, P6, PT, R36, R20, RZ ;  /* 0x00000014240c7210 */ /* 0x002fc40007fde0ff */
[----:B--2---:R-:W-:Y:S02]  /*b6310*/  F2FP.SATFINITE.E5M2.F32.PACK_AB_MERGE_C R0, R39, R38, RZ ;  /* 0x000000262700723e */ /* 0x004fe400048060ff */
[----:B---3--:R-:W-:Y:S01]  /*b6320*/  F2FP.SATFINITE.E5M2.F32.PACK_AB_MERGE_C R2, R43, R42, RZ ;  /* 0x0000002a2b02723e */ /* 0x008fe200048060ff */
[----:B------:R-:W2:Y:S01]  /*b6330*/  LDL.LU R3, [R1+0x1860] ;  /* 0x0018600001037983 */ /* 0x000ea20000300800 */
[----:B------:R-:W-:-:S03]  /*b6340*/  IMAD.X R13, R40, 0x1, R19, P6 ;  /* 0x00000001280d7824 */ /* 0x000fc600030e0613 */
[----:B------:R-:W-:Y:S04]  /*b6350*/  STL [R1+0x2b98], R2 ;  /* 0x002b980201007387 */ /* 0x000fe80000100800 */
[----:B------:R-:W2:Y:S04]  /*b6360*/  LDL.LU R61, [R1+0x1864] ;  /* 0x00186400013d7983 */ /* 0x000ea80000300800 */
[----:B------:R-:W-:Y:S04]  /*b6370*/  STL [R1+0x2b94], R0 ;  /* 0x002b940001007387 */ /* 0x000fe80000100800 */
[----:B------:R-:W3:Y:S04]  /*b6380*/  LDL.LU R42, [R1+0x1868] ;  /* 0x00186800012a7983 */ /* 0x000ee80000300800 */
[----:B------:R-:W3:Y:S04]  /*b6390*/  LDL.LU R43, [R1+0x186c] ;  /* 0x00186c00012b7983 */ /* 0x000ee80000300800 */
[----:B------:R-:W4:Y:S04]  /*b63a0*/  LDL.LU R38, [R1+0x1350] ;  /* 0x0013500001267983 */ /* 0x000f280000300800 */
[----:B------:R-:W4:Y:S04]  /*b63b0*/  LDL.LU R39, [R1+0x1354] ;  /* 0x0013540001277983 */ /* 0x000f280000300800 */
[----:B------:R1:W-:Y:S02]  /*b63c0*/  STL.64 [R1+0x2948], R12 ;  /* 0x0029480c01007387 */ /* 0x0003e40000100a00 */
[----:B-1----:R-:W-:-:S05]  /*b63d0*/  IADD3 R12, P6, PT, R36, R18, RZ ;  /* 0x00000012240c7210 */ /* 0x002fca0007fde0ff */
[----:B------:R-:W-:Y:S01]  /*b63e0*/  IMAD.X R13, R40, 0x1, R17, P6 ;  /* 0x00000001280d7824 */ /* 0x000fe200030e0611 */
[----:B------:R-:W-:-:S05]  /*b63f0*/  F2FP.SATFINITE.E5M2.F32.PACK_AB_MERGE_C R2, R51, R52, RZ ;  /* 0x000000343302723e */ /* 0x000fca00048060ff */
[----:B------:R1:W-:Y:S01]  /*b6400*/  STL [R1+0x2bb8], R2 ;  /* 0x002bb80201007387 */ /* 0x0003e20000100800 */
[----:B------:R-:W-:-:S05]  /*b6410*/  F2FP.SATFINITE.E5M2.F32.PACK_AB_MERGE_C R0, R48, R50, RZ ;  /* 0x000000323000723e */ /* 0x000fca00048060ff */
[----:B------:R0:W-:Y:S01]  /*b6420*/  STL [R1+0x2bb4], R0 ;  /* 0x002bb40001007387 */ /* 0x0001e20000100800 */
[----:B-1----:R-:W-:-:S03]  /*b6430*/  F2FP.SATFINITE.E5M2.F32.PACK_AB_MERGE_C R2, R47, R46, RZ ;  /* 0x0000002e2f02723e */ /* 0x002fc600048060ff */
[----:B------:R-:W4:Y:S04]  /*b6440*/  LDL.LU R22, [R1+0x1358] ;  /* 0x0013580001167983 */ /* 0x000f280000300800 */
[----:B------:R1:W-:Y:S01]  /*b6450*/  STL.64 [R1+0x2940], R12 ;  /* 0x0029400c01007387 */ /* 0x0003e20000100a00 */
[----:B0-----:R-:W-:-:S03]  /*b6460*/  F2FP.SATFINITE.E5M2.F32.PACK_AB_MERGE_C R0, R45, R44, RZ ;  /* 0x0000002c2d00723e */ /* 0x001fc600048060ff */
[----:B------:R-:W-:Y:S04]  /*b6470*/  STL [R1+0x2bd0], R2 ;  /* 0x002bd00201007387 */ /* 0x000fe80000100800 */
[----:B------:R-:W4:Y:S04]  /*b6480*/  LDL.LU R23, [R1+0x135c] ;  /* 0x00135c0001177983 */ /* 0x000f280000300800 */
[----:B------:R0:W-:Y:S04]  /*b6490*/  STL [R1+0x2bcc], R0 ;  /* 0x002bcc0001007387 */ /* 0x0001e80000100800 */
[----:B------:R-:W4:Y:S01]  /*b64a0*/  LDL.LU R49, [R1+0x1850] ;  /* 0x0018500001317983 */ /* 0x000f220000300800 */
[----:B-1----:R-:W-:-:S03]  /*b64b0*/  IADD3 R12, P6, PT, R36, R16, RZ ;  /* 0x00000010240c7210 */ /* 0x002fc60007fde0ff */
[----:B0-----:R-:W4:Y:S04]  /*b64c0*/  LDL.LU R0, [R1+0x1854] ;  /* 0x0018540001007983 */ /* 0x001f280000300800 */
[----:B------:R-:W4:Y:S04]  /*b64d0*/  LDL.LU R2, [R1+0x1858] ;  /* 0x0018580001027983 */ /* 0x000f280000300800 */
[----:B------:R-:W4:Y:S04]  /*b64e0*/  LDL.LU R58, [R1+0x185c] ;  /* 0x00185c00013a7983 */ /* 0x000f280000300800 */
[----:B------:R-:W4:Y:S04]  /*b64f0*/  LDL.LU R59, [R1+0x1840] ;  /* 0x00184000013b7983 */ /* 0x000f280000300800 */
[----:B------:R-:W4:Y:S04]  /*b6500*/  LDL.LU R56, [R1+0x1844] ;  /* 0x0018440001387983 */ /* 0x000f280000300800 */
[----:B------:R-:W4:Y:S04]  /*b6510*/  LDL.LU R57, [R1+0x1848] ;  /* 0x0018480001397983 */ /* 0x000f280000300800 */
[----:B------:R-:W4:Y:S01]  /*b6520*/  LDL.LU R55, [R1+0x184c] ;  /* 0x00184c0001377983 */ /* 0x000f220000300800 */
[----:B------:R-:W-:-:S03]  /*b6530*/  IMAD.X R13, R40, 0x1, R14, P6 ;  /* 0x00000001280d7824 */ /* 0x000fc600030e060e */
        /* <DEDUP_REMOVED lines=8> */
[----:B------:R0:W-:Y:S04]  /*b65c0*/  STL.64 [R1+0x2938], R12 ;  /* 0x0029380c01007387 */ /* 0x0001e80000100a00 */
[----:B0-----:R-:W4:Y:S01]  /*b65d0*/  LDL.LU.64 R12, [R1+0x5638] ;  /* 0x00563800010c7983 */ /* 0x001f220000300a00 */
[----:B--2---:R-:W-:-:S05]  /*b65e0*/  F2FP.SATFINITE.E5M2.F32.PACK_AB_MERGE_C R51, R61, R3, RZ ;  /* 0x000000033d33723e */ /* 0x004fca00048060ff */
[----:B------:R0:W-:Y:S01]  /*b65f0*/  STL [R1+0x2be0], R51 ;  /* 0x002be03301007387 */ /* 0x0001e20000100800 */
[----:B---3--:R-:W-:Y:S02]  /*b6600*/  F2FP.SATFINITE.E5M2.F32.PACK_AB_MERGE_C R3, R43, R42, RZ ;  /* 0x0000002a2b03723e */ /* 0x008fe400048060ff */
[----:B------:R-:W-:-:S03]  /*b6610*/  IADD3 R42, P6, PT, R36, R15, RZ ;  /* 0x0000000f242a7210 */ /* 0x000fc60007fde0ff */
[----:B------:R4:W-:Y:S04]  /*b6620*/  STL [R1+0x2bdc], R3 ;  /* 0x002bdc0301007387 */ /* 0x0009e80000100800 */
[----:B------:R-:W2:Y:S04]  /*b6630*/  LDL.LU R52, [R1+0x1810] ;  /* 0x0018100001347983 */ /* 0x000ea80000300800 */
[----:B0-----:R-:W2:Y:S01]  /*b6640*/  LDL.LU R51, [R1+0x1814] ;  /* 0x0018140001337983 */ /* 0x001ea20000300800 */
[----:B----4-:R-:W-:Y:S01]  /*b6650*/  F2FP.SATFINITE.E5M2.F32.PACK_AB_MERGE_C R3, R39, R38, RZ ;  /* 0x000000262703723e */ /* 0x010fe200048060ff */
[----:B------:R-:W-:-:S05]  /*b6660*/  IMAD.X R43, R40, 0x1, R13, P6 ;  /* 0x00000001282b7824 */ /* 0x000fca00030e060d */
[----:B------:R-:W-:Y:S04]  /*b6670*/  STL.64 [R1+0x2930], R42 ;  /* 0x0029302a01007387 */ /* 0x000fe80000100a00 */
[----:B------:R0:W-:Y:S04]  /*b6680*/  STL [R1+0x2bf0], R3 ;  /* 0x002bf00301007387 */ /* 0x0001e80000100800 */
[----:B0-----:R-:W3:Y:S04]  /*b6690*/  LDL.LU R3, [R1+0x1818] ;  /* 0x0018180001037983 */ /* 0x001ee80000300800 */
[----:B------:R-:W3:Y:S04]  /*b66a0*/  LDL.LU R61, [R1+0x181c] ;  /* 0x00181c00013d7983 */ /* 0x000ee80000300800 */
[----:B------:R-:W4:Y:S04]  /*b66b0*/  LDL.LU R42, [R1+0x1800] ;  /* 0x00180000012a7983 */ /* 0x000f280000300800 */
[----:B------:R-:W4:Y:S04]  /*b66c0*/  LDL.LU R43, [R1+0x1804] ;  /* 0x00180400012b7983 */ /* 0x000f280000300800 */
[----:B------:R-:W4:Y:S04]  /*b66d0*/  LDL.LU R38, [R1+0x1808] ;  /* 0x0018080001267983 */ /* 0x000f280000300800 */
[----:B------:R-:W4:Y:S01]  /*b66e0*/  LDL.LU R39, [R1+0x180c] ;  /* 0x00180c0001277983 */ /* 0x000f220000300800 */
[----:B------:R-:W-:-:S02]  /*b66f0*/  F2FP.SATFINITE.E5M2.F32.PACK_AB_MERGE_C R23, R23, R22, RZ ;  /* 0x000000161717723e */ /* 0x000fc400048060ff */
[----:B------:R-:W-:-:S03]  /*b6700*/  IADD3 R22, P6, PT, R36, R12, RZ ;  /* 0x0000000c24167210 */ /* 0x000fc60007fde0ff */
[----:B------:R0:W-:Y:S01]  /*b6710*/  STL [R1+0x2bec], R23 ;  /* 0x002bec1701007387 */ /* 0x0001e20000100800 */
[----:B------:R-:W-:Y:S01]  /*b6720*/  F2FP.SATFINITE.E5M2.F32.PACK_AB_MERGE_C R49, R0, R49, RZ ;  /* 0x000000310031723e */ /* 0x000fe200048060ff */
[----:B0-----:R-:W-:-:S05]  /*b6730*/  IMAD.X R23, R40, 0x1, R11, P6 ;  /* 0x0000000128177824 */ /* 0x001fca00030e060b */
[----:B------:R0:W-:Y:S01]  /*b6740*/  STL.64 [R1+0x2928], R22 ;  /* 0x0029281601007387 */ /* 0x0001e20000100a00 */
[----:B------:R-:W-:-:S03]  /*b6750*/  F2FP.SATFINITE.E5M2.F32.PACK_AB_MERGE_C R0, R58, R2, RZ ;  /* 0x000000023a00723e */ /* 0x000fc600048060ff */
[----:B------:R-:W-:Y:S01]  /*b6760*/  STL [R1+0x2a24], R49 ;  /* 0x002a243101007387 */ /* 0x000fe20000100800 */
[----:B0-----:R-:W-:-:S03]  /*b6770*/  IADD3 R22, P6, PT, R36, R10, RZ ;  /* 0x0000000a24167210 */ /* 0x001fc60007fde0ff */
[----:B------:R0:W-:Y:S02]  /*b6780*/  STL [R1+0x2a40], R0 ;  /* 0x002a400001007387 */ /* 0x0001e40000100800 */
[----:B------:R-:W-:Y:S01]  /*b6790*/  IMAD.X R23, R40, 0x1, R8, P6 ;  /* 0x0000000128177824 */ /* 0x000fe200030e0608 */
[----:B------:R-:W-:-:S04]  /*b67a0*/  F2FP.SATFINITE.E5M2.F32.PACK_AB_MERGE_C R2, R56, R59, RZ ;  /* 0x0000003b3802723e */ /* 0x000fc800048060ff */
[----:B------:R1:W-:Y:S01]  /*b67b0*/  STL.64 [R1+0x2920], R22 ;  /* 0x0029201601007387 */ /* 0x0003e20000100a00 */
[----:B0-----:R-:W-:-:S03]  /*b67c0*/  F2FP.SATFINITE.E5M2.F32.PACK_AB_MERGE_C R0, R55, R57, RZ ;  /* 0x000000393700723e */ /* 0x001fc600048060ff */
[----:B------:R0:W-:Y:S01]  /*b67d0*/  STL [R1+0x1358], R2 ;  /* 0x0013580201007387 */ /* 0x0001e20000100800 */
[----:B-1----:R-:W-:-:S03]  /*b67e0*/  IADD3 R22, P6, PT, R36, R9, RZ ;  /* 0x0000000924167210 */ /* 0x002fc60007fde0ff */
[----:B------:R1:W-:Y:S02]  /*b67f0*/  STL [R1+0x1360], R0 ;  /* 0x0013600001007387 */ /* 0x0003e40000100800 */
[----:B------:R-:W-:Y:S01]  /*b6800*/  IMAD.X R23, R40, 0x1, R6, P6 ;  /* 0x0000000128177824 */ /* 0x000fe200030e0606 */
[----:B0-----:R-:W-:-:S04]  /*b6810*/  F2FP.SATFINITE.E5M2.F32.PACK_AB_MERGE_C R2, R53, R54, RZ ;  /* 0x000000363502723e */ /* 0x001fc800048060ff */
[----:B------:R0:W-:Y:S01]  /*b6820*/  STL.64 [R1+0x2918], R22 ;  /* 0x0029181601007387 */ /* 0x0001e20000100a00 */
[----:B-1----:R-:W-:-:S03]  /*b6830*/  F2FP.SATFINITE.E5M2.F32.PACK_AB_MERGE_C R0, R48, R50, RZ ;  /* 0x000000323000723e */ /* 0x002fc600048060ff */
[----:B------:R1:W-:Y:S01]  /*b6840*/  STL [R1+0x2ac0], R2 ;  /* 0x002ac00201007387 */ /* 0x0003e20000100800 */
[----:B0-----:R-:W-:-:S03]  /*b6850*/  IADD3 R22, P6, PT, R36, R7, RZ ;  /* 0x0000000724167210 */ /* 0x001fc60007fde0ff */
[----:B------:R0:W-:Y:S01]  /*b6860*/  STL [R1+0x2ad4], R0 ;  /* 0x002ad40001007387 */ /* 0x0001e20000100800 */
[----:B-1----:R-:W-:Y:S01]  /*b6870*/  F2FP.SATFINITE.E5M2.F32.PACK_AB_MERGE_C R2, R47, R46, RZ ;  /* 0x0000002e2f02723e */ /* 0x002fe200048060ff */
[----:B------:R-:W-:Y:S02]  /*b6880*/  IMAD.X R23, R40, 0x1, R5, P6 ;  /* 0x0000000128177824 */ /* 0x000fe400030e0605 */
[----:B------:R-:W4:Y:S04]  /*b6890*/  LDL.LU R50, [R1+0x17f0] ;  /* 0x0017f00001327983 */ /* 0x000f280000300800 */
[----:B------:R1:W-:Y:S01]  /*b68a0*/  STL.64 [R1+0x2910], R22 ;  /* 0x0029101601007387 */ /* 0x0003e20000100a00 */
[----:B0-----:R-:W-:-:S03]  /*b68b0*/  F2FP.SATFINITE.E5M2.F32.PACK_AB_MERGE_C R0, R45, R44, RZ ;  /* 0x0000002c2d00723e */ /* 0x001fc600048060ff */
[----:B------:R0:W-:Y:S04]  /*b68c0*/  STL [R1+0x1350], R2 ;  /* 0x0013500201007387 */ /* 0x0001e80000100800 */
[----:B------:R-:W4:Y:S01]  /*b68d0*/  LDL.LU R48, [R1+0x17f4] ;  /* 0x0017f40001307983 */ /* 0x000f220000300800 */
[----:B-1----:R-:W-:-:S03]  /*b68e0*/  IADD3 R22, P6, PT, R36, R4, RZ ;  /* 0x0000000424167210 */ /* 0x002fc60007fde0ff */
[----:B------:R-:W-:Y:S04]  /*b68f0*/  STL [R1+0x1354], R0 ;  /* 0x0013540001007387 */ /* 0x000fe80000100800 */
[----:B------:R-:W4:Y:S01]  /*b6900*/  LDL.LU R46, [R1+0x17f8] ;  /* 0x0017f800012e7983 */ /* 0x000f220000300800 */
[----:B------:R-:W-:-:S03]  /*b6910*/  IMAD.X R23, R40, 0x1, R30, P6 ;  /* 0x0000000128177824 */ /* 0x000fc600030e061e */
[----:B------:R-:W4:Y:S01]  /*b6920*/  LDL.LU R47, [R1+0x17fc] ;  /* 0x0017fc00012f7983 */ /* 0x000f220000300800 */
[----:B0-----:R-:W-:-:S03]  /*b6930*/  IADD3 R2, P6, PT, R36, R29, RZ ;  /* 0x0000001d24027210 */ /* 0x001fc60007fde0ff */
[----:B------:R-:W4:Y:S04]  /*b6940*/  LDL.LU R44, [R1+0x1340] ;  /* 0x00134000012c7983 */ /* 0x000f280000300800 */
[----:B------:R-:W4:Y:S04]  /*b6950*/  LDL.LU R45, [R1+0x1344] ;  /* 0x00134400012d7983 */ /* 0x000f280000300800 */
[----:B------:R2:W-:Y:S02]  /*b6960*/  STL.64 [R1+0x2908], R22 ;  /* 0x0029081601007387 */ /* 0x0005e40000100a00 */
[----:B--2---:R-:W-:-:S05]  /*b6970*/  F2FP.SATFINITE.E5M2.F32.PACK_AB_MERGE_C R22, R51, R52, RZ ;  /* 0x000000343316723e */ /* 0x004fca00048060ff */
[----:B------:R-:W-:Y:S01]  /*b6980*/  STL [R1+0x300], R22 ;  /* 0x0003001601007387 */ /* 0x000fe20000100800 */
[----:B---3--:R-:W-:Y:S01]  /*b6990*/  F2FP.SATFINITE.E5M2.F32.PACK_AB_MERGE_C R0, R61, R3, RZ ;  /* 0x000000033d00723e */ /* 0x008fe200048060ff */
[----:B------:R-:W-:-:S04]  /*b69a0*/  IMAD.X R3, R40, 0x1, R32, P6 ;  /* 0x0000000128037824 */ /* 0x000fc800030e0620 */
[----:B------:R4:W-:Y:S04]  /*b69b0*/  STL [R1+0x32c], R0 ;  /* 0x00032c0001007387 */ /* 0x0009e80000100800 */
[----:B------:R0:W-:Y:S04]  /*b69c0*/  STL.64 [R1+0x2900], R2 ;  /* 0x0029000201007387 */ /* 0x0001e80000100a00 */
[----:B------:R-:W2:Y:S01]  /*b69d0*/  LDL.LU R49, [R1+0x1348] ;  /* 0x0013480001317983 */ /* 0x000ea20000300800 */
[----:B----4-:R-:W-:Y:S02]  /*b69e0*/  F2FP.SATFINITE.E5M2.F32.PACK_AB_MERGE_C R0, R43, R42, RZ ;  /* 0x0000002a2b00723e */ /* 0x010fe400048060ff */
[----:B0-----:R-:W-:-:S03]  /*b69f0*/  F2FP.SATFINITE.E5M2.F32.PACK_AB_MERGE_C R2, R39, R38, RZ ;  /* 0x000000262702723e */ /* 0x001fc600048060ff */
[----:B------:R0:W-:Y:S04]  /*b6a00*/  STL [R1+0x26c], R0 ;  /* 0x00026c0001007387 */ /* 0x0001e80000100800 */
[----:B0-----:R-:W2:Y:S04]  /*b6a10*/  LDL.LU R0, [R1+0x134c] ;  /* 0x00134c0001007983 */ /* 0x001ea80000300800 */
[----:B------:R0:W-:Y:S04]  /*b6a20*/  STL [R1+0x270], R2 ;  /* 0x0002700201007387 */ /* 0x0001e80000100800 */
[----:B0-----:R-:W3:Y:S04]  /*b6a30*/  LDL.LU R2, [R1+0x17e0] ;  /* 0x0017e00001027983 */ /* 0x001ee80000300800 */
[----:B------:R-:W3:Y:S01]  /*b6a40*/  LDL.LU R58, [R1+0x17e4] ;  /* 0x0017e400013a7983 */ /* 0x000ee20000300800 */
[----:B------:R-:W-:-:S03]  /*b6a50*/  IADD3 R22, P6, PT, R36, R31, RZ ;  /* 0x0000001f24167210 */ /* 0x000fc60007fde0ff */
[----:B------:R-:W4:Y:S02]  /*b6a60*/  LDL.LU R59, [R1+0x17e8] ;  /* 0x0017e800013b7983 */ /* 0x000f240000300800 */
[----:B------:R-:W-:Y:S02]  /*b6a70*/  IMAD.X R23, R40, 0x1, R33, P6 ;  /* 0x0000000128177824 */ /* 0x000fe400030e0621 */
[----:B------:R-:W4:Y:S04]  /*b6a80*/  LDL.LU R56, [R1+0x17ec] ;  /* 0x0017ec0001387983 */ /* 0x000f280000300800 */
[----:B------:R-:W4:Y:S04]  /*b6a90*/  LDL.LU R57, [R1+0x17d0] ;  /* 0x0017d00001397983 */ /* 0x000f280000300800 */
[----:B------:R-:W4:Y:S04]  /*b6aa0*/  LDL.LU R55, [R1+0x17d4] ;  /* 0x0017d40001377983 */ /* 0x000f280000300800 */
[----:B------:R-:W4:Y:S04]  /*b6ab0*/  LDL.LU R52, [R1+0x17d8] ;  /* 0x0017d80001347983 */ /* 0x000f280000300800 */
[----:B------:R-:W4:Y:S04]  /*b6ac0*/  LDL.LU R51, [R1+0x17dc] ;  /* 0x0017dc0001337983 */ /* 0x000f280000300800 */
[----:B------:R-:W4:Y:S04]  /*b6ad0*/  LDL.LU R3, [R1+0x17c0] ;  /* 0x0017c00001037983 */ /* 0x000f280000300800 */
[----:B------:R0:W-:Y:S04]  /*b6ae0*/  STL.64 [R1+0x28f8], R22 ;  /* 0x0028f81601007387 */ /* 0x0001e80000100a00 */
[----:B------:R-:W4:Y:S04]  /*b6af0*/  LDL.LU R61, [R1+0x17c4] ;  /* 0x0017c400013d7983 */ /* 0x000f280000300800 */
[----:B------:R-:W4:Y:S01]  /*b6b00*/  LDL.LU R42, [R1+0x17c8] ;  /* 0x0017c800012a7983 */ /* 0x000f220000300800 */
[----:B0-----:R-:W-:-:S03]  /*b6b10*/  IADD3 R22, P6, PT, R36, R34, RZ ;  /* 0x0000002224167210 */ /* 0x001fc60007fde0ff */
[----:B------:R-:W4:Y:S02]  /*b6b20*/  LDL.LU R43, [R1+0x17cc] ;  /* 0x0017cc00012b7983 */ /* 0x000f240000300800 */
[----:B------:R-:W-:Y:S02]  /*b6b30*/  IMAD.X R23, R40, 0x1, R35, P6 ;  /* 0x0000000128177824 */ /* 0x000fe400030e0623 */
[----:B------:R-:W4:Y:S04]  /*b6b40*/  LDL.LU R38, [R1+0x17b0] ;  /* 0x0017b00001267983 */ /* 0x000f280000300800 */
[----:B------:R-:W4:Y:S04]  /*b6b50*/  LDL.LU R39, [R1+0x17b4] ;  /* 0x0017b40001277983 */ /* 0x000f280000300800 */
[----:B------:R0:W-:Y:S01]  /*b6b60*/  STL.64 [R1+0x28f0], R22 ;  /* 0x0028f01601007387 */ /* 0x0001e20000100a00 */
[----:B------:R-:W-:-:S02]  /*b6b70*/  SHF.R.S32.HI R36, RZ, 0x1f, R37 ;  /* 0x0000001fff247819 */ /* 0x000fc40000011425 */
[----:B0-----:R-:W-:Y:S02]  /*b6b80*/  F2FP.SATFINITE.E5M2.F32.PACK_AB_MERGE_C R23, R48, R50, RZ ;  /* 0x000000323017723e */ /* 0x001fe400048060ff */
[----:B------:R-:W-:-:S03]  /*b6b90*/  F2FP.SATFINITE.E5M2.F32.PACK_AB_MERGE_C R22, R47, R46, RZ ;  /* 0x0000002e2f16723e */ /* 0x000fc600048060ff */
[----:B------:R-:W-:Y:S04]  /*b6ba0*/  STL [R1+0x25c], R23 ;  /* 0x00025c1701007387 */ /* 0x000fe80000100800 */
[----:B------:R0:W-:Y:S01]  /*b6bb0*/  STL [R1+0x258], R22 ;  /* 0x0002581601007387 */ /* 0x0001e20000100800 */
[----:B------:R-:W-:Y:S02]  /*b6bc0*/  F2FP.SATFINITE.E5M2.F32.PACK_AB_MERGE_C R40, R45, R44, RZ ;  /* 0x0000002c2d28723e */ /* 0x000fe400048060ff */
[----:B0-----:R-:W-:-:S03]  /*b6bd0*/  IADD3 R22, P6, PT, R37, R28, RZ ;  /* 0x0000001c25167210 */ /* 0x001fc60007fde0ff */
[----:B------:R-:W-:Y:S02]  /*b6be0*/  STL [R1+0x21c], R40 ;  /* 0x00021c2801007387 */ /* 0x000fe40000100800 */
[----:B------:R-:W-:Y:S02]  /*b6bf0*/  IMAD.X R23, R36, 0x1, R26, P6 ;  /* 0x0000000124177824 */ /* 0x000fe400030e061a */
        /* <DEDUP_REMOVED lines=10> */
[----:B------:R-:W4:Y:S01]  /*b6ca0*/  LDL.LU R45, [R1+0x1794] ;  /* 0x00179400012d7983 */ /* 0x000f220000300800 */
[----:B--2---:R-:W-:-:S05]  /*b6cb0*/  F2FP.SATFINITE.E5M2.F32.PACK_AB_MERGE_C R40, R0, R49, RZ ;  /* 0x000000310028723e */ /* 0x004fca00048060ff */
[----:B------:R-:W-:Y:S01]  /*b6cc0*/  STL [R1+0x218], R40 ;  /* 0x0002182801007387 */ /* 0x000fe20000100800 */
[----:B---3--:R-:W-:-:S05]  /*b6cd0*/  F2FP.SATFINITE.E5M2.F32.PACK_AB_MERGE_C R0, R58, R2, RZ ;  /* 0x000000023a00723e */ /* 0x008fca00048060ff */
[----:B------:R-:W-:Y:S04]  /*b6ce0*/  STL [R1+0x2a34], R0 ;  /* 0x002a340001007387 */ /* 0x000fe80000100800 */
[----:B------:R0:W-:Y:S04]  /*b6cf0*/  STL.64 [R1+0x28e0], R22 ;  /* 0x0028e01601007387 */ /* 0x0001e80000100a00 */
[----:B0-----:R-:W2:Y:S01]  /*b6d00*/  LDL.LU.64 R22, [R1+0x5630] ;  /* 0x0056300001167983 */ /* 0x001ea20000300a00 */
[----:B----4-:R-:W-:Y:S02]  /*b6d10*/  F2FP.SATFINITE.E5M2.F32.PACK_AB_MERGE_C R2, R56, R59, RZ ;  /* 0x0000003b3802723e */ /* 0x010fe400048060ff */
[----:B------:R-:W-:-:S02]  /*b6d20*/  IADD3 R56, P6, PT, R37, R24, RZ ;  /* 0x0000001825387210 */ /* 0x000fc40007fde0ff */
[----:B------:R-:W-:Y:S01]  /*b6d30*/  F2FP.SATFINITE.E5M2.F32.PACK_AB_MERGE_C R0, R55, R57, RZ ;  /* 0x000000393700723e */ /* 0x000fe200048060ff */
[----:B------:R-:W-:Y:S04]  /*b6d40*/  STL [R1+0x2a60], R2 ;  /* 0x002a600201007387 */ /* 0x000fe80000100800 */
[----:B------:R0:W-:Y:S04]  /*b6d50*/  STL.64 [R1+0x5620], R24 ;  /* 0x0056201801007387 */ /* 0x0001e80000100a00 */
[----:B------:R1:W-:Y:S01]  /*b6d60*/  STL [R1+0x135c], R0 ;  /* 0x00135c0001007387 */ /* 0x0003e20000100800 */
[----:B0-----:R-:W-:-:S02]  /*b6d70*/  F2FP.SATFINITE.E5M2.F32.PACK_AB_MERGE_C R24, R51, R52, RZ ;  /* 0x000000343318723e */ /* 0x001fc400048060ff */
[----:B-1----:R-:W-:Y:S01]  /*b6d80*/  F2FP.SATFINITE.E5M2.F32.PACK_AB_MERGE_C R0, R61, R3, RZ ;  /* 0x000000033d00723e */ /* 0x002fe200048060ff */
[----:B--2---:R-:W-:Y:S01]  /*b6d90*/  IMAD.X R57, R36, 0x1, R22, P6 ;  /* 0x0000000124397824 */ /* 0x004fe200030e0616 */
[----:B------:R-:W-:-:S05]  /*b6da0*/  IADD3 R2, P6, PT, R37, R23, RZ ;  /* 0x0000001725027210 */ /* 0x000fca0007fde0ff */
[----:B------:R-:W-:Y:S01]  /*b6db0*/  IMAD.X R3, R36, 0x1, R21, P6 ;  /* 0x0000000124037824 */ /* 0x000fe200030e0615 */
[----:B------:R-:W-:Y:S04]  /*b6dc0*/  STL.64 [R1+0x28d8], R56 ;  /* 0x0028d83801007387 */ /* 0x000fe80000100a00 */
[----:B------:R0:W-:Y:S04]  /*b6dd0*/  STL [R1+0x1370], R24 ;  /* 0x0013701801007387 */ /* 0x0001e80000100800 */
[----:B------:R1:W-:Y:S04]  /*b6de0*/  STL [R1+0x2acc], R0 ;  /* 0x002acc0001007387 */ /* 0x0003e80000100800 */
[----:B------:R2:W-:Y:S01]  /*b6df0*/  STL.64 [R1+0x28d0], R2 ;  /* 0x0028d00201007387 */ /* 0x0005e20000100a00 */
[----:B0-----:R-:W-:-:S03]  /*b6e00*/  IADD3 R24, P6, PT, R37, R20, RZ ;  /* 0x0000001425187210 */ /* 0x001fc60007fde0ff */
[----:B------:R-:W3:Y:S01]  /*b6e10*/  LDL.LU R52, [R1+0x1798] ;  /* 0x0017980001347983 */ /* 0x000ee20000300800 */
[----:B-1----:R-:W-:Y:S02]  /*b6e20*/  F2FP.SATFINITE.E5M2.F32.PACK_AB_MERGE_C R0, R39, R38, RZ ;  /* 0x000000262700723e */ /* 0x002fe400048060ff */
[----:B--2---:R-:W-:Y:S01]  /*b6e30*/  F2FP.SATFINITE.E5M2.F32.PACK_AB_MERGE_C R2, R43, R42, RZ ;  /* 0x0000002a2b02723e */ /* 0x004fe200048060ff */
[----:B------:R-:W-:-:S04]  /*b6e40*/  IMAD.X R25, R36, 0x1, R19, P6 ;  /* 0x0000000124197824 */ /* 0x000fc800030e0613 */
[----:B------:R0:W-:Y:S04]  /*b6e50*/  STL [R1+0x2af4], R2 ;  /* 0x002af40201007387 */ /* 0x0001e80000100800 */
[----:B------:R-:W3:Y:S04]  /*b6e60*/  LDL.LU R51, [R1+0x179c] ;  /* 0x00179c0001337983 */ /* 0x000ee80000300800 */
[----:B------:R1:W-:Y:S04]  /*b6e70*/  STL [R1+0x1340], R0 ;  /* 0x0013400001007387 */ /* 0x0003e80000100800 */
[----:B------:R-:W2:Y:S04]  /*b6e80*/  LDL.LU R3, [R1+0x1780] ;  /* 0x0017800001037983 */ /* 0x000ea80000300800 */
[----:B------:R-:W2:Y:S04]  /*b6e90*/  LDL.LU R61, [R1+0x1784] ;  /* 0x00178400013d7983 */ /* 0x000ea80000300800 */
[----:B------:R-:W4:Y:S04]  /*b6ea0*/  LDL.LU R42, [R1+0x1788] ;  /* 0x00178800012a7983 */ /* 0x000f280000300800 */
[----:B------:R-:W4:Y:S04]  /*b6eb0*/  LDL.LU R43, [R1+0x178c] ;  /* 0x00178c00012b7983 */ /* 0x000f280000300800 */
[----:B------:R-:W4:Y:S01]  /*b6ec0*/  LDL.LU R38, [R1+0x1330] ;  /* 0x0013300001267983 */ /* 0x000f220000300800 */
[----:B0-----:R-:W-:-:S03]  /*b6ed0*/  F2FP.SATFINITE.E5M2.F32.PACK_AB_MERGE_C R2, R53, R54, RZ ;  /* 0x000000363502723e */ /* 0x001fc600048060ff */
[----:B------:R-:W4:Y:S04]  /*b6ee0*/  LDL.LU R39, [R1+0x1334] ;  /* 0x0013340001277983 */ /* 0x000f280000300800 */
[----:B------:R0:W-:Y:S01]  /*b6ef0*/  STL.64 [R1+0x28c8], R24 ;  /* 0x0028c81801007387 */ /* 0x0001e20000100a00 */
[----:B-1----:R-:W-:-:S03]  /*b6f00*/  F2FP.SATFINITE.E5M2.F32.PACK_AB_MERGE_C R0, R48, R50, RZ ;  /* 0x000000323000723e */ /* 0x002fc600048060ff */
[----:B------:R1:W-:Y:S01]  /*b6f10*/  STL [R1+0x1344], R2 ;  /* 0x0013440201007387 */ /* 0x0003e20000100800 */
[----:B0-----:R-:W-:-:S03]  /*b6f20*/  IADD3 R24, P6, PT, R37, R18, RZ ;  /* 0x0000001225187210 */ /* 0x001fc60007fde0ff */
[----:B------:R0:W-:Y:S01]  /*b6f30*/  STL [R1+0x2fc], R0 ;  /* 0x0002fc0001007387 */ /* 0x0001e20000100800 */
[----:B-1----:R-:W-:Y:S01]  /*b6f40*/  F2FP.SATFINITE.E5M2.F32.PACK_AB_MERGE_C R2, R47, R46, RZ ;  /* 0x0000002e2f02723e */ /* 0x002fe200048060ff */
[----:B------:R-:W-:-:S05]  /*b6f50*/  IMAD.X R25, R36, 0x1, R17, P6 ;  /* 0x0000000124197824 */ /* 0x000fca00030e0611 */
[----:B------:R1:W-:Y:S01]  /*b6f60*/  STL.64 [R1+0x28c0], R24 ;  /* 0x0028c01801007387 */ /* 0x0003e20000100a00 */
[----:B0-----:R-:W-:-:S03]  /*b6f70*/  F2FP.SATFINITE.E5M2.F32.PACK_AB_MERGE_C R0, R45, R44, RZ ;  /* 0x0000002c2d00723e */ /* 0x001fc600048060ff */
[----:B-1----:R-:W4:Y:S04]  /*b6f80*/  LDL.LU R25, [R1+0x1338] ;  /* 0x0013380001197983 */ /* 0x002f280000300800 */
[----:B------:R-:W-:Y:S04]  /*b6f90*/  STL [R1+0x2b08], R2 ;  /* 0x002b080201007387 */ /* 0x000fe80000100800 */
[----:B------:R-:W4:Y:S04]  /*b6fa0*/  LDL.LU R40, [R1+0x133c] ;  /* 0x00133c0001287983 */ /* 0x000f280000300800 */
[----:B------:R0:W-:Y:S04]  /*b6fb0*/  STL [R1+0x264], R0 ;  /* 0x0002640001007387 */ /* 0x0001e80000100800 */
[----:B------:R-:W4:Y:S04]  /*b6fc0*/  LDL.LU R49, [R1+0x1770] ;  /* 0x0017700001317983 */ /* 0x000f280000300800 */
[----:B0-----:R-:W4:Y:S04]  /*b6fd0*/  LDL.LU R0, [R1+0x1774] ;  /* 0x0017740001007983 */ /* 0x001f280000300800 */
[----:B------:R-:W4:Y:S04]  /*b6fe0*/  LDL.LU R2, [R1+0x1778] ;  /* 0x0017780001027983 */ /* 0x000f280000300800 */
[----:B------:R-:W4:Y:S04]  /*b6ff0*/  LDL.LU R58, [R1+0x177c] ;  /* 0x00177c00013a7983 */ /* 0x000f280000300800 */
[----:B------:R-:W4:Y:S01]  /*b7000*/  LDL.LU R59, [R1+0x1760] ;  /* 0x00176000013b7983 */ /* 0x000f220000300800 */
        /* <DEDUP_REMOVED lines=10> */
[----:B0-----:R-:W4:Y:S04]  /*b70b0*/  LDL.LU R44, [R1+0x1740] ;  /* 0x00174000012c7983 */ /* 0x001f280000300800 */
[----:B------:R-:W4:Y:S01]  /*b70c0*/  LDL.LU R45, [R1+0x1744] ;  /* 0x00174400012d7983 */ /* 0x000f220000300800 */
[----:B---3--:R-:W-:-:S02]  /*b70d0*/  F2FP.SATFINITE.E5M2.F32.PACK_AB_MERGE_C R24, R51, R52, RZ ;  /* 0x000000343318723e */ /* 0x008fc400048060ff */
[----:B------:R-:W-:-:S03]  /*b70e0*/  IADD3 R52, P6, PT, R37, R15, RZ ;  /* 0x0000000f25347210 */ /* 0x000fc60007fde0ff */
[----:B------:R4:W-:Y:S02]  /*b70f0*/  STL [R1+0x2b18], R24 ;  /* 0x002b181801007387 */ /* 0x0009e40000100800 */
[----:B------:R-:W-:Y:S01]  /*b7100*/  IMAD.X R53, R36, 0x1, R13, P6 ;  /* 0x0000000124357824 */ /* 0x000fe200030e060d */
[----:B--2---:R-:W-:-:S05]  /*b7110*/  F2FP.SATFINITE.E5M2.F32.PACK_AB_MERGE_C R3, R61, R3, RZ ;  /* 0x000000033d03723e */ /* 0x004fca00048060ff */
[----:B------:R0:W-:Y:S01]  /*b7120*/  STL [R1+0x224], R3 ;  /* 0x0002240301007387 */ /* 0x0001e20000100800 */
[----:B----4-:R-:W-:-:S03]  /*b7130*/  F2FP.SATFINITE.E5M2.F32.PACK_AB_MERGE_C R24, R43, R42, RZ ;  /* 0x0000002a2b18723e */ /* 0x010fc600048060ff */
[----:B------:R-:W2:Y:S04]  /*b7140*/  LDL.LU R54, [R1+0x1748] ;  /* 0x0017480001367983 */ /* 0x000ea80000300800 */
[----:B------:R1:W-:Y:S01]  /*b7150*/  STL.64 [R1+0x28b0], R52 ;  /* 0x0028b03401007387 */ /* 0x0003e20000100a00 */
[----:B0-----:R-:W-:-:S03]  /*b7160*/  F2FP.SATFINITE.E5M2.F32.PACK_AB_MERGE_C R3, R39, R38, RZ ;  /* 0x000000262703723e */ /* 0x001fc600048060ff */
[----:B------:R0:W-:Y:S01]  /*b7170*/  STL [R1+0x2b1c], R24 ;  /* 0x002b1c1801007387 */ /* 0x0001e20000100800 */
[----:B------:R-:W-:-:S03]  /*b7180*/  IADD3 R38, P6, PT, R37, R12, RZ ;  /* 0x0000000c25267210 */ /* 0x000fc60007fde0ff */
[----:B-1----:R-:W2:Y:S04]  /*b7190*/  LDL.LU R53, [R1+0x174c] ;  /* 0x00174c0001357983 */ /* 0x002ea80000300800 */
[----:B------:R1:W-:Y:S01]  /*b71a0*/  STL [R1+0x20c], R3 ;  /* 0x00020c0301007387 */ /* 0x0003e20000100800 */
[----:B------:R-:W-:-:S03]  /*b71b0*/  IMAD.X R39, R36, 0x1, R11, P6 ;  /* 0x0000000124277824 */ /* 0x000fc600030e060b */
[----:B------:R-:W3:Y:S01]  /*b71c0*/  LDL.LU R52, [R1+0x1730] ;  /* 0x0017300001347983 */ /* 0x000ee20000300800 */
[----:B0-----:R-:W-:-:S03]  /*b71d0*/  IADD3 R24, P6, PT, R37, R10, RZ ;  /* 0x0000000a25187210 */ /* 0x001fc60007fde0ff */
[----:B------:R-:W3:Y:S04]  /*b71e0*/  LDL.LU R51, [R1+0x1734] ;  /* 0x0017340001337983 */ /* 0x000ee80000300800 */
[----:B-1----:R-:W4:Y:S04]  /*b71f0*/  LDL.LU R3, [R1+0x1738] ;  /* 0x0017380001037983 */ /* 0x002f280000300800 */
[----:B------:R-:W4:Y:S04]  /*b7200*/  LDL.LU R61, [R1+0x173c] ;  /* 0x00173c00013d7983 */ /* 0x000f280000300800 */
[----:B------:R-:W4:Y:S04]  /*b7210*/  LDL.LU R42, [R1+0x1720] ;  /* 0x00172000012a7983 */ /* 0x000f280000300800 */
[----:B------:R-:W4:Y:S04]  /*b7220*/  LDL.LU R43, [R1+0x1724] ;  /* 0x00172400012b7983 */ /* 0x000f280000300800 */
[----:B------:R0:W-:Y:S01]  /*b7230*/  STL.64 [R1+0x28a8], R38 ;  /* 0x0028a82601007387 */ /* 0x0001e20000100a00 */
[----:B------:R-:W-:Y:S01]  /*b7240*/  F2FP.SATFINITE.E5M2.F32.PACK_AB_MERGE_C R40, R40, R25, RZ ;  /* 0x000000192828723e */ /* 0x000fe200048060ff */
[----:B------:R-:W-:-:S02]  /*b7250*/  IMAD.X R25, R36, 0x1, R8, P6 ;  /* 0x0000000124197824 */ /* 0x000fc400030e0608 */
[----:B0-----:R-:W4:Y:S01]  /*b7260*/  LDL.LU.64 R38, [R1+0x5628] ;  /* 0x0056280001267983 */ /* 0x001f220000300a00 */
[----:B------:R-:W-:-:S03]  /*b7270*/  F2FP.SATFINITE.E5M2.F32.PACK_AB_MERGE_C R0, R0, R49, RZ ;  /* 0x000000310000723e */ /* 0x000fc600048060ff */
[----:B------:R-:W-:Y:S04]  /*b7280*/  STL [R1+0x2b2c], R40 ;  /* 0x002b2c2801007387 */ /* 0x000fe80000100800 */
[----:B------:R0:W-:Y:S04]  /*b7290*/  STL [R1+0x1378], R0 ;  /* 0x0013780001007387 */ /* 0x0001e80000100800 */
[----:B------:R1:W-:Y:S01]  /*b72a0*/  STL.64 [R1+0x28a0], R24 ;  /* 0x0028a01801007387 */ /* 0x0003e20000100a00 */
[----:B------:R-:W-:Y:S02]  /*b72b0*/  F2FP.SATFINITE.E5M2.F32.PACK_AB_MERGE_C R2, R58, R2, RZ ;  /* 0x000000023a02723e */ /* 0x000fe400048060ff */
[----:B0-----:R-:W-:-:S02]  /*b72c0*/  F2FP.SATFINITE.E5M2.F32.PACK_AB_MERGE_C R0, R56, R59, RZ ;  /* 0x0000003b3800723e */ /* 0x001fc400048060ff */
[----:B-1----:R-:W-:Y:S01]  /*b72d0*/  IADD3 R24, P6, PT, R37, R9, RZ ;  /* 0x0000000925187210 */ /* 0x002fe20007fde0ff */
[----:B------:R0:W-:Y:S04]  /*b72e0*/  STL [R1+0x2a18], R2 ;  /* 0x002a180201007387 */ /* 0x0001e80000100800 */
[----:B------:R-:W-:Y:S01]  /*b72f0*/  IMAD.X R25, R36, 0x1, R6, P6 ;  /* 0x0000000124197824 */ /* 0x000fe200030e0606 */
[----:B------:R1:W-:Y:S04]  /*b7300*/  STL [R1+0x1330], R0 ;  /* 0x0013300001007387 */ /* 0x0003e80000100800 */
[----:B------:R1:W-:Y:S01]  /*b7310*/  STL.64 [R1+0x2898], R24 ;  /* 0x0028981801007387 */ /* 0x0003e20000100a00 */
[----:B0-----:R-:W-:-:S02]  /*b7320*/  F2FP.SATFINITE.E5M2.F32.PACK_AB_MERGE_C R2, R55, R57, RZ ;  /* 0x000000393702723e */ /* 0x001fc400048060ff */
[----:B-1----:R-:W-:-:S03]  /*b7330*/  F2FP.SATFINITE.E5M2.F32.PACK_AB_MERGE_C R0, R48, R50, RZ ;  /* 0x000000323000723e */ /* 0x002fc600048060ff */
[----:B------:R0:W-:Y:S01]  /*b7340*/  STL [R1+0x1334], R2 ;  /* 0x0013340201007387 */ /* 0x0001e20000100800 */
[----:B------:R-:W-:-:S03]  /*b7350*/  IADD3 R24, P6, PT, R37, R7, RZ ;  /* 0x0000000725187210 */ /* 0x000fc60007fde0ff */
[----:B------:R-:W-:Y:S02]  /*b7360*/  STL.64 [R1+0x5618], R6 ;  /* 0x0056180601007387 */ /* 0x000fe40000100a00 */
[----:B------:R-:W-:Y:S01]  /*b7370*/  IMAD.X R25, R36, 0x1, R5, P6 ;  /* 0x0000000124197824 */ /* 0x000fe200030e0605 */
[----:B0-----:R-:W-:Y:S01]  /*b7380*/  F2FP.SATFINITE.E5M2.F32.PACK_AB_MERGE_C R2, R47, R46, RZ ;  /* 0x0000002e2f02723e */ /* 0x001fe200048060ff */
[----:B------:R0:W-:Y:S04]  /*b7390*/  STL [R1+0x2ab0], R0 ;  /* 0x002ab00001007387 */ /* 0x0001e80000100800 */
[----:B------:R-:W4:Y:S04]  /*b73a0*/  LDL.LU R50, [R1+0x1728] ;  /* 0x0017280001327983 */ /* 0x000f280000300800 */
[----:B------:R-:W-:Y:S01]  /*b73b0*/  STL.64 [R1+0x2890], R24 ;  /* 0x0028901801007387 */ /* 0x000fe20000100a00 */
[----:B0-----:R-:W-:-:S03]  /*b73c0*/  F2FP.SATFINITE.E5M2.F32.PACK_AB_MERGE_C R0, R45, R44, RZ ;  /* 0x0000002c2d00723e */ /* 0x001fc600048060ff */
[----:B------:R-:W-:Y:S04]  /*b73d0*/  STL [R1+0x2ab8], R2 ;  /* 0x002ab80201007387 */ /* 0x000fe80000100800 */
[----:B------:R-:W4:Y:S04]  /*b73e0*/  LDL.LU R48, [R1+0x172c] ;  /* 0x00172c0001307983 */ /* 0x000f280000300800 */
[----:B------:R-:W-:Y:S04]  /*b73f0*/  STL [R1+0x7c8], R0 ;  /* 0x0007c80001007387 */ /* 0x000fe80000100800 */
[----:B------:R-:W4:Y:S04]  /*b7400*/  LDL.LU R46, [R1+0x1710] ;  /* 0x00171000012e7983 */ /* 0x000f280000300800 */
[----:B------:R-:W4:Y:S04]  /*b7410*/  LDL.LU R47, [R1+0x1714] ;  /* 0x00171400012f7983 */ /* 0x000f280000300800 */
[----:B------:R-:W4:Y:S04]  /*b7420*/  LDL.LU R44, [R1+0x1718] ;  /* 0x00171800012c7983 */ /* 0x000f280000300800 */
[----:B------:R-:W4:Y:S01]  /*b7430*/  LDL.LU R45, [R1+0x171c] ;  /* 0x00171c00012d7983 */ /* 0x000f220000300800 */
[----:B------:R-:W-:-:S05]  /*b7440*/  IADD3 R6, P6, PT, R37, R4, RZ ;  /* 0x0000000425067210 */ /* 0x000fca0007fde0ff */
[----:B------:R-:W-:-:S05]  /*b7450*/  IMAD.X R7, R36, 0x1, R30, P6 ;  /* 0x0000000124077824 */ /* 0x000fca00030e061e */
[----:B------:R0:W-:Y:S02]  /*b7460*/  STL.64 [R1+0x2888], R6 ;  /* 0x0028880601007387 */ /* 0x0001e40000100a00 */
[----:B0-----:R-:W-:-:S05]  /*b7470*/  IADD3 R6, P6, PT, R37, R29, RZ ;  /* 0x0000001d25067210 */ /* 0x001fca0007fde0ff */
[----:B------:R-:W-:Y:S01]  /*b7480*/  IMAD.X R7, R36, 0x1, R32, P6 ;  /* 0x0000000124077824 */ /* 0x000fe200030e0620 */
[----:B------:R-:W-:-:S05]  /*b7490*/  IADD3 R24, P6, PT, R37, R31, RZ ;  /* 0x0000001f25187210 */ /* 0x000fca0007fde0ff */
[----:B------:R-:W-:Y:S01]  /*b74a0*/  IMAD.X R25, R36, 0x1, R33, P6 ;  /* 0x0000000124197824 */ /* 0x000fe200030e0621 */
[----:B--2---:R-:W-:-:S05]  /*b74b0*/  F2FP.SATFINITE.E5M2.F32.PACK_AB_MERGE_C R2, R53, R54, RZ ;  /* 0x000000363502723e */ /* 0x004fca00048060ff */
[----:B------:R4:W-:Y:S01]  /*b74c0*/  STL [R1+0x95c], R2 ;  /* 0x00095c0201007387 */ /* 0x0009e20000100800 */
[----:B---3--:R-:W-:-:S05]  /*b74d0*/  F2FP.SATFINITE.E5M2.F32.PACK_AB_MERGE_C R0, R51, R52, RZ ;  /* 0x000000343300723e */ /* 0x008fca00048060ff */
[----:B------:R0:W-:Y:S01]  /*b74e0*/  STL [R1+0x268], R0 ;  /* 0x0002680001007387 */ /* 0x0001e20000100800 */
[----:B----4-:R-:W-:-:S03]  /*b74f0*/  F2FP.SATFINITE.E5M2.F32.PACK_AB_MERGE_C R2, R61, R3, RZ ;  /* 0x000000033d02723e */ /* 0x010fc600048060ff */
[----:B------:R1:W-:Y:S01]  /*b7500*/  STL.64 [R1+0x2880], R6 ;  /* 0x0028800601007387 */ /* 0x0003e20000100a00 */
[----:B0-----:R-:W-:-:S03]  /*b7510*/  F2FP.SATFINITE.E5M2.F32.PACK_AB_MERGE_C R0, R43, R42, RZ ;  /* 0x0000002a2b00723e */ /* 0x001fc600048060ff */
[----:B-1----:R-:W2:Y:S04]  /*b7520*/  LDL.LU R7, [R1+0x1320] ;  /* 0x0013200001077983 */ /* 0x002ea80000300800 */
[----:B------:R-:W-:Y:S04]  /*b7530*/  STL [R1+0x2ec], R2 ;  /* 0x0002ec0201007387 */ /* 0x000fe80000100800 */
[----:B------:R-:W2:Y:S04]  /*b7540*/  LDL.LU R40, [R1+0x1324] ;  /* 0x0013240001287983 */ /* 0x000ea80000300800 */
[----:B------:R0:W-:Y:S04]  /*b7550*/  STL [R1+0x24c], R0 ;  /* 0x00024c0001007387 */ /* 0x0001e80000100800 */
[----:B------:R-:W3:Y:S04]  /*b7560*/  LDL.LU R49, [R1+0x1328] ;  /* 0x0013280001317983 */ /* 0x000ee80000300800 */
[----:B0-----:R-:W3:Y:S04]  /*b7570*/  LDL.LU R0, [R1+0x132c] ;  /* 0x00132c0001007983 */ /* 0x001ee80000300800 */
        /* <DEDUP_REMOVED lines=12> */
[----:B------:R0:W-:Y:S02]  /*b7640*/  STL.64 [R1+0x2870], R24 ;  /* 0x0028701801007387 */ /* 0x0001e40000100a00 */
[----:B0-----:R-:W-:-:S05]  /*b7650*/  IADD3 R24, P6, PT, R37, R34, RZ ;  /* 0x0000002225187210 */ /* 0x001fca0007fde0ff */
[----:B------:R-:W-:-:S05]  /*b7660*/  IMAD.X R25, R36, 0x1, R35, P6 ;  /* 0x0000000124197824 */ /* 0x000fca00030e0623 */
[----:B------:R0:W-:Y:S01]  /*b7670*/  STL.64 [R1+0x2878], R24 ;  /* 0x0028781801007387 */ /* 0x0001e20000100a00 */
[----:B------:R-:W-:Y:S02]  /*b7680*/  SHF.R.S32.HI R36, RZ, 0x1f, R38 ;  /* 0x0000001fff247819 */ /* 0x000fe40000011426 */
[----:B0-----:R-:W-:Y:S02]  /*b7690*/  F2FP.SATFINITE.E5M2.F32.PACK_AB_MERGE_C R25, R48, R50, RZ ;  /* 0x000000323019723e */ /* 0x001fe400048060ff */
[----:B------:R-:W-:Y:S02]  /*b76a0*/  F2FP.SATFINITE.E5M2.F32.PACK_AB_MERGE_C R24, R47, R46, RZ ;  /* 0x0000002e2f18723e */ /* 0x000fe400048060ff */
[----:B------:R-:W-:Y:S01]  /*b76b0*/  F2FP.SATFINITE.E5M2.F32.PACK_AB_MERGE_C R6, R45, R44, RZ ;  /* 0x0000002c2d06723e */ /* 0x000fe200048060ff */
[----:B------:R-:W-:Y:S04]  /*b76c0*/  STL [R1+0x254], R25 ;  /* 0x0002541901007387 */ /* 0x000fe80000100800 */
[----:B------:R-:W4:Y:S04]  /*b76d0*/  LDL.LU R57, [R1+0x16d0] ;  /* 0x0016d00001397983 */ /* 0x000f280000300800 */
[----:B------:R0:W-:Y:S04]  /*b76e0*/  STL [R1+0x214], R24 ;  /* 0x0002141801007387 */ /* 0x0001e80000100800 */
[----:B------:R-:W4:Y:S01]  /*b76f0*/  LDL.LU R55, [R1+0x16d4] ;  /* 0x0016d40001377983 */ /* 0x000f220000300800 */
[----:B0-----:R-:W-:-:S03]  /*b7700*/  IADD3 R24, P6, PT, R38, R28, RZ ;  /* 0x0000001c26187210 */ /* 0x001fc60007fde0ff */
[----:B------:R-:W-:Y:S04]  /*b7710*/  STL [R1+0x210], R6 ;  /* 0x0002100601007387 */ /* 0x000fe80000100800 */
[----:B------:R-:W4:Y:S01]  /*b7720*/  LDL.LU R50, [R1+0x16d8] ;  /* 0x0016d80001327983 */ /* 0x000f220000300800 */
[----:B------:R-:W-:-:S03]  /*b7730*/  IMAD.X R25, R36, 0x1, R26, P6 ;  /* 0x0000000124197824 */ /* 0x000fc600030e061a */
[----:B------:R-:W4:Y:S04]  /*b7740*/  LDL.LU R48, [R1+0x16dc] ;  /* 0x0016dc0001307983 */ /* 0x000f280000300800 */
[----:B------:R-:W4:Y:S04]  /*b7750*/  LDL.LU R46, [R1+0x16c0] ;  /* 0x0016c000012e7983 */ /* 0x000f280000300800 */
[----:B------:R-:W4:Y:S04]  /*b7760*/  LDL.LU R47, [R1+0x16c4] ;  /* 0x0016c400012f7983 */ /* 0x000f280000300800 */
[----:B------:R-:W4:Y:S04]  /*b7770*/  LDL.LU R44, [R1+0x16c8] ;  /* 0x0016c800012c7983 */ /* 0x000f280000300800 */
[----:B------:R-:W4:Y:S04]  /*b7780*/  LDL.LU R45, [R1+0x16cc] ;  /* 0x0016cc00012d7983 */ /* 0x000f280000300800 */
[----:B------:R0:W-:Y:S04]  /*b7790*/  STL.64 [R1+0x2868], R24 ;  /* 0x0028681801007387 */ /* 0x0001e80000100a00 */
[----:B0-----:R-:W4:Y:S01]  /*b77a0*/  LDL.LU.64 R24, [R1+0x5620] ;  /* 0x0056200001187983 */ /* 0x001f220000300a00 */
[----:B------:R-:W-:-:S02]  /*b77b0*/  IADD3 R6, P6, PT, R38, R27, RZ ;  /* 0x0000001b26067210 */ /* 0x000fc40007fde0ff */
[----:B--2---:R-:W-:-:S05]  /*b77c0*/  F2FP.SATFINITE.E5M2.F32.PACK_AB_MERGE_C R37, R40, R7, RZ ;  /* 0x000000072825723e */ /* 0x004fca00048060ff */
[----:B------:R-:W-:Y:S01]  /*b77d0*/  STL [R1+0x1fc], R37 ;  /* 0x0001fc2501007387 */ /* 0x000fe20000100800 */
[----:B---3--:R-:W-:-:S05]  /*b77e0*/  F2FP.SATFINITE.E5M2.F32.PACK_AB_MERGE_C R0, R0, R49, RZ ;  /* 0x000000310000723e */ /* 0x008fca00048060ff */
[----:B------:R0:W-:Y:S01]  /*b77f0*/  STL [R1+0x1f4], R0 ;  /* 0x0001f40001007387 */ /* 0x0001e20000100800 */
[----:B----4-:R-:W-:Y:S02]  /*b7800*/  F2FP.SATFINITE.E5M2.F32.PACK_AB_MERGE_C R2, R58, R2, RZ ;  /* 0x000000023a02723e */ /* 0x010fe400048060ff */
[----:B0-----:R-:W-:Y:S01]  /*b7810*/  F2FP.SATFINITE.E5M2.F32.PACK_AB_MERGE_C R0, R56, R59, RZ ;  /* 0x0000003b3800723e */ /* 0x001fe200048060ff */
[----:B------:R-:W-:-:S05]  /*b7820*/  IMAD.X R7, R36, 0x1, R25, P6 ;  /* 0x0000000124077824 */ /* 0x000fca00030e0619 */
[----:B------:R0:W-:Y:S04]  /*b7830*/  STL.64 [R1+0x2860], R6 ;  /* 0x0028600601007387 */ /* 0x0001e80000100a00 */
[----:B------:R1:W-:Y:S01]  /*b7840*/  STL [R1+0x137c], R2 ;  /* 0x00137c0201007387 */ /* 0x0003e20000100800 */
[----:B0-----:R-:W-:-:S03]  /*b7850*/  IADD3 R6, P6, PT, R38, R24, RZ ;  /* 0x0000001826067210 */ /* 0x001fc60007fde0ff */
[----:B------:R0:W-:Y:S02]  /*b7860*/  STL [R1+0x2a2c], R0 ;  /* 0x002a2c0001007387 */ /* 0x0001e40000100800 */
[----:B------:R-:W-:Y:S01]  /*b7870*/  IMAD.X R7, R36, 0x1, R22, P6 ;  /* 0x0000000124077824 */ /* 0x000fe200030e0616 */
[----:B-1----:R-:W-:-:S04]  /*b7880*/  F2FP.SATFINITE.E5M2.F32.PACK_AB_MERGE_C R2, R53, R54, RZ ;  /* 0x000000363502723e */ /* 0x002fc800048060ff */
[----:B------:R1:W-:Y:S01]  /*b7890*/  STL.64 [R1+0x2858], R6 ;  /* 0x0028580601007387 */ /* 0x0003e20000100a00 */
[----:B0-----:R-:W-:-:S03]  /*b78a0*/  F2FP.SATFINITE.E5M2.F32.PACK_AB_MERGE_C R0, R51, R52, RZ ;  /* 0x000000343300723e */ /* 0x001fc600048060ff */
[----:B------:R0:W-:Y:S01]  /*b78b0*/  STL [R1+0x1320], R2 ;  /* 0x0013200201007387 */ /* 0x0001e20000100800 */
[----:B-1----:R-:W-:-:S03]  /*b78c0*/  IADD3 R6, P6, PT, R38, R23, RZ ;  /* 0x0000001726067210 */ /* 0x002fc60007fde0ff */
[----:B------:R1:W-:Y:S01]  /*b78d0*/  STL [R1+0x1328], R0 ;  /* 0x0013280001007387 */ /* 0x0003e20000100800 */
[----:B0-----:R-:W-:Y:S01]  /*b78e0*/  F2FP.SATFINITE.E5M2.F32.PACK_AB_MERGE_C R2, R61, R3, RZ ;  /* 0x000000033d02723e */ /* 0x001fe200048060ff */
[----:B------:R-:W-:Y:S02]  /*b78f0*/  IMAD.X R7, R36, 0x1, R21, P6 ;  /* 0x0000000124077824 */ /* 0x000fe400030e0615 */
[----:B------:R-:W2:Y:S01]  /*b7900*/  LDL.LU R54, [R1+0x16b0] ;  /* 0x0016b00001367983 */ /* 0x000ea20000300800 */
[----:B-1----:R-:W-:-:S03]  /*b7910*/  F2FP.SATFINITE.E5M2.F32.PACK_AB_MERGE_C R0, R43, R42, RZ ;  /* 0x0000002a2b00723e */ /* 0x002fc600048060ff */
[----:B------:R0:W-:Y:S04]  /*b7920*/  STL.64 [R1+0x2850], R6 ;  /* 0x0028500601007387 */ /* 0x0001e80000100a00 */
[----:B------:R1:W-:Y:S04]  /*b7930*/  STL [R1+0x2ab4], R2 ;  /* 0x002ab40201007387 */ /* 0x0003e80000100800 */
[----:B------:R-:W2:Y:S04]  /*b7940*/  LDL.LU R53, [R1+0x16b4] ;  /* 0x0016b40001357983 */ /* 0x000ea80000300800 */
[----:B------:R3:W-:Y:S04]  /*b7950*/  STL [R1+0x2ae0], R0 ;  /* 0x002ae00001007387 */ /* 0x0007e80000100800 */
[----:B------:R-:W4:Y:S04]  /*b7960*/  LDL.LU R52, [R1+0x16b8] ;  /* 0x0016b80001347983 */ /* 0x000f280000300800 */
[----:B------:R-:W4:Y:S04]  /*b7970*/  LDL.LU R51, [R1+0x16bc] ;  /* 0x0016bc0001337983 */ /* 0x000f280000300800 */
[----:B------:R-:W4:Y:S04]  /*b7980*/  LDL.LU R3, [R1+0x16a0] ;  /* 0x0016a00001037983 */ /* 0x000f280000300800 */
[----:B------:R-:W4:Y:S04]  /*b7990*/  LDL.LU R61, [R1+0x16a4] ;  /* 0x0016a400013d7983 */ /* 0x000f280000300800 */
[----:B------:R-:W4:Y:S04]  /*b79a0*/  LDL.LU R42, [R1+0x16a8] ;  /* 0x0016a800012a7983 */ /* 0x000f280000300800 */
[----:B------:R-:W4:Y:S01]  /*b79b0*/  LDL.LU R43, [R1+0x16ac] ;  /* 0x0016ac00012b7983 */ /* 0x000f220000300800 */
[----:B0-----:R-:W-:-:S05]  /*b79c0*/  IADD3 R6, P6, PT, R38, R20, RZ ;  /* 0x0000001426067210 */ /* 0x001fca0007fde0ff */
[----:B------:R-:W-:Y:S01]  /*b79d0*/  IMAD.X R7, R36, 0x1, R19, P6 ;  /* 0x0000000124077824 */ /* 0x000fe200030e0613 */
[----:B-1----:R-:W-:-:S04]  /*b79e0*/  F2FP.SATFINITE.E5M2.F32.PACK_AB_MERGE_C R2, R55, R57, RZ ;  /* 0x000000393702723e */ /* 0x002fc800048060ff */
[----:B------:R0:W-:Y:S01]  /*b79f0*/  STL.64 [R1+0x2848], R6 ;  /* 0x0028480601007387 */ /* 0x0001e20000100a00 */
[----:B---3--:R-:W-:-:S03]  /*b7a00*/  F2FP.SATFINITE.E5M2.F32.PACK_AB_MERGE_C R0, R48, R50, RZ ;  /* 0x000000323000723e */ /* 0x008fc600048060ff */
[----:B------:R1:W-:Y:S01]  /*b7a10*/  STL [R1+0x374], R2 ;  /* 0x0003740201007387 */ /* 0x0003e20000100800 */
[----:B0-----:R-:W-:-:S03]  /*b7a20*/  IADD3 R6, P6, PT, R38, R18, RZ ;  /* 0x0000001226067210 */ /* 0x001fc60007fde0ff */
[----:B------:R0:W-:Y:S02]  /*b7a30*/  STL [R1+0x958], R0 ;  /* 0x0009580001007387 */ /* 0x0001e40000100800 */
[----:B------:R-:W-:Y:S01]  /*b7a40*/  IMAD.X R7, R36, 0x1, R17, P6 ;  /* 0x0000000124077824 */ /* 0x000fe200030e0611 */
[----:B-1----:R-:W-:-:S04]  /*b7a50*/  F2FP.SATFINITE.E5M2.F32.PACK_AB_MERGE_C R2, R47, R46, RZ ;  /* 0x0000002e2f02723e */ /* 0x002fc800048060ff */
[----:B------:R1:W-:Y:S01]  /*b7a60*/  STL.64 [R1+0x2840], R6 ;  /* 0x0028400601007387 */ /* 0x0003e20000100a00 */
[----:B0-----:R-:W-:-:S03]  /*b7a70*/  F2FP.SATFINITE.E5M2.F32.PACK_AB_MERGE_C R0, R45, R44, RZ ;  /* 0x0000002c2d00723e */ /* 0x001fc600048060ff */
[----:B------:R-:W-:Y:S01]  /*b7a80*/  STL [R1+0x260], R2 ;  /* 0x0002600201007387 */ /* 0x000fe20000100800 */
[----:B-1----:R-:W-:-:S03]  /*b7a90*/  IADD3 R6, P6, PT, R38, R16, RZ ;  /* 0x0000001026067210 */ /* 0x002fc60007fde0ff */
[----:B------:R0:W-:Y:S02]  /*b7aa0*/  STL [R1+0x2ae8], R0 ;  /* 0x002ae80001007387 */ /* 0x0001e40000100800 */
[----:B------:R-:W-:Y:S02]  /*b7ab0*/  IMAD.X R7, R36, 0x1, R14, P6 ;  /* 0x0000000124077824 */ /* 0x000fe400030e060e */
[----:B------:R-:W3:Y:S04]  /*b7ac0*/  LDL.LU R37, [R1+0x1310] ;  /* 0x0013100001257983 */ /* 0x000ee80000300800 */
[----:B------:R-:W3:Y:S04]  /*b7ad0*/  LDL.LU R40, [R1+0x1314] ;  /* 0x0013140001287983 */ /* 0x000ee80000300800 */
[----:B------:R-:W3:Y:S04]  /*b7ae0*/  LDL.LU R49, [R1+0x1318] ;  /* 0x0013180001317983 */ /* 0x000ee80000300800 */
[----:B------:R1:W-:Y:S04]  /*b7af0*/  STL.64 [R1+0x2838], R6 ;  /* 0x0028380601007387 */ /* 0x0003e80000100a00 */
[----:B0-----:R-:W3:Y:S04]  /*b7b00*/  LDL.LU R0, [R1+0x131c] ;  /* 0x00131c0001007983 */ /* 0x001ee80000300800 */
[----:B------:R-:W3:Y:S04]  /*b7b10*/  LDL.LU R2, [R1+0x1690] ;  /* 0x0016900001027983 */ /* 0x000ee80000300800 */
[----:B------:R-:W3:Y:S01]  /*b7b20*/  LDL.LU R58, [R1+0x1694] ;  /* 0x00169400013a7983 */ /* 0x000ee20000300800 */
[----:B-1----:R-:W-:-:S03]  /*b7b30*/  IADD3 R6, P6, PT, R38, R15, RZ ;  /* 0x0000000f26067210 */ /* 0x002fc60007fde0ff */
[----:B------:R-:W3:Y:S04]  /*b7b40*/  LDL.LU R59, [R1+0x1698] ;  /* 0x00169800013b7983 */ /* 0x000ee80000300800 */
[----:B------:R-:W3:Y:S04]  /*b7b50*/  LDL.LU R56, [R1+0x169c] ;  /* 0x00169c0001387983 */ /* 0x000ee80000300800 */
[----:B------:R-:W3:Y:S04]  /*b7b60*/  LDL.LU R57, [R1+0x1680] ;  /* 0x0016800001397983 */ /* 0x000ee80000300800 */
[----:B------:R-:W3:Y:S01]  /*b7b70*/  LDL.LU R55, [R1+0x1684] ;  /* 0x0016840001377983 */ /* 0x000ee20000300800 */
[----:B------:R-:W-:-:S03]  /*b7b80*/  IMAD.X R7, R36, 0x1, R13, P6 ;  /* 0x0000000124077824 */ /* 0x000fc600030e060d */
        /* <DEDUP_REMOVED lines=8> */
[----:B----4-:R-:W-:-:S05]  /*b7c10*/  F2FP.SATFINITE.E5M2.F32.PACK_AB_MERGE_C R51, R51, R52, RZ ;  /* 0x000000343333723e */ /* 0x010fca00048060ff */
[----:B------:R-:W-:Y:S04]  /*b7c20*/  STL [R1+0x2aec], R51 ;  /* 0x002aec3301007387 */ /* 0x000fe80000100800 */
[----:B------:R0:W-:Y:S04]  /*b7c30*/  STL.64 [R1+0x2830], R6 ;  /* 0x0028300601007387 */ /* 0x0001e80000100a00 */
[----:B------:R-:W2:Y:S01]  /*b7c40*/  LDL.LU R54, [R1+0x1660] ;  /* 0x0016600001367983 */ /* 0x000ea20000300800 */
[----:B0-----:R-:W-:Y:S02]  /*b7c50*/  F2FP.SATFINITE.E5M2.F32.PACK_AB_MERGE_C R6, R61, R3, RZ ;  /* 0x000000033d06723e */ /* 0x001fe400048060ff */
[----:B------:R-:W-:-:S03]  /*b7c60*/  F2FP.SATFINITE.E5M2.F32.PACK_AB_MERGE_C R3, R43, R42, RZ ;  /* 0x0000002a2b03723e */ /* 0x000fc600048060ff */
[----:B------:R0:W-:Y:S04]  /*b7c70*/  STL [R1+0x200], R6 ;  /* 0x0002000601007387 */ /* 0x0001e80000100800 */
[----:B------:R-:W2:Y:S04]  /*b7c80*/  LDL.LU R53, [R1+0x1664] ;  /* 0x0016640001357983 */ /* 0x000ea80000300800 */
[----:B------:R1:W-:Y:S01]  /*b7c90*/  STL [R1+0x2af0], R3 ;  /* 0x002af00301007387 */ /* 0x0003e20000100800 */
[----:B0-----:R-:W-:-:S03]  /*b7ca0*/  IADD3 R6, P6, PT, R38, R12, RZ ;  /* 0x0000000c26067210 */ /* 0x001fc60007fde0ff */
[----:B------:R-:W4:Y:S02]  /*b7cb0*/  LDL.LU R52, [R1+0x1668] ;  /* 0x0016680001347983 */ /* 0x000f240000300800 */
[----:B------:R-:W-:Y:S02]  /*b7cc0*/  IMAD.X R7, R36, 0x1, R11, P6 ;  /* 0x0000000124077824 */ /* 0x000fe400030e060b */
[----:B------:R-:W4:Y:S04]  /*b7cd0*/  LDL.LU R51, [R1+0x166c] ;  /* 0x00166c0001337983 */ /* 0x000f280000300800 */
[----:B-1----:R-:W2:Y:S04]  /*b7ce0*/  LDL.LU R3, [R1+0x1650] ;  /* 0x0016500001037983 */ /* 0x002ea80000300800 */
[----:B------:R-:W2:Y:S04]  /*b7cf0*/  LDL.LU R61, [R1+0x1654] ;  /* 0x00165400013d7983 */ /* 0x000ea80000300800 */
[----:B------:R-:W2:Y:S04]  /*b7d00*/  LDL.LU R42, [R1+0x1658] ;  /* 0x00165800012a7983 */ /* 0x000ea80000300800 */
[----:B------:R-:W2:Y:S04]  /*b7d10*/  LDL.LU R43, [R1+0x165c] ;  /* 0x00165c00012b7983 */ /* 0x000ea80000300800 */
[----:B------:R-:W-:Y:S04]  /*b7d20*/  STL.64 [R1+0x5610], R12 ;  /* 0x0056100c01007387 */ /* 0x000fe80000100a00 */
[----:B------:R0:W-:Y:S04]  /*b7d30*/  STL.64 [R1+0x2828], R6 ;  /* 0x0028280601007387 */ /* 0x0001e80000100a00 */
[----:B0-----:R-:W2:Y:S01]  /*b7d40*/  LDL.LU.64 R6, [R1+0x5618] ;  /* 0x0056180001067983 */ /* 0x001ea20000300a00 */
[----:B------:R-:W-:-:S02]  /*b7d50*/  IADD3 R12, P6, PT, R38, R10, RZ ;  /* 0x0000000a260c7210 */ /* 0x000fc40007fde0ff */
[----:B---3--:R-:W-:Y:S02]  /*b7d60*/  F2FP.SATFINITE.E5M2.F32.PACK_AB_MERGE_C R37, R40, R37, RZ ;  /* 0x000000252825723e */ /* 0x008fe400048060ff */
[----:B------:R-:W-:Y:S01]  /*b7d70*/  F2FP.SATFINITE.E5M2.F32.PACK_AB_MERGE_C R0, R0, R49, RZ ;  /* 0x000000310000723e */ /* 0x000fe200048060ff */
[----:B------:R-:W-:Y:S02]  /*b7d80*/  IMAD.X R13, R36, 0x1, R8, P6 ;  /* 0x00000001240d7824 */ /* 0x000fe400030e0608 */
[----:B------:R-:W-:Y:S04]  /*b7d90*/  STL [R1+0x1e8], R37 ;  /* 0x0001e82501007387 */ /* 0x000fe80000100800 */
[----:B------:R0:W-:Y:S04]  /*b7da0*/  STL [R1+0x2af8], R0 ;  /* 0x002af80001007387 */ /* 0x0001e80000100800 */
[----:B------:R1:W-:Y:S01]  /*b7db0*/  STL.64 [R1+0x2820], R12 ;  /* 0x0028200c01007387 */ /* 0x0003e20000100a00 */
[----:B------:R-:W-:-:S02]  /*b7dc0*/  F2FP.SATFINITE.E5M2.F32.PACK_AB_MERGE_C R2, R58, R2, RZ ;  /* 0x000000023a02723e */ /* 0x000fc400048060ff */
[----:B0-----:R-:W-:Y:S02]  /*b7dd0*/  F2FP.SATFINITE.E5M2.F32.PACK_AB_MERGE_C R0, R56, R59, RZ ;  /* 0x0000003b3800723e */ /* 0x001fe400048060ff */
[----:B-1----:R-:W-:Y:S01]  /*b7de0*/  IADD3 R12, P6, PT, R38, R9, RZ ;  /* 0x00000009260c7210 */ /* 0x002fe20007fde0ff */
[----:B------:R0:W-:Y:S04]  /*b7df0*/  STL [R1+0x1318], R2 ;  /* 0x0013180201007387 */ /* 0x0001e80000100800 */
[----:B------:R1:W-:Y:S01]  /*b7e00*/  STL [R1+0x131c], R0 ;  /* 0x00131c0001007387 */ /* 0x0003e20000100800 */
[----:B0-----:R-:W-:Y:S02]  /*b7e10*/  F2FP.SATFINITE.E5M2.F32.PACK_AB_MERGE_C R2, R55, R57, RZ ;  /* 0x000000393702723e */ /* 0x001fe400048060ff */
[----:B-1----:R-:W-:Y:S01]  /*b7e20*/  F2FP.SATFINITE.E5M2.F32.PACK_AB_MERGE_C R0, R48, R50, RZ ;  /* 0x000000323000723e */ /* 0x002fe200048060ff */
[----:B--2---:R-:W-:-:S05]  /*b7e30*/  IMAD.X R13, R36, 0x1, R6, P6 ;  /* 0x00000001240d7824 */ /* 0x004fca00030e0606 */
[----:B------:R0:W-:Y:S04]  /*b7e40*/  STL.64 [R1+0x2810], R12 ;  /* 0x0028100c01007387 */ /* 0x0001e80000100a00 */
[----:B------:R1:W-:Y:S01]  /*b7e50*/  STL [R1+0x1310], R2 ;  /* 0x0013100201007387 */ /* 0x0003e20000100800 */
[----:B0-----:R-:W-:-:S03]  /*b7e60*/  IADD3 R12, P6, PT, R38, R7, RZ ;  /* 0x00000007260c7210 */ /* 0x001fc60007fde0ff */
[----:B------:R0:W-:Y:S01]  /*b7e70*/  STL [R1+0x1314], R0 ;  /* 0x0013140001007387 */ /* 0x0001e20000100800 */
[----:B-1----:R-:W-:Y:S01]  /*b7e80*/  F2FP.SATFINITE.E5M2.F32.PACK_AB_MERGE_C R2, R47, R46, RZ ;  /* 0x0000002e2f02723e */ /* 0x002fe200048060ff */
[----:B------:R-:W-:Y:S02]  /*b7e90*/  IMAD.X R13, R36, 0x1, R5, P6 ;  /* 0x00000001240d7824 */ /* 0x000fe400030e0605 */
[----:B------:R-:W2:Y:S01]  /*b7ea0*/  LDL.LU R50, [R1+0x1640] ;  /* 0x0016400001327983 */ /* 0x000ea20000300800 */
[----:B0-----:R-:W-:-:S03]  /*b7eb0*/  F2FP.SATFINITE.E5M2.F32.PACK_AB_MERGE_C R0, R45, R44, RZ ;  /* 0x0000002c2d00723e */ /* 0x001fc600048060ff */
[----:B------:R0:W-:Y:S04]  /*b7ec0*/  STL.64 [R1+0x2818], R12 ;  /* 0x0028180c01007387 */ /* 0x0001e80000100a00 */
[----:B------:R1:W-:Y:S04]  /*b7ed0*/  STL [R1+0x2aa4], R2 ;  /* 0x002aa40201007387 */ /* 0x0003e80000100800 */
[----:B------:R-:W2:Y:S04]  /*b7ee0*/  LDL.LU R48, [R1+0x1644] ;  /* 0x0016440001307983 */ /* 0x000ea80000300800 */
[----:B------:R4:W-:Y:S04]  /*b7ef0*/  STL [R1+0x2aac], R0 ;  /* 0x002aac0001007387 */ /* 0x0009e80000100800 */
[----:B------:R-:W3:Y:S04]  /*b7f00*/  LDL.LU R46, [R1+0x1648] ;  /* 0x00164800012e7983 */ /* 0x000ee80000300800 */
[----:B------:R-:W3:Y:S04]  /*b7f10*/  LDL.LU R47, [R1+0x164c] ;  /* 0x00164c00012f7983 */ /* 0x000ee80000300800 */
[----:B------:R-:W3:Y:S04]  /*b7f20*/  LDL.LU R44, [R1+0x1630] ;  /* 0x00163000012c7983 */ /* 0x000ee80000300800 */
[----:B------:R-:W3:Y:S01]  /*b7f30*/  LDL.LU R45, [R1+0x1634] ;  /* 0x00163400012d7983 */ /* 0x000ee20000300800 */
[----:B0-----:R-:W-:-:S05]  /*b7f40*/  IADD3 R12, P6, PT, R38, R4, RZ ;  /* 0x00000004260c7210 */ /* 0x001fca0007fde0ff */
[----:B------:R-:W-:Y:S01]  /*b7f50*/  IMAD.X R13, R36, 0x1, R30, P6 ;  /* 0x00000001240d7824 */ /* 0x000fe200030e061e */
[----:B-1----:R-:W-:-:S04]  /*b7f60*/  F2FP.SATFINITE.E5M2.F32.PACK_AB_MERGE_C R2, R53, R54, RZ ;  /* 0x000000363502723e */ /* 0x002fc800048060ff */
[----:B------:R0:W-:Y:S01]  /*b7f70*/  STL.64 [R1+0x2808], R12 ;  /* 0x0028080c01007387 */ /* 0x0001e20000100a00 */
[----:B----4-:R-:W-:-:S03]  /*b7f80*/  F2FP.SATFINITE.E5M2.F32.PACK_AB_MERGE_C R0, R51, R52, RZ ;  /* 0x000000343300723e */ /* 0x010fc600048060ff */
[----:B------:R1:W-:Y:S01]  /*b7f90*/  STL [R1+0x340], R2 ;  /* 0x0003400201007387 */ /* 0x0003e20000100800 */
[----:B0-----:R-:W-:-:S03]  /*b7fa0*/  IADD3 R12, P6, PT, R38, R29, RZ ;  /* 0x0000001d260c7210 */ /* 0x001fc60007fde0ff */
[----:B------:R0:W-:Y:S02]  /*b7fb0*/  STL [R1+0x348], R0 ;  /* 0x0003480001007387 */ /* 0x0001e40000100800 */
[----:B------:R-:W-:Y:S01]  /*b7fc0*/  IMAD.X R13, R36, 0x1, R32, P6 ;  /* 0x00000001240d7824 */ /* 0x000fe200030e0620 */
[----:B-1----:R-:W-:-:S04]  /*b7fd0*/  IADD3 R2, P6, PT, R38, R31, RZ ;  /* 0x0000001f26027210 */ /* 0x002fc80007fde0ff */
[----:B------:R1:W-:Y:S01]  /*b7fe0*/  STL.64 [R1+0x2800], R12 ;  /* 0x0028000c01007387 */ /* 0x0003e20000100a00 */
[----:B0-----:R-:W-:Y:S02]  /*b7ff0*/  F2FP.SATFINITE.E5M2.F32.PACK_AB_MERGE_C R0, R43, R42, RZ ;  /* 0x0000002a2b00723e */ /* 0x001fe400048060ff */
[----:B-1----:R-:W-:Y:S01]  /*b8000*/  F2FP.SATFINITE.E5M2.F32.PACK_AB_MERGE_C R12, R61, R3, RZ ;  /* 0x000000033d0c723e */ /* 0x002fe200048060ff */
[----:B------:R-:W-:-:S04]  /*b8010*/  IMAD.X R3, R36, 0x1, R33, P6 ;  /* 0x0000000124037824 */ /* 0x000fc800030e0621 */
[----:B------:R-:W-:Y:S04]  /*b8020*/  STL [R1+0x248], R12 ;  /* 0x0002480c01007387 */ /* 0x000fe80000100800 */
[----:B------:R0:W-:Y:S04]  /*b8030*/  STL [R1+0x250], R0 ;  /* 0x0002500001007387 */ /* 0x0001e80000100800 */
[----:B------:R-:W4:Y:S04]  /*b8040*/  LDL.LU R37, [R1+0x1638] ;  /* 0x0016380001257983 */ /* 0x000f280000300800 */
[----:B------:R-:W4:Y:S04]  /*b8050*/  LDL.LU R40, [R1+0x163c] ;  /* 0x00163c0001287983 */ /* 0x000f280000300800 */
[----:B------:R-:W4:Y:S04]  /*b8060*/  LDL.LU R49, [R1+0x1300] ;  /* 0x0013000001317983 */ /* 0x000f280000300800 */
[----:B------:R1:W-:Y:S04]  /*b8070*/  STL.64 [R1+0x27f0], R2 ;  /* 0x0027f00201007387 */ /* 0x0003e80000100a00 */
[----:B0-----:R-:W4:Y:S04]  /*b8080*/  LDL.LU R0, [R1+0x1304] ;  /* 0x0013040001007983 */ /* 0x001f280000300800 */
[----:B-1----:R-:W4:Y:S04]  /*b8090*/  LDL.LU R2, [R1+0x1308] ;  /* 0x0013080001027983 */ /* 0x002f280000300800 */
[----:B------:R-:W4:Y:S04]  /*b80a0*/  LDL.LU R58, [R1+0x130c] ;  /* 0x00130c00013a7983 */ /* 0x000f280000300800 */
[----:B------:R-:W4:Y:S04]  /*b80b0*/  LDL.LU R59, [R1+0x1620] ;  /* 0x00162000013b7983 */ /* 0x000f280000300800 */
[----:B------:R-:W4:Y:S04]  /*b80c0*/  LDL.LU R56, [R1+0x1624] ;  /* 0x0016240001387983 */ /* 0x000f280000300800 */
[----:B------:R-:W4:Y:S01]  /*b80d0*/  LDL.LU R57, [R1+0x1628] ;  /* 0x0016280001397983 */ /* 0x000f220000300800 */
[----:B------:R-:W-:-:S03]  /*b80e0*/  IADD3 R12, P6, PT, R38, R34, RZ ;  /* 0x00000022260c7210 */ /* 0x000fc60007fde0ff */
        /* <DEDUP_REMOVED lines=8> */
[----:B------:R2:W-:Y:S04]  /*b8170*/  STL.64 [R1+0x5608], R34 ;  /* 0x0056082201007387 */ /* 0x0005e80000100a00 */
[----:B------:R3:W-:Y:S01]  /*b8180*/  STL.64 [R1+0x27f8], R12 ;  /* 0x0027f80c01007387 */ /* 0x0007e20000100a00 */
[----:B--2---:R-:W-:-:S05]  /*b8190*/  F2FP.SATFINITE.E5M2.F32.PACK_AB_MERGE_C R34, R48, R50, RZ ;  /* 0x000000323022723e */ /* 0x004fca00048060ff */
[----:B------:R-:W-:Y:S04]  /*b81a0*/  STL [R1+0x204], R34 ;  /* 0x0002042201007387 */ /* 0x000fe80000100800 */
[----:B------:R-:W2:Y:S01]  /*b81b0*/  LDL.LU R54, [R1+0x1608] ;  /* 0x0016080001367983 */ /* 0x000ea20000300800 */
[----:B---3--:R-:W-:-:S05]  /*b81c0*/  F2FP.SATFINITE.E5M2.F32.PACK_AB_MERGE_C R13, R47, R46, RZ ;  /* 0x0000002e2f0d723e */ /* 0x008fca00048060ff */
[----:B------:R-:W-:Y:S01]  /*b81d0*/  STL [R1+0x208], R13 ;  /* 0x0002080d01007387 */ /* 0x000fe20000100800 */
[----:B------:R-:W-:-:S03]  /*b81e0*/  F2FP.SATFINITE.E5M2.F32.PACK_AB_MERGE_C R12, R45, R44, RZ ;  /* 0x0000002c2d0c723e */ /* 0x000fc600048060ff */
[----:B------:R-:W2:Y:S04]  /*b81f0*/  LDL.LU R53, [R1+0x160c] ;  /* 0x00160c0001357983 */ /* 0x000ea80000300800 */
[----:B------:R0:W-:Y:S04]  /*b8200*/  STL [R1+0x1f0], R12 ;  /* 0x0001f00c01007387 */ /* 0x0001e80000100800 */
[----:B------:R-:W3:Y:S04]  /*b8210*/  LDL.LU R50, [R1+0x15f0] ;  /* 0x0015f00001327983 */ /* 0x000ee80000300800 */
[----:B------:R-:W3:Y:S04]  /*b8220*/  LDL.LU R48, [R1+0x15f4] ;  /* 0x0015f40001307983 */ /* 0x000ee80000300800 */
[----:B------:R-:W3:Y:S04]  /*b8230*/  LDL.LU R46, [R1+0x15f8] ;  /* 0x0015f800012e7983 */ /* 0x000ee80000300800 */
[----:B------:R-:W3:Y:S04]  /*b8240*/  LDL.LU R47, [R1+0x15fc] ;  /* 0x0015fc00012f7983 */ /* 0x000ee80000300800 */
[----:B------:R-:W3:Y:S04]  /*b8250*/  LDL.LU R44, [R1+0x15e0] ;  /* 0x0015e000012c7983 */ /* 0x000ee80000300800 */
[----:B------:R-:W3:Y:S01]  /*b8260*/  LDL.LU R45, [R1+0x15e4] ;  /* 0x0015e400012d7983 */ /* 0x000ee20000300800 */
[----:B------:R-:W-:-:S02]  /*b8270*/  SHF.R.S32.HI R36, RZ, 0x1f, R39 ;  /* 0x0000001fff247819 */ /* 0x000fc40000011427 */
[----:B0-----:R-:W-:-:S05]  /*b8280*/  IADD3 R12, P6, PT, R39, R28, RZ ;  /* 0x0000001c270c7210 */ /* 0x001fca0007fde0ff */
[----:B------:R-:W-:-:S05]  /*b8290*/  IMAD.X R13, R36, 0x1, R26, P6 ;  /* 0x00000001240d7824 */ /* 0x000fca00030e061a */
[----:B------:R0:W-:Y:S02]  /*b82a0*/  STL.64 [R1+0x27e8], R12 ;  /* 0x0027e80c01007387 */ /* 0x0001e40000100a00 */
[----:B0-----:R-:W-:-:S05]  /*b82b0*/  IADD3 R12, P6, PT, R39, R27, RZ ;  /* 0x0000001b270c7210 */ /* 0x001fca0007fde0ff */
[----:B------:R-:W-:Y:S01]  /*b82c0*/  IMAD.X R13, R36, 0x1, R25, P6 ;  /* 0x00000001240d7824 */ /* 0x000fe200030e0619 */
[----:B----4-:R-:W-:-:S05]  /*b82d0*/  F2FP.SATFINITE.E5M2.F32.PACK_AB_MERGE_C R34, R40, R37, RZ ;  /* 0x000000252822723e */ /* 0x010fca00048060ff */
[----:B------:R-:W-:Y:S01]  /*b82e0*/  STL [R1+0x1ec], R34 ;  /* 0x0001ec2201007387 */ /* 0x000fe20000100800 */
[----:B------:R-:W-:-:S05]  /*b82f0*/  F2FP.SATFINITE.E5M2.F32.PACK_AB_MERGE_C R0, R0, R49, RZ ;  /* 0x000000310000723e */ /* 0x000fca00048060ff */
[----:B------:R-:W-:Y:S04]  /*b8300*/  STL [R1+0x1d8], R0 ;  /* 0x0001d80001007387 */ /* 0x000fe80000100800 */
[----:B------:R0:W-:Y:S01]  /*b8310*/  STL.64 [R1+0x27e0], R12 ;  /* 0x0027e00c01007387 */ /* 0x0001e20000100a00 */
[----:B------:R-:W-:Y:S02]  /*b8320*/  F2FP.SATFINITE.E5M2.F32.PACK_AB_MERGE_C R2, R58, R2, RZ ;  /* 0x000000023a02723e */ /* 0x000fe400048060ff */
[----:B0-----:R-:W-:Y:S02]  /*b8330*/  IADD3 R12, P6, PT, R39, R24, RZ ;  /* 0x00000018270c7210 */ /* 0x001fe40007fde0ff */
[----:B------:R-:W-:-:S03]  /*b8340*/  F2FP.SATFINITE.E5M2.F32.PACK_AB_MERGE_C R0, R56, R59, RZ ;  /* 0x0000003b3800723e */ /* 0x000fc600048060ff */
[----:B------:R-:W-:Y:S01]  /*b8350*/  IMAD.X R13, R36, 0x1, R22, P6 ;  /* 0x00000001240d7824 */ /* 0x000fe200030e0616 */
[----:B------:R0:W-:Y:S04]  /*b8360*/  STL [R1+0x1d4], R2 ;  /* 0x0001d40201007387 */ /* 0x0001e80000100800 */
[----:B------:R1:W-:Y:S04]  /*b8370*/  STL [R1+0x132c], R0 ;  /* 0x00132c0001007387 */ /* 0x0003e80000100800 */
[----:B------:R4:W-:Y:S01]  /*b8380*/  STL.64 [R1+0x27d8], R12 ;  /* 0x0027d80c01007387 */ /* 0x0009e20000100a00 */
[----:B0-----:R-:W-:-:S02]  /*b8390*/  F2FP.SATFINITE.E5M2.F32.PACK_AB_MERGE_C R2, R55, R57, RZ ;  /* 0x000000393702723e */ /* 0x001fc400048060ff */
[----:B-1----:R-:W-:Y:S02]  /*b83a0*/  F2FP.SATFINITE.E5M2.F32.PACK_AB_MERGE_C R0, R51, R52, RZ ;  /* 0x000000343300723e */ /* 0x002fe400048060ff */
[----:B----4-:R-:W-:Y:S01]  /*b83b0*/  IADD3 R12, P6, PT, R39, R23, RZ ;  /* 0x00000017270c7210 */ /* 0x010fe20007fde0ff */
[----:B------:R0:W-:Y:S04]  /*b83c0*/  STL [R1+0x1374], R2 ;  /* 0x0013740201007387 */ /* 0x0001e80000100800 */
[----:B------:R-:W-:Y:S01]  /*b83d0*/  IMAD.X R13, R36, 0x1, R21, P6 ;  /* 0x00000001240d7824 */ /* 0x000fe200030e0615 */
[----:B------:R1:W-:Y:S04]  /*b83e0*/  STL [R1+0x1300], R0 ;  /* 0x0013000001007387 */ /* 0x0003e80000100800 */
[----:B------:R-:W4:Y:S01]  /*b83f0*/  LDL.LU R52, [R1+0x15e8] ;  /* 0x0015e80001347983 */ /* 0x000f220000300800 */
[----:B0-----:R-:W-:-:S03]  /*b8400*/  F2FP.SATFINITE.E5M2.F32.PACK_AB_MERGE_C R2, R61, R3, RZ ;  /* 0x000000033d02723e */ /* 0x001fc600048060ff */
[----:B------:R0:W-:Y:S01]  /*b8410*/  STL.64 [R1+0x27d0], R12 ;  /* 0x0027d00c01007387 */ /* 0x0001e20000100a00 */
[----:B-1----:R-:W-:-:S03]  /*b8420*/  F2FP.SATFINITE.E5M2.F32.PACK_AB_MERGE_C R0, R43, R42, RZ ;  /* 0x0000002a2b00723e */ /* 0x002fc600048060ff */
[----:B------:R-:W-:Y:S04]  /*b8430*/  STL [R1+0x1304], R2 ;  /* 0x0013040201007387 */ /* 0x000fe80000100800 */
[----:B------:R-:W4:Y:S01]  /*b8440*/  LDL.LU R51, [R1+0x15ec] ;  /* 0x0015ec0001337983 */ /* 0x000f220000300800 */
[----:B0-----:R-:W-:-:S03]  /*b8450*/  IADD3 R12, P6, PT, R39, R20, RZ ;  /* 0x00000014270c7210 */ /* 0x001fc60007fde0ff */
[----:B------:R-:W-:Y:S02]  /*b8460*/  STL [R1+0x2aa8], R0 ;  /* 0x002aa80001007387 */ /* 0x000fe40000100800 */
[----:B------:R-:W-:Y:S02]  /*b8470*/  IMAD.X R13, R36, 0x1, R19, P6 ;  /* 0x00000001240d7824 */ /* 0x000fe400030e0613 */
[----:B------:R-:W4:Y:S04]  /*b8480*/  LDL.LU R3, [R1+0x15d0] ;  /* 0x0015d00001037983 */ /* 0x000f280000300800 */
[----:B------:R-:W4:Y:S04]  /*b8490*/  LDL.LU R61, [R1+0x15d4] ;  /* 0x0015d400013d7983 */ /* 0x000f280000300800 */
[----:B------:R-:W4:Y:S04]  /*b84a0*/  LDL.LU R42, [R1+0x15d8] ;  /* 0x0015d800012a7983 */ /* 0x000f280000300800 */
[----:B------:R-:W4:Y:S04]  /*b84b0*/  LDL.LU R43, [R1+0x15dc] ;  /* 0x0015dc00012b7983 */ /* 0x000f280000300800 */
[----:B------:R0:W-:Y:S02]  /*b84c0*/  STL.64 [R1+0x27a8], R12 ;  /* 0x0027a80c01007387 */ /* 0x0001e40000100a00 */
[----:B0-----:R-:W-:-:S05]  /*b84d0*/  IADD3 R12, P6, PT, R39, R18, RZ ;  /* 0x00000012270c7210 */ /* 0x001fca0007fde0ff */
[----:B------:R-:W-:Y:S01]  /*b84e0*/  IMAD.X R13, R36, 0x1, R17, P6 ;  /* 0x00000001240d7824 */ /* 0x000fe200030e0611 */
[----:B--2---:R-:W-:-:S05]  /*b84f0*/  F2FP.SATFINITE.E5M2.F32.PACK_AB_MERGE_C R2, R53, R54, RZ ;  /* 0x000000363502723e */ /* 0x004fca00048060ff */
[----:B------:R0:W-:Y:S01]  /*b8500*/  STL [R1+0x2abc], R2 ;  /* 0x002abc0201007387 */ /* 0x0001e20000100800 */
[----:B---3--:R-:W-:-:S05]  /*b8510*/  F2FP.SATFINITE.E5M2.F32.PACK_AB_MERGE_C R0, R48, R50, RZ ;  /* 0x000000323000723e */ /* 0x008fca00048060ff */
[----:B------:R1:W-:Y:S01]  /*b8520*/  STL [R1+0x338], R0 ;  /* 0x0003380001007387 */ /* 0x0003e20000100800 */
[----:B0-----:R-:W-:-:S03]  /*b8530*/  F2FP.SATFINITE.E5M2.F32.PACK_AB_MERGE_C R2, R47, R46, RZ ;  /* 0x0000002e2f02723e */ /* 0x001fc600048060ff */
[----:B------:R-:W2:Y:S04]  /*b8540*/  LDL.LU R35, [R1+0x15c0] ;  /* 0x0015c00001237983 */ /* 0x000ea80000300800 */
[----:B------:R0:W-:Y:S01]  /*b8550*/  STL.64 [R1+0x27a0], R12 ;  /* 0x0027a00c01007387 */ /* 0x0001e20000100a00 */
[----:B-1----:R-:W-:-:S03]  /*b8560*/  F2FP.SATFINITE.E5M2.F32.PACK_AB_MERGE_C R0, R45, R44, RZ ;  /* 0x0000002c2d00723e */ /* 0x002fc600048060ff */
[----:B------:R-:W-:Y:S04]  /*b8570*/  STL [R1+0x358], R2 ;  /* 0x0003580201007387 */ /* 0x000fe80000100800 */
[----:B------:R-:W2:Y:S04]  /*b8580*/  LDL.LU R38, [R1+0x15c4] ;  /* 0x0015c40001267983 */ /* 0x000ea80000300800 */
[----:B------:R1:W-:Y:S04]  /*b8590*/  STL [R1+0x244], R0 ;  /* 0x0002440001007387 */ /* 0x0003e80000100800 */
[----:B------:R-:W3:Y:S04]  /*b85a0*/  LDL.LU R37, [R1+0x15c8] ;  /* 0x0015c80001257983 */ /* 0x000ee80000300800 */
[----:B------:R-:W3:Y:S04]  /*b85b0*/  LDL.LU R40, [R1+0x15cc] ;  /* 0x0015cc0001287983 */ /* 0x000ee80000300800 */
[----:B------:R-:W2:Y:S01]  /*b85c0*/  LDL.LU R49, [R1+0x12f0] ;  /* 0x0012f00001317983 */ /* 0x000ea20000300800 */
[----:B0-----:R-:W-:-:S03]  /*b85d0*/  IADD3 R12, P6, PT, R39, R16, RZ ;  /* 0x00000010270c7210 */ /* 0x001fc60007fde0ff */
[----:B-1----:R-:W2:Y:S04]  /*b85e0*/  LDL.LU R0, [R1+0x12f4] ;  /* 0x0012f40001007983 */ /* 0x002ea80000300800 */
[----:B------:R-:W2:Y:S04]  /*b85f0*/  LDL.LU R2, [R1+0x12f8] ;  /* 0x0012f80001027983 */ /* 0x000ea80000300800 */
[----:B------:R-:W2:Y:S04]  /*b8600*/  LDL.LU R58, [R1+0x12fc] ;  /* 0x0012fc00013a7983 */ /* 0x000ea80000300800 */
[----:B------:R-:W2:Y:S04]  /*b8610*/  LDL.LU R59, [R1+0x15b0] ;  /* 0x0015b000013b7983 */ /* 0x000ea80000300800 */
[----:B------:R-:W2:Y:S01]  /*b8620*/  LDL.LU R56, [R1+0x15b4] ;  /* 0x0015b40001387983 */ /* 0x000ea20000300800 */
[----:B------:R-:W-:-:S03]  /*b8630*/  IMAD.X R13, R36, 0x1, R14, P6 ;  /* 0x00000001240d7824 */ /* 0x000fc600030e060e */
        /* <DEDUP_REMOVED lines=8> */
[----:B------:R0:W-:Y:S04]  /*b86c0*/  STL.64 [R1+0x2790], R12 ;  /* 0x0027900c01007387 */ /* 0x0001e80000100a00 */
[----:B0-----:R-:W2:Y:S01]  /*b86d0*/  LDL.LU.64 R12, [R1+0x5610] ;  /* 0x00561000010c7983 */ /* 0x001ea20000300a00 */
[----:B----4-:R-:W-:-:S02]  /*b86e0*/  F2FP.SATFINITE.E5M2.F32.PACK_AB_MERGE_C R34, R51, R52, RZ ;  /* 0x000000343322723e */ /* 0x010fc400048060ff */
[----:B------:R-:W-:-:S03]  /*b86f0*/  IADD3 R52, P6, PT, R39, R15, RZ ;  /* 0x0000000f27347210 */ /* 0x000fc60007fde0ff */
[----:B------:R-:W-:Y:S01]  /*b8700*/  STL [R1+0x2ad0], R34 ;  /* 0x002ad02201007387 */ /* 0x000fe20000100800 */
[----:B------:R-:W-:-:S05]  /*b8710*/  F2FP.SATFINITE.E5M2.F32.PACK_AB_MERGE_C R3, R61, R3, RZ ;  /* 0x000000033d03723e */ /* 0x000fca00048060ff */
[----:B------:R0:W-:Y:S04]  /*b8720*/  STL [R1+0x1f8], R3 ;  /* 0x0001f80301007387 */ /* 0x0001e80000100800 */
[----:B------:R-:W4:Y:S01]  /*b8730*/  LDL.LU R54, [R1+0x1598] ;  /* 0x0015980001367983 */ /* 0x000f220000300800 */
[----:B0-----:R-:W-:Y:S01]  /*b8740*/  F2FP.SATFINITE.E5M2.F32.PACK_AB_MERGE_C R3, R43, R42, RZ ;  /* 0x0000002a2b03723e */ /* 0x001fe200048060ff */
[----:B--2---:R-:W-:-:S05]  /*b8750*/  IMAD.X R53, R36, 0x1, R13, P6 ;  /* 0x0000000124357824 */ /* 0x004fca00030e060d */
[----:B------:R0:W-:Y:S04]  /*b8760*/  STL.64 [R1+0x2770], R52 ;  /* 0x0027703401007387 */ /* 0x0001e80000100a00 */
[----:B0-----:R-:W4:Y:S04]  /*b8770*/  LDL.LU R53, [R1+0x159c] ;  /* 0x00159c0001357983 */ /* 0x001f280000300800 */
[----:B------:R0:W-:Y:S04]  /*b8780*/  STL [R1+0x2ad8], R3 ;  /* 0x002ad80301007387 */ /* 0x0001e80000100800 */
[----:B------:R-:W2:Y:S04]  /*b8790*/  LDL.LU R52, [R1+0x1580] ;  /* 0x0015800001347983 */ /* 0x000ea80000300800 */
[----:B------:R-:W2:Y:S04]  /*b87a0*/  LDL.LU R51, [R1+0x1584] ;  /* 0x0015840001337983 */ /* 0x000ea80000300800 */
[----:B0-----:R-:W2:Y:S04]  /*b87b0*/  LDL.LU R3, [R1+0x1588] ;  /* 0x0015880001037983 */ /* 0x001ea80000300800 */
[----:B------:R-:W2:Y:S04]  /*b87c0*/  LDL.LU R61, [R1+0x158c] ;  /* 0x00158c00013d7983 */ /* 0x000ea80000300800 */
[----:B------:R-:W2:Y:S04]  /*b87d0*/  LDL.LU R42, [R1+0x1570] ;  /* 0x00157000012a7983 */ /* 0x000ea80000300800 */
[----:B------:R-:W2:Y:S01]  /*b87e0*/  LDL.LU R43, [R1+0x1574] ;  /* 0x00157400012b7983 */ /* 0x000ea20000300800 */
[----:B------:R-:W-:-:S02]  /*b87f0*/  IADD3 R34, P6, PT, R39, R12, RZ ;  /* 0x0000000c27227210 */ /* 0x000fc40007fde0ff */
[----:B------:R-:W-:-:S03]  /*b8800*/  F2FP.SATFINITE.E5M2.F32.PACK_AB_MERGE_C R38, R38, R35, RZ ;  /* 0x000000232626723e */ /* 0x000fc600048060ff */
[----:B------:R-:W-:Y:S02]  /*b8810*/  IMAD.X R35, R36, 0x1, R11, P6 ;  /* 0x0000000124237824 */ /* 0x000fe400030e060b */
[----:B------:R-:W-:Y:S04]  /*b8820*/  STL [R1+0x1e4], R38 ;  /* 0x0001e42601007387 */ /* 0x000fe80000100800 */
[----:B------:R0:W-:Y:S01]  /*b8830*/  STL.64 [R1+0x2768], R34 ;  /* 0x0027682201007387 */ /* 0x0001e20000100a00 */
[----:B---3--:R-:W-:Y:S02]  /*b8840*/  F2FP.SATFINITE.E5M2.F32.PACK_AB_MERGE_C R37, R40, R37, RZ ;  /* 0x000000252825723e */ /* 0x008fe400048060ff */
[----:B------:R-:W-:Y:S02]  /*b8850*/  F2FP.SATFINITE.E5M2.F32.PACK_AB_MERGE_C R0, R0, R49, RZ ;  /* 0x000000310000723e */ /* 0x000fe400048060ff */
[----:B0-----:R-:W-:Y:S01]  /*b8860*/  IADD3 R34, P6, PT, R39, R10, RZ ;  /* 0x0000000a27227210 */ /* 0x001fe20007fde0ff */
[----:B------:R-:W-:Y:S04]  /*b8870*/  STL [R1+0x2adc], R37 ;  /* 0x002adc2501007387 */ /* 0x000fe80000100800 */
[----:B------:R-:W-:Y:S01]  /*b8880*/  IMAD.X R35, R36, 0x1, R8, P6 ;  /* 0x0000000124237824 */ /* 0x000fe200030e0608 */
[----:B------:R0:W-:Y:S04]  /*b8890*/  STL [R1+0x1c4], R0 ;  /* 0x0001c40001007387 */ /* 0x0001e80000100800 */
[----:B------:R1:W-:Y:S01]  /*b88a0*/  STL.64 [R1+0x2760], R34 ;  /* 0x0027602201007387 */ /* 0x0003e20000100a00 */
[----:B------:R-:W-:-:S02]  /*b88b0*/  F2FP.SATFINITE.E5M2.F32.PACK_AB_MERGE_C R2, R58, R2, RZ ;  /* 0x000000023a02723e */ /* 0x000fc400048060ff */
[----:B0-----:R-:W-:Y:S02]  /*b88c0*/  F2FP.SATFINITE.E5M2.F32.PACK_AB_MERGE_C R0, R56, R59, RZ ;  /* 0x0000003b3800723e */ /* 0x001fe400048060ff */
[----:B-1----:R-:W-:Y:S01]  /*b88d0*/  IADD3 R34, P6, PT, R39, R9, RZ ;  /* 0x0000000927227210 */ /* 0x002fe20007fde0ff */
[----:B------:R0:W-:Y:S04]  /*b88e0*/  STL [R1+0x2ae4], R2 ;  /* 0x002ae40201007387 */ /* 0x0001e80000100800 */
[----:B------:R-:W-:Y:S01]  /*b88f0*/  IMAD.X R35, R36, 0x1, R6, P6 ;  /* 0x0000000124237824 */ /* 0x000fe200030e0606 */
[----:B------:R1:W-:Y:S04]  /*b8900*/  STL [R1+0x2a54], R0 ;  /* 0x002a540001007387 */ /* 0x0003e80000100800 */
[----:B------:R3:W-:Y:S01]  /*b8910*/  STL.64 [R1+0x2758], R34 ;  /* 0x0027582201007387 */ /* 0x0007e20000100a00 */
[----:B0-----:R-:W-:-:S02]  /*b8920*/  F2FP.SATFINITE.E5M2.F32.PACK_AB_MERGE_C R2, R55, R57, RZ ;  /* 0x000000393702723e */ /* 0x001fc400048060ff */
[----:B-1----:R-:W-:Y:S02]  /*b8930*/  F2FP.SATFINITE.E5M2.F32.PACK_AB_MERGE_C R0, R48, R50, RZ ;  /* 0x000000323000723e */ /* 0x002fe400048060ff */
[----:B---3--:R-:W-:Y:S01]  /*b8940*/  IADD3 R34, P6, PT, R39, R7, RZ ;  /* 0x0000000727227210 */ /* 0x008fe20007fde0ff */
[----:B------:R0:W-:Y:S04]  /*b8950*/  STL [R1+0x2a58], R2 ;  /* 0x002a580201007387 */ /* 0x0001e80000100800 */
[----:B------:R-:W-:Y:S01]  /*b8960*/  IMAD.X R35, R36, 0x1, R5, P6 ;  /* 0x0000000124237824 */ /* 0x000fe200030e0605 */
[----:B------:R1:W-:Y:S04]  /*b8970*/  STL [R1+0x2a30], R0 ;  /* 0x002a300001007387 */ /* 0x0003e80000100800 */
[----:B------:R-:W3:Y:S01]  /*b8980*/  LDL.LU R50, [R1+0x1578] ;  /* 0x0015780001327983 */ /* 0x000ee20000300800 */
[----:B0-----:R-:W-:-:S03]  /*b8990*/  F2FP.SATFINITE.E5M2.F32.PACK_AB_MERGE_C R2, R47, R46, RZ ;  /* 0x0000002e2f02723e */ /* 0x001fc600048060ff */
[----:B------:R0:W-:Y:S01]  /*b89a0*/  STL.64 [R1+0x2750], R34 ;  /* 0x0027502201007387 */ /* 0x0001e20000100a00 */
[----:B-1----:R-:W-:-:S03]  /*b89b0*/  F2FP.SATFINITE.E5M2.F32.PACK_AB_MERGE_C R0, R45, R44, RZ ;  /* 0x0000002c2d00723e */ /* 0x002fc600048060ff */
[----:B------:R-:W-:Y:S04]  /*b89c0*/  STL [R1+0x2a28], R2 ;  /* 0x002a280201007387 */ /* 0x000fe80000100800 */
[----:B------:R-:W3:Y:S01]  /*b89d0*/  LDL.LU R48, [R1+0x157c] ;  /* 0x00157c0001307983 */ /* 0x000ee20000300800 */
[----:B0-----:R-:W-:-:S03]  /*b89e0*/  IADD3 R34, P6, PT, R39, R4, RZ ;  /* 0x0000000427227210 */ /* 0x001fc60007fde0ff */
[----:B------:R-:W-:Y:S02]  /*b89f0*/  STL [R1+0x2b24], R0 ;  /* 0x002b240001007387 */ /* 0x000fe40000100800 */
[----:B------:R-:W-:Y:S02]  /*b8a00*/  IMAD.X R35, R36, 0x1, R30, P6 ;  /* 0x0000000124237824 */ /* 0x000fe400030e061e */
[----:B------:R-:W3:Y:S04]  /*b8a10*/  LDL.LU R46, [R1+0x1560] ;  /* 0x00156000012e7983 */ /* 0x000ee80000300800 */
[----:B------:R-:W3:Y:S04]  /*b8a20*/  LDL.LU R47, [R1+0x1564] ;  /* 0x00156400012f7983 */ /* 0x000ee80000300800 */
[----:B------:R-:W3:Y:S04]  /*b8a30*/  LDL.LU R44, [R1+0x1568] ;  /* 0x00156800012c7983 */ /* 0x000ee80000300800 */
[----:B------:R-:W3:Y:S04]  /*b8a40*/  LDL.LU R45, [R1+0x156c] ;  /* 0x00156c00012d7983 */ /* 0x000ee80000300800 */
[----:B------:R0:W-:Y:S02]  /*b8a50*/  STL.64 [R1+0x2748], R34 ;  /* 0x0027482201007387 */ /* 0x0001e40000100a00 */
[----:B0-----:R-:W-:-:S05]  /*b8a60*/  IADD3 R34, P6, PT, R39, R29, RZ ;  /* 0x0000001d27227210 */ /* 0x001fca0007fde0ff */
[----:B------:R-:W-:Y:S01]  /*b8a70*/  IMAD.X R35, R36, 0x1, R32, P6 ;  /* 0x0000000124237824 */ /* 0x000fe200030e0620 */
[----:B----4-:R-:W-:-:S05]  /*b8a80*/  F2FP.SATFINITE.E5M2.F32.PACK_AB_MERGE_C R2, R53, R54, RZ ;  /* 0x000000363502723e */ /* 0x010fca00048060ff */
[----:B------:R0:W-:Y:S01]  /*b8a90*/  STL [R1+0x2b20], R2 ;  /* 0x002b200201007387 */ /* 0x0001e20000100800 */
[----:B--2---:R-:W-:-:S05]  /*b8aa0*/  F2FP.SATFINITE.E5M2.F32.PACK_AB_MERGE_C R0, R51, R52, RZ ;  /* 0x000000343300723e */ /* 0x004fca00048060ff */
        /* <DEDUP_REMOVED lines=8> */
[----:B------:R-:W4:Y:S01]  /*b8b30*/  LDL.LU R49, [R1+0x1558] ;  /* 0x0015580001317983 */ /* 0x000f220000300800 */
[----:B0-----:R-:W-:-:S03]  /*b8b40*/  IADD3 R34, P6, PT, R39, R31, RZ ;  /* 0x0000001f27227210 */ /* 0x001fc60007fde0ff */
[----:B-1----:R-:W4:Y:S04]  /*b8b50*/  LDL.LU R0, [R1+0x155c] ;  /* 0x00155c0001007983 */ /* 0x002f280000300800 */
        /* <DEDUP_REMOVED lines=13> */
[----:B------:R0:W-:Y:S04]  /*b8c30*/  STL.64 [R1+0x2738], R34 ;  /* 0x0027382201007387 */ /* 0x0001e80000100a00 */
[----:B0-----:R-:W3:Y:S01]  /*b8c40*/  LDL.LU.64 R34, [R1+0x5608] ;  /* 0x0056080001227983 */ /* 0x001ee20000300a00 */
[----:B--2---:R-:W-:-:S02]  /*b8c50*/  F2FP.SATFINITE.E5M2.F32.PACK_AB_MERGE_C R37, R40, R37, RZ ;  /* 0x000000252825723e */ /* 0x004fc400048060ff */
[----:B----4-:R-:W-:Y:S02]  /*b8c60*/  F2FP.SATFINITE.E5M2.F32.PACK_AB_MERGE_C R0, R0, R49, RZ ;  /* 0x000000310000723e */ /* 0x010fe400048060ff */
[----:B---3--:R-:W-:Y:S02]  /*b8c70*/  F2FP.SATFINITE.E5M2.F32.PACK_AB_MERGE_C R2, R58, R2, RZ ;  /* 0x000000023a02723e */ /* 0x008fe400048060ff */
[----:B------:R-:W-:-:S05]  /*b8c80*/  IADD3 R38, P6, PT, R39, R34, RZ ;  /* 0x0000002227267210 */ /* 0x000fca0007fde0ff */
[----:B------:R-:W-:-:S05]  /*b8c90*/  IMAD.X R39, R36, 0x1, R35, P6 ;  /* 0x0000000124277824 */ /* 0x000fca00030e0623 */
[----:B------:R0:W-:Y:S01]  /*b8ca0*/  STL.64 [R1+0x2728], R38 ;  /* 0x0027282601007387 */ /* 0x0001e20000100a00 */
[----:B------:R-:W-:Y:S02]  /*b8cb0*/  F2FP.SATFINITE.E5M2.F32.PACK_AB_MERGE_C R36, R45, R44, RZ ;  /* 0x0000002c2d24723e */ /* 0x000fe400048060ff */
[----:B0-----:R-:W-:Y:S02]  /*b8cc0*/  F2FP.SATFINITE.E5M2.F32.PACK_AB_MERGE_C R39, R48, R50, RZ ;  /* 0x000000323027723e */ /* 0x001fe400048060ff */
[----:B------:R-:W-:-:S03]  /*b8cd0*/  F2FP.SATFINITE.E5M2.F32.PACK_AB_MERGE_C R38, R47, R46, RZ ;  /* 0x0000002e2f26723e */ /* 0x000fc600048060ff */
[----:B------:R-:W-:Y:S04]  /*b8ce0*/  STL [R1+0x2b64], R39 ;  /* 0x002b642701007387 */ /* 0x000fe80000100800 */
[----:B------:R-:W2:Y:S04]  /*b8cf0*/  LDL.LU R57, [R1+0x1520] ;  /* 0x0015200001397983 */ /* 0x000ea80000300800 */
[----:B------:R0:W-:Y:S04]  /*b8d00*/  STL [R1+0x2b80], R38 ;  /* 0x002b802601007387 */ /* 0x0001e80000100800 */
[----:B------:R-:W2:Y:S04]  /*b8d10*/  LDL.LU R51, [R1+0x1524] ;  /* 0x0015240001337983 */ /* 0x000ea80000300800 */
[----:B------:R1:W-:Y:S01]  /*b8d20*/  STL [R1+0x2b7c], R36 ;  /* 0x002b7c2401007387 */ /* 0x0003e20000100800 */
[----:B0-----:R-:W-:-:S03]  /*b8d30*/  IADD3 R38, P6, PT, R41, R28, RZ ;  /* 0x0000001c29267210 */ /* 0x001fc60007fde0ff */
[----:B------:R-:W3:Y:S04]  /*b8d40*/  LDL.LU R50, [R1+0x1528] ;  /* 0x0015280001327983 */ /* 0x000ee80000300800 */
[----:B------:R-:W3:Y:S01]  /*b8d50*/  LDL.LU R48, [R1+0x152c] ;  /* 0x00152c0001307983 */ /* 0x000ee20000300800 */
[----:B-1----:R-:W-:-:S03]  /*b8d60*/  SHF.R.S32.HI R36, RZ, 0x1f, R41 ;  /* 0x0000001fff247819 */ /* 0x002fc60000011429 */
[----:B------:R-:W4:Y:S02]  /*b8d70*/  LDL.LU R46, [R1+0x1510] ;  /* 0x00151000012e7983 */ /* 0x000f240000300800 */
[----:B------:R-:W-:Y:S02]  /*b8d80*/  IMAD.X R39, R36, 0x1, R26, P6 ;  /* 0x0000000124277824 */ /* 0x000fe400030e061a */
[----:B------:R-:W4:Y:S04]  /*b8d90*/  LDL.LU R47, [R1+0x1514] ;  /* 0x00151400012f7983 */ /* 0x000f280000300800 */
[----:B------:R-:W4:Y:S04]  /*b8da0*/  LDL.LU R44, [R1+0x1518] ;  /* 0x00151800012c7983 */ /* 0x000f280000300800 */
[----:B------:R0:W-:Y:S04]  /*b8db0*/  STL.64 [R1+0x2720], R38 ;  /* 0x0027202601007387 */ /* 0x0001e80000100a00 */
[----:B------:R-:W4:Y:S01]  /*b8dc0*/  LDL.LU R45, [R1+0x151c] ;  /* 0x00151c00012d7983 */ /* 0x000f220000300800 */
[----:B0-----:R-:W-:-:S03]  /*b8dd0*/  IADD3 R38, P6, PT, R41, R27, RZ ;  /* 0x0000001b29267210 */ /* 0x001fc60007fde0ff */
[----:B------:R-:W-:Y:S02]  /*b8de0*/  STL [R1+0x2ba0], R37 ;  /* 0x002ba02501007387 */ /* 0x000fe40000100800 */
[----:B------:R-:W-:Y:S02]  /*b8df0*/  IMAD.X R39, R36, 0x1, R25, P6 ;  /* 0x0000000124277824 */ /* 0x000fe400030e0619 */
[----:B------:R0:W-:Y:S04]  /*b8e00*/  STL [R1+0x2b9c], R0 ;  /* 0x002b9c0001007387 */ /* 0x0001e80000100800 */
[----:B------:R1:W-:Y:S01]  /*b8e10*/  STL.64 [R1+0x2718], R38 ;  /* 0x0027182601007387 */ /* 0x0003e20000100a00 */
[----:B0-----:R-:W-:Y:S02]  /*b8e20*/  F2FP.SATFINITE.E5M2.F32.PACK_AB_MERGE_C R0, R56, R59, RZ ;  /* 0x0000003b3800723e */ /* 0x001fe400048060ff */
        /* <DEDUP_REMOVED lines=9> */
[----:B------:R1:W-:Y:S01]  /*b8ec0*/  STL [R1+0x2a50], R0 ;  /* 0x002a500001007387 */ /* 0x0003e20000100800 */
[----:B------:R-:W-:Y:S01]  /*b8ed0*/  F2FP.SATFINITE.E5M2.F32.PACK_AB_MERGE_C R37, R61, R3, RZ ;  /* 0x000000033d25723e */ /* 0x000fe200048060ff */
[C---:B------:R-:W-:Y:S01]  /*b8ee0*/  IMAD.X R39, R36.reuse, 0x1, R21, P6 ;  /* 0x0000000124277824 */ /* 0x040fe200030e0615 */
[----:B0-----:R-:W-:Y:S02]  /*b8ef0*/  IADD3 R2, P6, PT, R41, R20, RZ ;  /* 0x0000001429027210 */ /* 0x001fe40007fde0ff */
[----:B-1----:R-:W-:Y:S02]  /*b8f00*/  F2FP.SATFINITE.E5M2.F32.PACK_AB_MERGE_C R0, R43, R42, RZ ;  /* 0x0000002a2b00723e */ /* 0x002fe400048060ff */
[----:B------:R-:W-:Y:S01]  /*b8f10*/  STL.64 [R1+0x2700], R38 ;  /* 0x0027002601007387 */ /* 0x000fe20000100a00 */
[----:B------:R-:W-:-:S03]  /*b8f20*/  IMAD.X R3, R36, 0x1, R19, P6 ;  /* 0x0000000124037824 */ /* 0x000fc600030e0613 */
[----:B------:R-:W-:Y:S04]  /*b8f30*/  STL [R1+0x1530], R37 ;  /* 0x0015302501007387 */ /* 0x000fe80000100800 */
[----:B------:R-:W-:Y:S04]  /*b8f40*/  STL [R1+0x2a68], R0 ;  /* 0x002a680001007387 */ /* 0x000fe80000100800 */
[----:B------:R-:W4:Y:S04]  /*b8f50*/  LDL.LU R55, [R1+0x1500] ;  /* 0x0015000001377983 */ /* 0x000f280000300800 */
[----:B------:R-:W4:Y:S04]  /*b8f60*/  LDL.LU R54, [R1+0x1504] ;  /* 0x0015040001367983 */ /* 0x000f280000300800 */
[----:B------:R-:W4:Y:S04]  /*b8f70*/  LDL.LU R53, [R1+0x1508] ;  /* 0x0015080001357983 */ /* 0x000f280000300800 */
[----:B------:R0:W-:Y:S04]  /*b8f80*/  STL.64 [R1+0x2708], R2 ;  /* 0x0027080201007387 */ /* 0x0001e80000100a00 */
[----:B------:R-:W4:Y:S04]  /*b8f90*/  LDL.LU R52, [R1+0x150c] ;  /* 0x00150c0001347983 */ /* 0x000f280000300800 */
[----:B0-----:R-:W4:Y:S04]  /*b8fa0*/  LDL.LU R3, [R1+0x14f0] ;  /* 0x0014f00001037983 */ /* 0x001f280000300800 */
[----:B------:R-:W4:Y:S04]  /*b8fb0*/  LDL.LU R61, [R1+0x14f4] ;  /* 0x0014f400013d7983 */ /* 0x000f280000300800 */
[----:B------:R-:W4:Y:S04]  /*b8fc0*/  LDL.LU R42, [R1+0x14f8] ;  /* 0x0014f800012a7983 */ /* 0x000f280000300800 */
[----:B------:R-:W4:Y:S01]  /*b8fd0*/  LDL.LU R43, [R1+0x14fc] ;  /* 0x0014fc00012b7983 */ /* 0x000f220000300800 */
[----:B------:R-:W-:-:S05]  /*b8fe0*/  IADD3 R38, P6, PT, R41, R18, RZ ;  /* 0x0000001229267210 */ /* 0x000fca0007fde0ff */
[----:B------:R-:W-:Y:S01]  /*b8ff0*/  IMAD.X R39, R36, 0x1, R17, P6 ;  /* 0x0000000124277824 */ /* 0x000fe200030e0611 */
[----:B--2---:R-:W-:Y:S02]  /*b9000*/  F2FP.SATFINITE.E5M2.F32.PACK_AB_MERGE_C R0, R51, R57, RZ ;  /* 0x000000393300723e */ /* 0x004fe400048060ff */
[----:B---3--:R-:W-:-:S05]  /*b9010*/  F2FP.SATFINITE.E5M2.F32.PACK_AB_MERGE_C R50, R48, R50, RZ ;  /* 0x000000323032723e */ /* 0x008fca00048060ff */
[----:B------:R0:W-:Y:S01]  /*b9020*/  STL [R1+0x5288], R50 ;  /* 0x0052883201007387 */ /* 0x0001e20000100800 */
[----:B----4-:R-:W-:-:S03]  /*b9030*/  F2FP.SATFINITE.E5M2.F32.PACK_AB_MERGE_C R2, R47, R46, RZ ;  /* 0x0000002e2f02723e */ /* 0x010fc600048060ff */
[----:B------:R1:W-:Y:S04]  /*b9040*/  STL [R1+0x2b14], R0 ;  /* 0x002b140001007387 */ /* 0x0003e80000100800 */
[----:B0-----:R-:W2:Y:S01]  /*b9050*/  LDL.LU R50, [R1+0x14e0] ;  /* 0x0014e00001327983 */ /* 0x001ea20000300800 */
[----:B-1----:R-:W-:-:S03]  /*b9060*/  F2FP.SATFINITE.E5M2.F32.PACK_AB_MERGE_C R0, R45, R44, RZ ;  /* 0x0000002c2d00723e */ /* 0x002fc600048060ff */
[----:B------:R0:W-:Y:S04]  /*b9070*/  STL.64 [R1+0x26f8], R38 ;  /* 0x0026f82601007387 */ /* 0x0001e80000100a00 */
[----:B------:R-:W-:Y:S04]  /*b9080*/  STL [R1+0x2b40], R2 ;  /* 0x002b400201007387 */ /* 0x000fe80000100800 */
[----:B0-----:R-:W2:Y:S04]  /*b9090*/  LDL.LU R39, [R1+0x14e4] ;  /* 0x0014e40001277983 */ /* 0x001ea80000300800 */
[----:B------:R0:W-:Y:S04]  /*b90a0*/  STL [R1+0x2b3c], R0 ;  /* 0x002b3c0001007387 */ /* 0x0001e80000100800 */
[----:B------:R-:W3:Y:S04]  /*b90b0*/  LDL.LU R38, [R1+0x14e8] ;  /* 0x0014e80001267983 */ /* 0x000ee80000300800 */
[----:B------:R-:W3:Y:S01]  /*b90c0*/  LDL.LU R37, [R1+0x14ec] ;  /* 0x0014ec0001257983 */ /* 0x000ee20000300800 */
[----:B------:R-:W-:-:S03]  /*b90d0*/  IADD3 R44, P6, PT, R41, R16, RZ ;  /* 0x00000010292c7210 */ /* 0x000fc60007fde0ff */
[----:B------:R-:W4:Y:S04]  /*b90e0*/  LDL.LU R40, [R1+0x12d0] ;  /* 0x0012d00001287983 */ /* 0x000f280000300800 */
[----:B------:R-:W4:Y:S01]  /*b90f0*/  LDL.LU R49, [R1+0x12d4] ;  /* 0x0012d40001317983 */ /* 0x000f220000300800 */
[----:B------:R-:W-:-:S03]  /*b9100*/  IMAD.X R45, R36, 0x1, R14, P6 ;  /* 0x00000001242d7824 */ /* 0x000fc600030e060e */
[----:B0-----:R-:W4:Y:S04]  /*b9110*/  LDL.LU R0, [R1+0x12d8] ;  /* 0x0012d80001007983 */ /* 0x001f280000300800 */
[----:B------:R-:W4:Y:S04]  /*b9120*/  LDL.LU R2, [R1+0x12dc] ;  /* 0x0012dc0001027983 */ /* 0x000f280000300800 */
[----:B------:R-:W4:Y:S04]  /*b9130*/  LDL.LU R58, [R1+0x14d0] ;  /* 0x0014d000013a7983 */ /* 0x000f280000300800 */
[----:B------:R-:W4:Y:S04]  /*b9140*/  LDL.LU R59, [R1+0x14d4] ;  /* 0x0014d400013b7983 */ /* 0x000f280000300800 */
[----:B------:R-:W4:Y:S04]  /*b9150*/  LDL.LU R51, [R1+0x14d8] ;  /* 0x0014d80001337983 */ /* 0x000f280000300800 */
[----:B------:R0:W-:Y:S04]  /*b9160*/  STL.64 [R1+0x26f0], R44 ;  /* 0x0026f02c01007387 */ /* 0x0001e80000100a00 */
[----:B------:R-:W4:Y:S04]  /*b9170*/  LDL.LU R48, [R1+0x14dc] ;  /* 0x0014dc0001307983 */ /* 0x000f280000300800 */
[----:B------:R-:W4:Y:S04]  /*b9180*/  LDL.LU R46, [R1+0x14c0] ;  /* 0x0014c000012e7983 */ /* 0x000f280000300800 */
[----:B------:R-:W4:Y:S04]  /*b9190*/  LDL.LU R47, [R1+0x14c4] ;  /* 0x0014c400012f7983 */ /* 0x000f280000300800 */
[----:B0-----:R-:W4:Y:S04]  /*b91a0*/  LDL.LU R44, [R1+0x14c8] ;  /* 0x0014c800012c7983 */ /* 0x001f280000300800 */
[----:B------:R-:W4:Y:S01]  /*b91b0*/  LDL.LU R45, [R1+0x14cc] ;  /* 0x0014cc00012d7983 */ /* 0x000f220000300800 */
[----:B------:R-:W-:-:S02]  /*b91c0*/  F2FP.SATFINITE.E5M2.F32.PACK_AB_MERGE_C R55, R54, R55, RZ ;  /* 0x000000373637723e */ /* 0x000fc400048060ff */
[----:B------:R-:W-:Y:S02]  /*b91d0*/  F2FP.SATFINITE.E5M2.F32.PACK_AB_MERGE_C R54, R52, R53, RZ ;  /* 0x000000353436723e */ /* 0x000fe400048060ff */
[----:B------:R-:W-:Y:S01]  /*b91e0*/  IADD3 R52, P6, PT, R41, R15, RZ ;  /* 0x0000000f29347210 */ /* 0x000fe20007fde0ff */
[----:B------:R-:W-:Y:S04]  /*b91f0*/  STL [R1+0x2b60], R55 ;  /* 0x002b603701007387 */ /* 0x000fe80000100800 */
[----:B------:R-:W-:Y:S01]  /*b9200*/  IMAD.X R53, R36, 0x1, R13, P6 ;  /* 0x0000000124357824 */ /* 0x000fe200030e060d */
[----:B------:R-:W-:Y:S04]  /*b9210*/  STL [R1+0x2b5c], R54 ;  /* 0x002b5c3601007387 */ /* 0x000fe80000100800 */
[----:B------:R0:W-:Y:S04]  /*b9220*/  STL.64 [R1+0x26e0], R52 ;  /* 0x0026e03401007387 */ /* 0x0001e80000100a00 */
[----:B------:R-:W4:Y:S01]  /*b9230*/  LDL.LU R56, [R1+0x14b0] ;  /* 0x0014b00001387983 */ /* 0x000f220000300800 */
[----:B0-----:R-:W-:-:S02]  /*b9240*/  F2FP.SATFINITE.E5M2.F32.PACK_AB_MERGE_C R52, R61, R3, RZ ;  /* 0x000000033d34723e */ /* 0x001fc400048060ff */
[----:B------:R-:W-:-:S03]  /*b9250*/  F2FP.SATFINITE.E5M2.F32.PACK_AB_MERGE_C R3, R43, R42, RZ ;  /* 0x0000002a2b03723e */ /* 0x000fc600048060ff */
[----:B------:R0:W-:Y:S04]  /*b9260*/  STL [R1+0x2b70], R52 ;  /* 0x002b703401007387 */ /* 0x0001e80000100800 */
[----:B------:R-:W4:Y:S04]  /*b9270*/  LDL.LU R57, [R1+0x14b4] ;  /* 0x0014b40001397983 */ /* 0x000f280000300800 */
[----:B------:R1:W-:Y:S04]  /*b9280*/  STL [R1+0x2b6c], R3 ;  /* 0x002b6c0301007387 */ /* 0x0003e80000100800 */
[----:B------:R-:W4:Y:S04]  /*b9290*/  LDL.LU R55, [R1+0x14b8] ;  /* 0x0014b80001377983 */ /* 0x000f280000300800 */
[----:B------:R-:W4:Y:S04]  /*b92a0*/  LDL.LU R54, [R1+0x14bc] ;  /* 0x0014bc0001367983 */ /* 0x000f280000300800 */
[----:B------:R-:W4:Y:S04]  /*b92b0*/  LDL.LU R53, [R1+0x14a0] ;  /* 0x0014a00001357983 */ /* 0x000f280000300800 */
[----:B0-----:R-:W4:Y:S04]  /*b92c0*/  LDL.LU R52, [R1+0x14a4] ;  /* 0x0014a40001347983 */ /* 0x001f280000300800 */
[----:B-1----:R-:W4:Y:S04]  /*b92d0*/  LDL.LU R3, [R1+0x14a8] ;  /* 0x0014a80001037983 */ /* 0x002f280000300800 */
[----:B------:R-:W4:Y:S01]  /*b92e0*/  LDL.LU R61, [R1+0x14ac] ;  /* 0x0014ac00013d7983 */ /* 0x000f220000300800 */
[----:B------:R-:W-:-:S05]  /*b92f0*/  IADD3 R42, P6, PT, R41, R12, RZ ;  /* 0x0000000c292a7210 */ /* 0x000fca0007fde0ff */
[----:B------:R-:W-:-:S05]  /*b9300*/  IMAD.X R43, R36, 0x1, R11, P6 ;  /* 0x00000001242b7824 */ /* 0x000fca00030e060b */
[----:B------:R0:W-:Y:S04]  /*b9310*/  STL.64 [R1+0x26d8], R42 ;  /* 0x0026d82a01007387 */ /* 0x0001e80000100a00 */
[----:B0-----:R-:W4:Y:S01]  /*b9320*/  LDL.LU.64 R42, [R1+0x5600] ;  /* 0x00560000012a7983 */ /* 0x001f220000300a00 */
[----:B--2---:R-:W-:Y:S02]  /*b9330*/  F2FP.SATFINITE.E5M2.F32.PACK_AB_MERGE_C R50, R39, R50, RZ ;  /* 0x000000322732723e */ /* 0x004fe400048060ff */
[----:B---3--:R-:W-:Y:S02]  /*b9340*/  F2FP.SATFINITE.E5M2.F32.PACK_AB_MERGE_C R37, R37, R38, RZ ;  /* 0x000000262525723e */ /* 0x008fe400048060ff */
[----:B------:R-:W-:Y:S01]  /*b9350*/  IADD3 R38, P6, PT, R41, R10, RZ ;  /* 0x0000000a29267210 */ /* 0x000fe20007fde0ff */
[----:B------:R-:W-:Y:S04]  /*b9360*/  STL [R1+0x2b90], R50 ;  /* 0x002b903201007387 */ /* 0x000fe80000100800 */
[----:B------:R-:W-:Y:S01]  /*b9370*/  IMAD.X R39, R36, 0x1, R8, P6 ;  /* 0x0000000124277824 */ /* 0x000fe200030e0608 */
[----:B------:R4:W-:Y:S04]  /*b9380*/  STL [R1+0x2b8c], R37 ;  /* 0x002b8c2501007387 */ /* 0x0009e80000100800 */
[----:B------:R0:W-:Y:S01]  /*b9390*/  STL.64 [R1+0x26e8], R38 ;  /* 0x0026e82601007387 */ /* 0x0001e20000100a00 */
[----:B----4-:R-:W-:-:S02]  /*b93a0*/  F2FP.SATFINITE.E5M2.F32.PACK_AB_MERGE_C R37, R49, R40, RZ ;  /* 0x000000283125723e */ /* 0x010fc400048060ff */
[----:B------:R-:W-:Y:S02]  /*b93b0*/  F2FP.SATFINITE.E5M2.F32.PACK_AB_MERGE_C R0, R2, R0, RZ ;  /* 0x000000000200723e */ /* 0x000fe400048060ff */
[----:B0-----:R-:W-:Y:S01]  /*b93c0*/  IADD3 R38, P6, PT, R41, R9, RZ ;  /* 0x0000000929267210 */ /* 0x001fe20007fde0ff */
[----:B------:R-:W-:Y:S01]  /*b93d0*/  STL [R1+0x2bb0], R37 ;  /* 0x002bb02501007387 */ /* 0x000fe20000100800 */
[----:B------:R-:W-:-:S03]  /*b93e0*/  F2FP.SATFINITE.E5M2.F32.PACK_AB_MERGE_C R2, R59, R58, RZ ;  /* 0x0000003a3b02723e */ /* 0x000fc600048060ff */
[----:B------:R0:W-:Y:S01]  /*b93f0*/  STL.64 [R1+0x55f8], R8 ;  /* 0x0055f80801007387 */ /* 0x0001e20000100a00 */
[----:B------:R-:W-:-:S03]  /*b9400*/  IMAD.X R39, R36, 0x1, R6, P6 ;  /* 0x0000000124277824 */ /* 0x000fc600030e0606 */
[----:B------:R1:W-:Y:S04]  /*b9410*/  STL [R1+0x2bac], R0 ;  /* 0x002bac0001007387 */ /* 0x0003e80000100800 */
[----:B------:R-:W-:Y:S01]  /*b9420*/  STL.64 [R1+0x26d0], R38 ;  /* 0x0026d02601007387 */ /* 0x000fe20000100a00 */
[----:B0-----:R-:W-:Y:S02]  /*b9430*/  IADD3 R8, P6, PT, R41, R7, RZ ;  /* 0x0000000729087210 */ /* 0x001fe40007fde0ff */
[----:B-1----:R-:W-:Y:S01]  /*b9440*/  F2FP.SATFINITE.E5M2.F32.PACK_AB_MERGE_C R0, R48, R51, RZ ;  /* 0x000000333000723e */ /* 0x002fe200048060ff */
[----:B------:R0:W-:Y:S02]  /*b9450*/  STL [R1+0x12d8], R2 ;  /* 0x0012d80201007387 */ /* 0x0001e40000100800 */
[----:B------:R-:W-:-:S02]  /*b9460*/  IMAD.X R9, R36, 0x1, R5, P6 ;  /* 0x0000000124097824 */ /* 0x000fc400030e0605 */
[----:B------:R1:W-:Y:S04]  /*b9470*/  STL [R1+0x12dc], R0 ;  /* 0x0012dc0001007387 */ /* 0x0003e80000100800 */
[----:B------:R-:W2:Y:S01]  /*b9480*/  LDL.LU R51, [R1+0x1490] ;  /* 0x0014900001337983 */ /* 0x000ea20000300800 */
[----:B0-----:R-:W-:-:S03]  /*b9490*/  F2FP.SATFINITE.E5M2.F32.PACK_AB_MERGE_C R2, R47, R46, RZ ;  /* 0x0000002e2f02723e */ /* 0x001fc600048060ff */
[----:B------:R0:W-:Y:S01]  /*b94a0*/  STL.64 [R1+0x26c0], R8 ;  /* 0x0026c00801007387 */ /* 0x0001e20000100a00 */
[----:B-1----:R-:W-:-:S03]  /*b94b0*/  F2FP.SATFINITE.E5M2.F32.PACK_AB_MERGE_C R0, R45, R44, RZ ;  /* 0x0000002c2d00723e */ /* 0x002fc600048060ff */
[----:B------:R1:W-:Y:S04]  /*b94c0*/  STL [R1+0x33c], R2 ;  /* 0x00033c0201007387 */ /* 0x0003e80000100800 */
[----:B------:R-:W2:Y:S01]  /*b94d0*/  LDL.LU R48, [R1+0x1494] ;  /* 0x0014940001307983 */ /* 0x000ea20000300800 */
[----:B0-----:R-:W-:-:S03]  /*b94e0*/  IADD3 R8, P6, PT, R41, R4, RZ ;  /* 0x0000000429087210 */ /* 0x001fc60007fde0ff */
[----:B------:R-:W-:Y:S04]  /*b94f0*/  STL [R1+0x334], R0 ;  /* 0x0003340001007387 */ /* 0x000fe80000100800 */
[----:B------:R-:W3:Y:S01]  /*b9500*/  LDL.LU R46, [R1+0x1498] ;  /* 0x00149800012e7983 */ /* 0x000ee20000300800 */
[----:B------:R-:W-:-:S03]  /*b9510*/  IMAD.X R9, R36, 0x1, R30, P6 ;  /* 0x0000000124097824 */ /* 0x000fc600030e061e */
[----:B------:R-:W3:Y:S04]  /*b9520*/  LDL.LU R47, [R1+0x149c] ;  /* 0x00149c00012f7983 */ /* 0x000ee80000300800 */
[----:B------:R-:W4:Y:S04]  /*b9530*/  LDL.LU R44, [R1+0x1480] ;  /* 0x00148000012c7983 */ /* 0x000f280000300800 */
[----:B------:R-:W4:Y:S04]  /*b9540*/  LDL.LU R45, [R1+0x1484] ;  /* 0x00148400012d7983 */ /* 0x000f280000300800 */
[----:B------:R0:W-:Y:S01]  /*b9550*/  STL.64 [R1+0x26c8], R8 ;  /* 0x0026c80801007387 */ /* 0x0001e20000100a00 */
[----:B-1----:R-:W-:-:S02]  /*b9560*/  F2FP.SATFINITE.E5M2.F32.PACK_AB_MERGE_C R2, R57, R56, RZ ;  /* 0x000000383902723e */ /* 0x002fc400048060ff */
[----:B0-----:R-:W-:-:S03]  /*b9570*/  IADD3 R8, P6, PT, R41, R29, RZ ;  /* 0x0000001d29087210 */ /* 0x001fc60007fde0ff */
[----:B------:R0:W-:Y:S02]  /*b9580*/  STL [R1+0x2a80], R2 ;  /* 0x002a800201007387 */ /* 0x0001e40000100800 */
[----:B------:R-:W-:Y:S01]  /*b9590*/  IMAD.X R9, R36, 0x1, R32, P6 ;  /* 0x0000000124097824 */ /* 0x000fe200030e0620 */
[----:B------:R-:W-:-:S05]  /*b95a0*/  F2FP.SATFINITE.E5M2.F32.PACK_AB_MERGE_C R0, R54, R55, RZ ;  /* 0x000000373600723e */ /* 0x000fca00048060ff */
[----:B------:R1:W-:Y:S01]  /*b95b0*/  STL [R1+0x2a84], R0 ;  /* 0x002a840001007387 */ /* 0x0003e20000100800 */
[----:B0-----:R-:W-:-:S03]  /*b95c0*/  F2FP.SATFINITE.E5M2.F32.PACK_AB_MERGE_C R2, R52, R53, RZ ;  /* 0x000000353402723e */ /* 0x001fc600048060ff */
[----:B------:R-:W4:Y:S04]  /*b95d0*/  LDL.LU R50, [R1+0x1488] ;  /* 0x0014880001327983 */ /* 0x000f280000300800 */
[----:B------:R-:W-:Y:S01]  /*b95e0*/  STL.64 [R1+0x26b8], R8 ;  /* 0x0026b80801007387 */ /* 0x000fe20000100a00 */
[----:B-1----:R-:W-:-:S03]  /*b95f0*/  F2FP.SATFINITE.E5M2.F32.PACK_AB_MERGE_C R0, R61, R3, RZ ;  /* 0x000000033d00723e */ /* 0x002fc600048060ff */
        /* <DEDUP_REMOVED lines=21> */
[----:B------:R-:W-:-:S05]  /*b9750*/  IMAD.X R9, R36, 0x1, R35, P6 ;  /* 0x0000000124097824 */ /* 0x000fca00030e0623 */
[----:B------:R3:W-:Y:S01]  /*b9760*/  STL.64 [R1+0x26a8], R8 ;  /* 0x0026a80801007387 */ /* 0x0007e20000100a00 */
[----:B--2---:R-:W-:-:S05]  /*b9770*/  F2FP.SATFINITE.E5M2.F32.PACK_AB_MERGE_C R36, R48, R51, RZ ;  /* 0x000000333024723e */ /* 0x004fca00048060ff */
[----:B------:R0:W-:Y:S04]  /*b9780*/  STL [R1+0x1dc], R36 ;  /* 0x0001dc2401007387 */ /* 0x0001e80000100800 */
[----:B------:R-:W2:Y:S01]  /*b9790*/  LDL.LU R58, [R1+0x1458] ;  /* 0x00145800013a7983 */ /* 0x000ea20000300800 */
[----:B---3--:R-:W-:Y:S02]  /*b97a0*/  F2FP.SATFINITE.E5M2.F32.PACK_AB_MERGE_C R9, R47, R46, RZ ;  /* 0x0000002e2f09723e */ /* 0x008fe400048060ff */
[----:B0-----:R-:W-:-:S03]  /*b97b0*/  SHF.R.S32.HI R36, RZ, 0x1f, R42 ;  /* 0x0000001fff247819 */ /* 0x001fc6000001142a */
[----:B------:R-:W-:Y:S01]  /*b97c0*/  STL [R1+0x1e0], R9 ;  /* 0x0001e00901007387 */ /* 0x000fe20000100800 */
[----:B----4-:R-:W-:-:S03]  /*b97d0*/  F2FP.SATFINITE.E5M2.F32.PACK_AB_MERGE_C R8, R45, R44, RZ ;  /* 0x0000002c2d08723e */ /* 0x010fc600048060ff */
[----:B------:R-:W2:Y:S04]  /*b97e0*/  LDL.LU R59, [R1+0x145c] ;  /* 0x00145c00013b7983 */ /* 0x000ea80000300800 */
[----:B------:R0:W-:Y:S04]  /*b97f0*/  STL [R1+0x1b8], R8 ;  /* 0x0001b80801007387 */ /* 0x0001e80000100800 */
[----:B------:R-:W3:Y:S04]  /*b9800*/  LDL.LU R51, [R1+0x1440] ;  /* 0x0014400001337983 */ /* 0x000ee80000300800 */
[----:B------:R-:W3:Y:S01]  /*b9810*/  LDL.LU R48, [R1+0x1444] ;  /* 0x0014440001307983 */ /* 0x000ee20000300800 */
[----:B0-----:R-:W-:-:S03]  /*b9820*/  IADD3 R8, P6, PT, R42, R28, RZ ;  /* 0x0000001c2a087210 */ /* 0x001fc60007fde0ff */
[----:B------:R-:W4:Y:S02]  /*b9830*/  LDL.LU R46, [R1+0x1448] ;  /* 0x00144800012e7983 */ /* 0x000f240000300800 */
[----:B------:R-:W-:Y:S02]  /*b9840*/  IMAD.X R9, R36, 0x1, R26, P6 ;  /* 0x0000000124097824 */ /* 0x000fe400030e061a */
[----:B------:R-:W4:Y:S04]  /*b9850*/  LDL.LU R47, [R1+0x144c] ;  /* 0x00144c00012f7983 */ /* 0x000f280000300800 */
[----:B------:R-:W4:Y:S04]  /*b9860*/  LDL.LU R44, [R1+0x1430] ;  /* 0x00143000012c7983 */ /* 0x000f280000300800 */
[----:B------:R-:W4:Y:S04]  /*b9870*/  LDL.LU R45, [R1+0x1434] ;  /* 0x00143400012d7983 */ /* 0x000f280000300800 */
[----:B------:R0:W-:Y:S02]  /*b9880*/  STL.64 [R1+0x26a0], R8 ;  /* 0x0026a00801007387 */ /* 0x0001e40000100a00 */
[----:B0-----:R-:W-:-:S02]  /*b9890*/  IADD3 R8, P6, PT, R42, R27, RZ ;  /* 0x0000001b2a087210 */ /* 0x001fc40007fde0ff */
[----:B------:R-:W-:-:S03]  /*b98a0*/  F2FP.SATFINITE.E5M2.F32.PACK_AB_MERGE_C R39, R39, R50, RZ ;  /* 0x000000322727723e */ /* 0x000fc600048060ff */
[----:B------:R-:W-:Y:S02]  /*b98b0*/  IMAD.X R9, R36, 0x1, R25, P6 ;  /* 0x0000000124097824 */ /* 0x000fe400030e0619 */
[----:B------:R-:W-:Y:S01]  /*b98c0*/  STL [R1+0x1bc], R39 ;  /* 0x0001bc2701007387 */ /* 0x000fe20000100800 */
[----:B------:R-:W-:-:S05]  /*b98d0*/  F2FP.SATFINITE.E5M2.F32.PACK_AB_MERGE_C R37, R37, R38, RZ ;  /* 0x000000262525723e */ /* 0x000fca00048060ff */
[----:B------:R0:W-:Y:S04]  /*b98e0*/  STL [R1+0x18c], R37 ;  /* 0x00018c2501007387 */ /* 0x0001e80000100800 */
[----:B------:R1:W-:Y:S01]  /*b98f0*/  STL.64 [R1+0x2698], R8 ;  /* 0x0026980801007387 */ /* 0x0003e20000100a00 */
[----:B0-----:R-:W-:Y:S02]  /*b9900*/  F2FP.SATFINITE.E5M2.F32.PACK_AB_MERGE_C R37, R49, R40, RZ ;  /* 0x000000283125723e */ /* 0x001fe400048060ff */
[----:B------:R-:W-:Y:S02]  /*b9910*/  F2FP.SATFINITE.E5M2.F32.PACK_AB_MERGE_C R0, R2, R0, RZ ;  /* 0x000000000200723e */ /* 0x000fe400048060ff */
[----:B-1----:R-:W-:Y:S01]  /*b9920*/  IADD3 R8, P6, PT, R42, R24, RZ ;  /* 0x000000182a087210 */ /* 0x002fe20007fde0ff */
[----:B------:R-:W-:Y:S04]  /*b9930*/  STL [R1+0x190], R37 ;  /* 0x0001902501007387 */ /* 0x000fe80000100800 */
[----:B------:R-:W-:Y:S01]  /*b9940*/  IMAD.X R9, R36, 0x1, R22, P6 ;  /* 0x0000000124097824 */ /* 0x000fe200030e0616 */
[----:B------:R0:W-:Y:S01]  /*b9950*/  STL [R1+0x168], R0 ;  /* 0x0001680001007387 */ /* 0x0001e20000100800 */
[----:B------:R-:W-:-:S03]  /*b9960*/  F2FP.SATFINITE.E5M2.F32.PACK_AB_MERGE_C R2, R57, R56, RZ ;  /* 0x000000383902723e */ /* 0x000fc600048060ff */
[----:B------:R1:W-:Y:S01]  /*b9970*/  STL.64 [R1+0x2690], R8 ;  /* 0x0026900801007387 */ /* 0x0003e20000100a00 */
[----:B0-----:R-:W-:-:S03]  /*b9980*/  F2FP.SATFINITE.E5M2.F32.PACK_AB_MERGE_C R0, R54, R55, RZ ;  /* 0x000000373600723e */ /* 0x001fc600048060ff */
[----:B------:R0:W-:Y:S01]  /*b9990*/  STL [R1+0x160], R2 ;  /* 0x0001600201007387 */ /* 0x0001e20000100800 */
[----:B-1----:R-:W-:-:S03]  /*b99a0*/  IADD3 R8, P6, PT, R42, R23, RZ ;  /* 0x000000172a087210 */ /* 0x002fc60007fde0ff */
[----:B------:R1:W-:Y:S02]  /*b99b0*/  STL [R1+0x12c0], R0 ;  /* 0x0012c00001007387 */ /* 0x0003e40000100800 */
[----:B------:R-:W-:Y:S01]  /*b99c0*/  IMAD.X R9, R36, 0x1, R21, P6 ;  /* 0x0000000124097824 */ /* 0x000fe200030e0615 */
[----:B0-----:R-:W-:Y:S01]  /*b99d0*/  F2FP.SATFINITE.E5M2.F32.PACK_AB_MERGE_C R2, R52, R53, RZ ;  /* 0x000000353402723e */ /* 0x001fe200048060ff */
[----:B------:R-:W4:Y:S01]  /*b99e0*/  LDL.LU R56, [R1+0x1438] ;  /* 0x0014380001387983 */ /* 0x000f220000300800 */
[----:B-1----:R-:W-:-:S03]  /*b99f0*/  F2FP.SATFINITE.E5M2.F32.PACK_AB_MERGE_C R0, R61, R3, RZ ;  /* 0x000000033d00723e */ /* 0x002fc600048060ff */
[----:B------:R0:W-:Y:S04]  /*b9a00*/  STL.64 [R1+0x2680], R8 ;  /* 0x0026800801007387 */ /* 0x0001e80000100a00 */
[----:B------:R-:W-:Y:S04]  /*b9a10*/  STL [R1+0x12f8], R2 ;  /* 0x0012f80201007387 */ /* 0x000fe80000100800 */
[----:B------:R-:W4:Y:S04]  /*b9a20*/  LDL.LU R57, [R1+0x143c] ;  /* 0x00143c0001397983 */ /* 0x000f280000300800 */
[----:B------:R-:W-:Y:S04]  /*b9a30*/  STL [R1+0x330], R0 ;  /* 0x0003300001007387 */ /* 0x000fe80000100800 */
[----:B------:R-:W4:Y:S04]  /*b9a40*/  LDL.LU R55, [R1+0x1420] ;  /* 0x0014200001377983 */ /* 0x000f280000300800 */
[----:B------:R-:W4:Y:S04]  /*b9a50*/  LDL.LU R54, [R1+0x1424] ;  /* 0x0014240001367983 */ /* 0x000f280000300800 */
[----:B------:R-:W4:Y:S04]  /*b9a60*/  LDL.LU R53, [R1+0x1428] ;  /* 0x0014280001357983 */ /* 0x000f280000300800 */
[----:B------:R-:W4:Y:S04]  /*b9a70*/  LDL.LU R52, [R1+0x142c] ;  /* 0x00142c0001347983 */ /* 0x000f280000300800 */
[----:B------:R-:W4:Y:S04]  /*b9a80*/  LDL.LU R3, [R1+0x1410] ;  /* 0x0014100001037983 */ /* 0x000f280000300800 */
[----:B------:R-:W4:Y:S01]  /*b9a90*/  LDL.LU R61, [R1+0x1414] ;  /* 0x00141400013d7983 */ /* 0x000f220000300800 */
[----:B0-----:R-:W-:-:S05]  /*b9aa0*/  IADD3 R8, P6, PT, R42, R20, RZ ;  /* 0x000000142a087210 */ /* 0x001fca0007fde0ff */
[----:B------:R-:W-:-:S05]  /*b9ab0*/  IMAD.X R9, R36, 0x1, R19, P6 ;  /* 0x0000000124097824 */ /* 0x000fca00030e0613 */
[----:B------:R0:W-:Y:S02]  /*b9ac0*/  STL.64 [R1+0x2688], R8 ;  /* 0x0026880801007387 */ /* 0x0001e40000100a00 */
[----:B0-----:R-:W-:-:S05]  /*b9ad0*/  IADD3 R8, P6, PT, R42, R18, RZ ;  /* 0x000000122a087210 */ /* 0x001fca0007fde0ff */
[----:B------:R-:W-:Y:S01]  /*b9ae0*/  IMAD.X R9, R36, 0x1, R17, P6 ;  /* 0x0000000124097824 */ /* 0x000fe200030e0611 */
[----:B--2---:R-:W-:-:S05]  /*b9af0*/  F2FP.SATFINITE.E5M2.F32.PACK_AB_MERGE_C R2, R59, R58, RZ ;  /* 0x0000003a3b02723e */ /* 0x004fca00048060ff */
[----:B------:R4:W-:Y:S01]  /*b9b00*/  STL [R1+0x364], R2 ;  /* 0x0003640201007387 */ /* 0x0009e20000100800 */
[----:B---3--:R-:W-:-:S05]  /*b9b10*/  F2FP.SATFINITE.E5M2.F32.PACK_AB_MERGE_C R0, R48, R51, RZ ;  /* 0x000000333000723e */ /* 0x008fca00048060ff */
[----:B------:R0:W-:Y:S01]  /*b9b20*/  STL [R1+0x2a7c], R0 ;  /* 0x002a7c0001007387 */ /* 0x0001e20000100800 */
[----:B----4-:R-:W-:-:S03]  /*b9b30*/  F2FP.SATFINITE.E5M2.F32.PACK_AB_MERGE_C R2, R47, R46, RZ ;  /* 0x0000002e2f02723e */ /* 0x010fc600048060ff */
[----:B------:R-:W2:Y:S04]  /*b9b40*/  LDL.LU R50, [R1+0x1418] ;  /* 0x0014180001327983 */ /* 0x000ea80000300800 */
[----:B------:R1:W-:Y:S01]  /*b9b50*/  STL.64 [R1+0x2678], R8 ;  /* 0x0026780801007387 */ /* 0x0003e20000100a00 */
[----:B0-----:R-:W-:-:S03]  /*b9b60*/  F2FP.SATFINITE.E5M2.F32.PACK_AB_MERGE_C R0, R45, R44, RZ ;  /* 0x0000002c2d00723e */ /* 0x001fc600048060ff */
[----:B------:R-:W-:Y:S04]  /*b9b70*/  STL [R1+0x2a88], R2 ;  /* 0x002a880201007387 */ /* 0x000fe80000100800 */
[----:B------:R-:W2:Y:S04]  /*b9b80*/  LDL.LU R39, [R1+0x141c] ;  /* 0x00141c0001277983 */ /* 0x000ea80000300800 */
[----:B------:R0:W-:Y:S01]  /*b9b90*/  STL [R1+0x238], R0 ;  /* 0x0002380001007387 */ /* 0x0001e20000100800 */
[----:B-1----:R-:W-:-:S03]  /*b9ba0*/  IADD3 R8, P6, PT, R42, R16, RZ ;  /* 0x000000102a087210 */ /* 0x002fc60007fde0ff */
[----:B------:R-:W3:Y:S04]  /*b9bb0*/  LDL.LU R38, [R1+0x1400] ;  /* 0x0014000001267983 */ /* 0x000ee80000300800 */
[----:B------:R-:W3:Y:S01]  /*b9bc0*/  LDL.LU R37, [R1+0x1404] ;  /* 0x0014040001257983 */ /* 0x000ee20000300800 */
[----:B------:R-:W-:-:S03]  /*b9bd0*/  IMAD.X R9, R36, 0x1, R14, P6 ;  /* 0x0000000124097824 */ /* 0x000fc600030e060e */
[----:B------:R-:W4:Y:S04]  /*b9be0*/  LDL.LU R40, [R1+0x1408] ;  /* 0x0014080001287983 */ /* 0x000f280000300800 */
[----:B------:R-:W4:Y:S04]  /*b9bf0*/  LDL.LU R49, [R1+0x140c] ;  /* 0x00140c0001317983 */ /* 0x000f280000300800 */
[----:B0-----:R-:W4:Y:S04]  /*b9c00*/  LDL.LU R0, [R1+0x12b0] ;  /* 0x0012b00001007983 */ /* 0x001f280000300800 */
        /* <DEDUP_REMOVED lines=12> */
[----:B------:R-:W-:-:S05]  /*b9cd0*/  F2FP.SATFINITE.E5M2.F32.PACK_AB_MERGE_C R56, R57, R56, RZ ;  /* 0x000000383938723e */ /* 0x000fca00048060ff */
[----:B------:R0:W-:Y:S01]  /*b9ce0*/  STL [R1+0x2aa0], R56 ;  /* 0x002aa03801007387 */ /* 0x0001e20000100800 */
[----:B------:R-:W-:-:S05]  /*b9cf0*/  F2FP.SATFINITE.E5M2.F32.PACK_AB_MERGE_C R41, R54, R55, RZ ;  /* 0x000000373629723e */ /* 0x000fca00048060ff */
[----:B------:R-:W-:Y:S04]  /*b9d00*/  STL [R1+0x1cc], R41 ;  /* 0x0001cc2901007387 */ /* 0x000fe80000100800 */
[----:B------:R1:W-:Y:S04]  /*b9d10*/  STL.64 [R1+0x2660], R8 ;  /* 0x0026600801007387 */ /* 0x0003e80000100a00 */
[----:B0-----:R-:W4:Y:S01]  /*b9d20*/  LDL.LU R56, [R1+0x13e8] ;  /* 0x0013e80001387983 */ /* 0x001f220000300800 */
[----:B------:R-:W-:Y:S02]  /*b9d30*/  F2FP.SATFINITE.E5M2.F32.PACK_AB_MERGE_C R3, R61, R3, RZ ;  /* 0x000000033d03723e */ /* 0x000fe400048060ff */
[----:B-1----:R-:W-:-:S05]  /*b9d40*/  F2FP.SATFINITE.E5M2.F32.PACK_AB_MERGE_C R8, R52, R53, RZ ;  /* 0x000000353408723e */ /* 0x002fca00048060ff */
[----:B------:R0:W-:Y:S04]  /*b9d50*/  STL [R1+0x1d0], R8 ;  /* 0x0001d00801007387 */ /* 0x0001e80000100800 */
[----:B------:R-:W4:Y:S01]  /*b9d60*/  LDL.LU R57, [R1+0x13ec] ;  /* 0x0013ec0001397983 */ /* 0x000f220000300800 */
[----:B0-----:R-:W-:-:S03]  /*b9d70*/  IADD3 R8, P6, PT, R42, R12, RZ ;  /* 0x0000000c2a087210 */ /* 0x001fc60007fde0ff */
[----:B------:R0:W-:Y:S04]  /*b9d80*/  STL [R1+0x1a0], R3 ;  /* 0x0001a00301007387 */ /* 0x0001e80000100800 */
[----:B------:R-:W4:Y:S01]  /*b9d90*/  LDL.LU R55, [R1+0x13d0] ;  /* 0x0013d00001377983 */ /* 0x000f220000300800 */
[----:B------:R-:W-:-:S03]  /*b9da0*/  IMAD.X R9, R36, 0x1, R11, P6 ;  /* 0x0000000124097824 */ /* 0x000fc600030e060b */
[----:B------:R-:W4:Y:S04]  /*b9db0*/  LDL.LU R54, [R1+0x13d4] ;  /* 0x0013d40001367983 */ /* 0x000f280000300800 */
[----:B------:R-:W4:Y:S04]  /*b9dc0*/  LDL.LU R53, [R1+0x13d8] ;  /* 0x0013d80001357983 */ /* 0x000f280000300800 */
[----:B------:R-:W4:Y:S04]  /*b9dd0*/  LDL.LU R52, [R1+0x13dc] ;  /* 0x0013dc0001347983 */ /* 0x000f280000300800 */
[----:B0-----:R-:W4:Y:S04]  /*b9de0*/  LDL.LU R3, [R1+0x13c0] ;  /* 0x0013c00001037983 */ /* 0x001f280000300800 */
[----:B------:R-:W4:Y:S04]  /*b9df0*/  LDL.LU R61, [R1+0x13c4] ;  /* 0x0013c400013d7983 */ /* 0x000f280000300800 */
[----:B------:R0:W-:Y:S04]  /*b9e00*/  STL.64 [R1+0x2668], R8 ;  /* 0x0026680801007387 */ /* 0x0001e80000100a00 */
[----:B0-----:R-:W4:Y:S01]  /*b9e10*/  LDL.LU.64 R8, [R1+0x55f8] ;  /* 0x0055f80001087983 */ /* 0x001f220000300a00 */
[----:B--2---:R-:W-:-:S02]  /*b9e20*/  F2FP.SATFINITE.E5M2.F32.PACK_AB_MERGE_C R41, R39, R50, RZ ;  /* 0x000000322729723e */ /* 0x004fc400048060ff */
[----:B---3--:R-:W-:Y:S02]  /*b9e30*/  F2FP.SATFINITE.E5M2.F32.PACK_AB_MERGE_C R37, R37, R38, RZ ;  /* 0x000000262525723e */ /* 0x008fe400048060ff */
[----:B------:R-:W-:Y:S01]  /*b9e40*/  IADD3 R38, P6, PT, R42, R10, RZ ;  /* 0x0000000a2a267210 */ /* 0x000fe20007fde0ff */
[----:B------:R-:W-:Y:S04]  /*b9e50*/  STL [R1+0x1a4], R41 ;  /* 0x0001a42901007387 */ /* 0x000fe80000100800 */
[----:B------:R4:W-:Y:S02]  /*b9e60*/  STL [R1+0x17c], R37 ;  /* 0x00017c2501007387 */ /* 0x0009e40000100800 */
[----:B----4-:R-:W-:Y:S02]  /*b9e70*/  F2FP.SATFINITE.E5M2.F32.PACK_AB_MERGE_C R37, R49, R40, RZ ;  /* 0x000000283125723e */ /* 0x010fe400048060ff */
[----:B------:R-:W-:-:S02]  /*b9e80*/  F2FP.SATFINITE.E5M2.F32.PACK_AB_MERGE_C R0, R2, R0, RZ ;  /* 0x000000000200723e */ /* 0x000fc400048060ff */
[----:B------:R-:W-:Y:S01]  /*b9e90*/  F2FP.SATFINITE.E5M2.F32.PACK_AB_MERGE_C R2, R59, R58, RZ ;  /* 0x0000003a3b02723e */ /* 0x000fe200048060ff */
[----:B------:R-:W-:-:S05]  /*b9ea0*/  IMAD.X R39, R36, 0x1, R8, P6 ;  /* 0x0000000124277824 */ /* 0x000fca00030e0608 */
[----:B------:R0:W-:Y:S04]  /*b9eb0*/  STL.64 [R1+0x2658], R38 ;  /* 0x0026582601007387 */ /* 0x0001e80000100a00 */
[----:B------:R-:W-:Y:S01]  /*b9ec0*/  STL [R1+0x184], R37 ;  /* 0x0001842501007387 */ /* 0x000fe20000100800 */
[----:B0-----:R-:W-:-:S03]  /*b9ed0*/  IADD3 R38, P6, PT, R42, R9, RZ ;  /* 0x000000092a267210 */ /* 0x001fc60007fde0ff */
[----:B------:R0:W-:Y:S02]  /*b9ee0*/  STL.64 [R1+0x55f0], R8 ;  /* 0x0055f00801007387 */ /* 0x0001e40000100a00 */
[----:B------:R-:W-:Y:S02]  /*b9ef0*/  IMAD.X R39, R36, 0x1, R6, P6 ;  /* 0x0000000124277824 */ /* 0x000fe400030e0606 */
[----:B------:R1:W-:Y:S01]  /*b9f00*/  STL [R1+0x148], R0 ;  /* 0x0001480001007387 */ /* 0x0003e20000100800 */
[----:B0-----:R-:W-:-:S03]  /*b9f10*/  IADD3 R8, P6, PT, R42, R7, RZ ;  /* 0x000000072a087210 */ /* 0x001fc60007fde0ff */
[----:B------:R-:W-:Y:S01]  /*b9f20*/  STL.64 [R1+0x2650], R38 ;  /* 0x0026502601007387 */ /* 0x000fe20000100a00 */
[----:B-1----:R-:W-:-:S03]  /*b9f30*/  F2FP.SATFINITE.E5M2.F32.PACK_AB_MERGE_C R0, R48, R51, RZ ;  /* 0x000000333000723e */ /* 0x002fc600048060ff */
[----:B------:R0:W-:Y:S01]  /*b9f40*/  STL [R1+0x14c], R2 ;  /* 0x00014c0201007387 */ /* 0x0001e20000100800 */
[----:B------:R-:W-:-:S03]  /*b9f50*/  IMAD.X R9, R36, 0x1, R5, P6 ;  /* 0x0000000124097824 */ /* 0x000fc600030e0605 */
[----:B------:R1:W-:Y:S01]  /*b9f60*/  STL [R1+0x12b4], R0 ;  /* 0x0012b40001007387 */ /* 0x0003e20000100800 */
[----:B0-----:R-:W-:-:S03]  /*b9f70*/  F2FP.SATFINITE.E5M2.F32.PACK_AB_MERGE_C R2, R47, R46, RZ ;  /* 0x0000002e2f02723e */ /* 0x001fc600048060ff */
        /* <DEDUP_REMOVED lines=17> */
[----:B------:R0:W-:Y:S01]  /*ba090*/  STL [R1+0x2a70], R0 ;  /* 0x002a700001007387 */ /* 0x0001e20000100800 */
[----:B-1----:R-:W-:Y:S01]  /*ba0a0*/  F2FP.SATFINITE.E5M2.F32.PACK_AB_MERGE_C R2, R52, R53, RZ ;  /* 0x000000353402723e */ /* 0x002fe200048060ff */
[----:B------:R-:W-:Y:S02]  /*ba0b0*/  IMAD.X R9, R36, 0x1, R32, P6 ;  /* 0x0000000124097824 */ /* 0x000fe400030e0620 */
[----:B------:R-:W3:Y:S01]  /*ba0c0*/  LDL.LU R50, [R1+0x1a40] ;  /* 0x001a400001327983 */ /* 0x000ee20000300800 */
[----:B0-----:R-:W-:-:S03]  /*ba0d0*/  F2FP.SATFINITE.E5M2.F32.PACK_AB_MERGE_C R0, R61, R3, RZ ;  /* 0x000000033d00723e */ /* 0x001fc600048060ff */
[----:B------:R0:W-:Y:S04]  /*ba0e0*/  STL.64 [R1+0x2648], R8 ;  /* 0x0026480801007387 */ /* 0x0001e80000100a00 */
[----:B------:R-:W-:Y:S04]  /*ba0f0*/  STL [R1+0x2a74], R2 ;  /* 0x002a740201007387 */ /* 0x000fe80000100800 */
[----:B------:R-:W3:Y:S04]  /*ba100*/  LDL.LU R39, [R1+0x1a44] ;  /* 0x001a440001277983 */ /* 0x000ee80000300800 */
[----:B------:R1:W-:Y:S04]  /*ba110*/  STL [R1+0x234], R0 ;  /* 0x0002340001007387 */ /* 0x0003e80000100800 */
[----:B------:R-:W3:Y:S04]  /*ba120*/  LDL.LU R38, [R1+0x1a48] ;  /* 0x001a480001267983 */ /* 0x000ee80000300800 */
[----:B------:R-:W3:Y:S01]  /*ba130*/  LDL.LU R37, [R1+0x1a4c] ;  /* 0x001a4c0001257983 */ /* 0x000ee20000300800 */
[----:B0-----:R-:W-:-:S03]  /*ba140*/  IADD3 R8, P6, PT, R42, R31, RZ ;  /* 0x0000001f2a087210 */ /* 0x001fc60007fde0ff */
[----:B------:R-:W3:Y:S04]  /*ba150*/  LDL.LU R40, [R1+0x1a30] ;  /* 0x001a300001287983 */ /* 0x000ee80000300800 */
[----:B------:R-:W3:Y:S01]  /*ba160*/  LDL.LU R49, [R1+0x1a34] ;  /* 0x001a340001317983 */ /* 0x000ee20000300800 */
[----:B------:R-:W-:-:S03]  /*ba170*/  IMAD.X R9, R36, 0x1, R33, P6 ;  /* 0x0000000124097824 */ /* 0x000fc600030e0621 */
        /* <DEDUP_REMOVED lines=8> */
[----:B------:R0:W-:Y:S02]  /*ba200*/  STL.64 [R1+0x2630], R8 ;  /* 0x0026300801007387 */ /* 0x0001e40000100a00 */
[----:B0-----:R-:W-:-:S05]  /*ba210*/  IADD3 R8, P6, PT, R42, R34, RZ ;  /* 0x000000222a087210 */ /* 0x001fca0007fde0ff */
[----:B------:R-:W-:-:S05]  /*ba220*/  IMAD.X R9, R36, 0x1, R35, P6 ;  /* 0x0000000124097824 */ /* 0x000fca00030e0623 */
[----:B------:R2:W-:Y:S02]  /*ba230*/  STL.64 [R1+0x2628], R8 ;  /* 0x0026280801007387 */ /* 0x0005e40000100a00 */
[----:B--2---:R-:W-:Y:S02]  /*ba240*/  F2FP.SATFINITE.E5M2.F32.PACK_AB_MERGE_C R8, R47, R46, RZ ;  /* 0x0000002e2f08723e */ /* 0x004fe400048060ff */
[----:B------:R-:W2:Y:S04]  /*ba250*/  LDL.LU R46, [R1+0x1a28] ;  /* 0x001a2800012e7983 */ /* 0x000ea80000300800 */
[----:B------:R-:W2:Y:S04]  /*ba260*/  LDL.LU R47, [R1+0x1a2c] ;  /* 0x001a2c00012f7983 */ /* 0x000ea80000300800 */
[----:B------:R0:W-:Y:S01]  /*ba270*/  STL [R1+0x230], R8 ;  /* 0x0002300801007387 */ /* 0x0001e20000100800 */
[----:B----4-:R-:W-:-:S03]  /*ba280*/  F2FP.SATFINITE.E5M2.F32.PACK_AB_MERGE_C R9, R48, R51, RZ ;  /* 0x000000333009723e */ /* 0x010fc600048060ff */
[----:B------:R-:W4:Y:S01]  /*ba290*/  LDL.LU R56, [R1+0x1a10] ;  /* 0x001a100001387983 */ /* 0x000f220000300800 */
[----:B0-----:R-:W-:-:S03]  /*ba2a0*/  F2FP.SATFINITE.E5M2.F32.PACK_AB_MERGE_C R8, R45, R44, RZ ;  /* 0x0000002c2d08723e */ /* 0x001fc600048060ff */
[----:B------:R-:W-:Y:S04]  /*ba2b0*/  STL [R1+0x1b0], R9 ;  /* 0x0001b00901007387 */ /* 0x000fe80000100800 */
[----:B------:R-:W4:Y:S04]  /*ba2c0*/  LDL.LU R57, [R1+0x1a14] ;  /* 0x001a140001397983 */ /* 0x000f280000300800 */
[----:B------:R0:W-:Y:S04]  /*ba2d0*/  STL [R1+0x1b4], R8 ;  /* 0x0001b40801007387 */ /* 0x0001e80000100800 */
[----:B------:R-:W4:Y:S04]  /*ba2e0*/  LDL.LU R55, [R1+0x1a18] ;  /* 0x001a180001377983 */ /* 0x000f280000300800 */
[----:B------:R-:W4:Y:S04]  /*ba2f0*/  LDL.LU R54, [R1+0x1a1c] ;  /* 0x001a1c0001367983 */ /* 0x000f280000300800 */
[----:B------:R-:W4:Y:S04]  /*ba300*/  LDL.LU R51, [R1+0x1a00] ;  /* 0x001a000001337983 */ /* 0x000f280000300800 */
[----:B------:R-:W4:Y:S04]  /*ba310*/  LDL.LU R48, [R1+0x1a04] ;  /* 0x001a040001307983 */ /* 0x000f280000300800 */
[----:B------:R-:W4:Y:S04]  /*ba320*/  LDL.LU R44, [R1+0x1a08] ;  /* 0x001a0800012c7983 */ /* 0x000f280000300800 */
[----:B------:R-:W4:Y:S01]  /*ba330*/  LDL.LU R45, [R1+0x1a0c] ;  /* 0x001a0c00012d7983 */ /* 0x000f220000300800 */
[----:B------:R-:W-:-:S02]  /*ba340*/  SHF.R.S32.HI R36, RZ, 0x1f, R43 ;  /* 0x0000001fff247819 */ /* 0x000fc4000001142b */
[----:B0-----:R-:W-:-:S05]  /*ba350*/  IADD3 R8, P6, PT, R43, R28, RZ ;  /* 0x0000001c2b087210 */ /* 0x001fca0007fde0ff */
[----:B------:R-:W-:-:S05]  /*ba360*/  IMAD.X R9, R36, 0x1, R26, P6 ;  /* 0x0000000124097824 */ /* 0x000fca00030e061a */
[----:B------:R0:W-:Y:S01]  /*ba370*/  STL.64 [R1+0x2620], R8 ;  /* 0x0026200801007387 */ /* 0x0001e20000100a00 */
[----:B---3--:R-:W-:Y:S02]  /*ba380*/  F2FP.SATFINITE.E5M2.F32.PACK_AB_MERGE_C R39, R39, R50, RZ ;  /* 0x000000322727723e */ /* 0x008fe400048060ff */
[----:B0-----:R-:W-:Y:S02]  /*ba390*/  IADD3 R8, P6, PT, R43, R27, RZ ;  /* 0x0000001b2b087210 */ /* 0x001fe40007fde0ff */
[----:B------:R-:W-:-:S03]  /*ba3a0*/  F2FP.SATFINITE.E5M2.F32.PACK_AB_MERGE_C R37, R37, R38, RZ ;  /* 0x000000262525723e */ /* 0x000fc600048060ff */
[----:B------:R-:W-:Y:S01]  /*ba3b0*/  IMAD.X R9, R36, 0x1, R25, P6 ;  /* 0x0000000124097824 */ /* 0x000fe200030e0619 */
[----:B------:R-:W-:Y:S04]  /*ba3c0*/  STL [R1+0x180], R39 ;  /* 0x0001802701007387 */ /* 0x000fe80000100800 */
[----:B------:R0:W-:Y:S04]  /*ba3d0*/  STL [R1+0x188], R37 ;  /* 0x0001882501007387 */ /* 0x0001e80000100800 */
[----:B------:R1:W-:Y:S01]  /*ba3e0*/  STL.64 [R1+0x1a40], R8 ;  /* 0x001a400801007387 */ /* 0x0003e20000100a00 */
[----:B------:R-:W-:-:S02]  /*ba3f0*/  F2FP.SATFINITE.E5M2.F32.PACK_AB_MERGE_C R0, R2, R0, RZ ;  /* 0x000000000200723e */ /* 0x000fc400048060ff */
[----:B0-----:R-:W-:Y:S02]  /*ba400*/  F2FP.SATFINITE.E5M2.F32.PACK_AB_MERGE_C R37, R49, R40, RZ ;  /* 0x000000283125723e */ /* 0x001fe400048060ff */
[----:B-1----:R-:W-:-:S03]  /*ba410*/  IADD3 R8, P6, PT, R43, R24, RZ ;  /* 0x000000182b087210 */ /* 0x002fc60007fde0ff */
[----:B------:R-:W-:Y:S02]  /*ba420*/  STL [R1+0x144], R37 ;  /* 0x0001442501007387 */ /* 0x000fe40000100800 */
[----:B------:R-:W-:Y:S02]  /*ba430*/  IMAD.X R9, R36, 0x1, R22, P6 ;  /* 0x0000000124097824 */ /* 0x000fe400030e0616 */
[----:B------:R0:W-:Y:S01]  /*ba440*/  STL [R1+0x154], R0 ;  /* 0x0001540001007387 */ /* 0x0001e20000100800 */
[----:B------:R-:W-:-:S03]  /*ba450*/  F2FP.SATFINITE.E5M2.F32.PACK_AB_MERGE_C R2, R59, R58, RZ ;  /* 0x0000003a3b02723e */ /* 0x000fc600048060ff */
[----:B------:R1:W-:Y:S01]  /*ba460*/  STL.64 [R1+0x1a38], R8 ;  /* 0x001a380801007387 */ /* 0x0003e20000100a00 */
[----:B0-----:R-:W-:Y:S02]  /*ba470*/  F2FP.SATFINITE.E5M2.F32.PACK_AB_MERGE_C R0, R52, R53, RZ ;  /* 0x000000353400723e */ /* 0x001fe400048060ff */
[----:B-1----:R-:W-:Y:S01]  /*ba480*/  IADD3 R8, P6, PT, R43, R23, RZ ;  /* 0x000000172b087210 */ /* 0x002fe20007fde0ff */
[----:B------:R-:W-:Y:S04]  /*ba490*/  STL [R1+0x120], R2 ;  /* 0x0001200201007387 */ /* 0x000fe80000100800 */
[----:B------:R-:W-:Y:S01]  /*ba4a0*/  IMAD.X R9, R36, 0x1, R21, P6 ;  /* 0x0000000124097824 */ /* 0x000fe200030e0615 */
[----:B------:R0:W-:Y:S04]  /*ba4b0*/  STL [R1+0x11c], R0 ;  /* 0x00011c0001007387 */ /* 0x0001e80000100800 */
[----:B------:R-:W3:Y:S04]  /*ba4c0*/  LDL.LU R53, [R1+0x19f0] ;  /* 0x0019f00001357983 */ /* 0x000ee80000300800 */
[----:B------:R-:W3:Y:S01]  /*ba4d0*/  LDL.LU R52, [R1+0x19f4] ;  /* 0x0019f40001347983 */ /* 0x000ee20000300800 */
[----:B0-----:R-:W-:-:S03]  /*ba4e0*/  F2FP.SATFINITE.E5M2.F32.PACK_AB_MERGE_C R0, R61, R3, RZ ;  /* 0x000000033d00723e */ /* 0x001fc600048060ff */
[----:B------:R0:W-:Y:S04]  /*ba4f0*/  STL.64 [R1+0x1a30], R8 ;  /* 0x001a300801007387 */ /* 0x0001e80000100a00 */
[----:B------:R2:W-:Y:S04]  /*ba500*/  STL [R1+0x12b0], R0 ;  /* 0x0012b00001007387 */ /* 0x0005e80000100800 */
[----:B------:R-:W3:Y:S01]  /*ba510*/  LDL.LU R3, [R1+0x19f8] ;  /* 0x0019f80001037983 */ /* 0x000ee20000300800 */
[----:B0-----:R-:W-:-:S03]  /*ba520*/  IADD3 R8, P6, PT, R43, R20, RZ ;  /* 0x000000142b087210 */ /* 0x001fc60007fde0ff */
[----:B------:R-:W3:Y:S02]  /*ba530*/  LDL.LU R61, [R1+0x19fc] ;  /* 0x0019fc00013d7983 */ /* 0x000ee40000300800 */
[----:B------:R-:W-:Y:S01]  /*ba540*/  IMAD.X R9, R36, 0x1, R19, P6 ;  /* 0x0000000124097824 */ /* 0x000fe200030e0613 */
[----:B--2---:R-:W-:Y:S02]  /*ba550*/  F2FP.SATFINITE.E5M2.F32.PACK_AB_MERGE_C R0, R47, R46, RZ ;  /* 0x0000002e2f00723e */ /* 0x004fe400048060ff */
[----:B------:R-:W2:Y:S04]  /*ba560*/  LDL.LU R46, [R1+0x19e0] ;  /* 0x0019e000012e7983 */ /* 0x000ea80000300800 */
[----:B------:R-:W2:Y:S04]  /*ba570*/  LDL.LU R47, [R1+0x19e4] ;  /* 0x0019e400012f7983 */ /* 0x000ea80000300800 */
[----:B------:R-:W-:Y:S04]  /*ba580*/  STL [R1+0x12bc], R0 ;  /* 0x0012bc0001007387 */ /* 0x000fe80000100800 */
[----:B------:R0:W-:Y:S01]  /*ba590*/  STL.64 [R1+0x1a20], R8 ;  /* 0x001a200801007387 */ /* 0x0001e20000100a00 */
[----:B----4-:R-:W-:-:S02]  /*ba5a0*/  F2FP.SATFINITE.E5M2.F32.PACK_AB_MERGE_C R2, R57, R56, RZ ;  /* 0x000000383902723e */ /* 0x010fc400048060ff */
[----:B0-----:R-:W-:-:S03]  /*ba5b0*/  IADD3 R8, P6, PT, R43, R18, RZ ;  /* 0x000000122b087210 */ /* 0x001fc60007fde0ff */
[----:B------:R-:W-:Y:S01]  /*ba5c0*/  STL [R1+0x308], R2 ;  /* 0x0003080201007387 */ /* 0x000fe20000100800 */
[----:B------:R-:W-:Y:S01]  /*ba5d0*/  F2FP.SATFINITE.E5M2.F32.PACK_AB_MERGE_C R0, R54, R55, RZ ;  /* 0x000000373600723e */ /* 0x000fe200048060ff */
[----:B------:R-:W-:Y:S01]  /*ba5e0*/  IMAD.X R9, R36, 0x1, R17, P6 ;  /* 0x0000000124097824 */ /* 0x000fe200030e0611 */
[----:B------:R-:W-:-:S03]  /*ba5f0*/  F2FP.SATFINITE.E5M2.F32.PACK_AB_MERGE_C R51, R48, R51, RZ ;  /* 0x000000333033723e */ /* 0x000fc600048060ff */
[----:B------:R-:W-:Y:S04]  /*ba600*/  STL [R1+0x328], R0 ;  /* 0x0003280001007387 */ /* 0x000fe80000100800 */
[----:B------:R-:W-:Y:S04]  /*ba610*/  STL [R1+0x536c], R51 ;  /* 0x00536c3301007387 */ /* 0x000fe80000100800 */
[----:B------:R0:W-:Y:S01]  /*ba620*/  STL.64 [R1+0x1a10], R8 ;  /* 0x001a100801007387 */ /* 0x0001e20000100a00 */
[----:B------:R-:W-:Y:S02]  /*ba630*/  F2FP.SATFINITE.E5M2.F32.PACK_AB_MERGE_C R48, R45, R44, RZ ;  /* 0x0000002c2d30723e */ /* 0x000fe400048060ff */
[----:B0-----:R-:W-:-:S03]  /*ba640*/  IADD3 R8, P6, PT, R43, R16, RZ ;  /* 0x000000102b087210 */ /* 0x001fc60007fde0ff */
[----:B------:R-:W-:Y:S02]  /*ba650*/  STL [R1+0x5368], R48 ;  /* 0x0053683001007387 */ /* 0x000fe40000100800 */
[----:B------:R-:W-:-:S05]  /*ba660*/  IMAD.X R9, R36, 0x1, R14, P6 ;  /* 0x0000000124097824 */ /* 0x000fca00030e060e */
[----:B------:R0:W-:Y:S04]  /*ba670*/  STL.64 [R1+0x1a00], R8 ;  /* 0x001a000801007387 */ /* 0x0001e80000100a00 */
[----:B0-----:R-:W4:Y:S04]  /*ba680*/  LDL.LU R8, [R1+0x19e8] ;  /* 0x0019e80001087983 */ /* 0x001f280000300800 */
[----:B------:R-:W4:Y:S04]  /*ba690*/  LDL.LU R9, [R1+0x19ec] ;  /* 0x0019ec0001097983 */ /* 0x000f280000300800 */
[----:B------:R-:W4:Y:S01]  /*ba6a0*/  LDL.LU R51, [R1+0x19d0] ;  /* 0x0019d00001337983 */ /* 0x000f220000300800 */
[----:B------:R-:W-:-:S03]  /*ba6b0*/  IADD3 R38, P6, PT, R43, R15, RZ ;  /* 0x0000000f2b267210 */ /* 0x000fc60007fde0ff */
        /* <DEDUP_REMOVED lines=10> */
[----:B------:R-:W4:Y:S01]  /*ba760*/  LDL.LU R59, [R1+0x1398] ;  /* 0x00139800013b7983 */ /* 0x000f220000300800 */
[----:B---3--:R-:W-:-:S03]  /*ba770*/  F2FP.SATFINITE.E5M2.F32.PACK_AB_MERGE_C R37, R52, R53, RZ ;  /* 0x000000353425723e */ /* 0x008fc600048060ff */
[----:B------:R-:W3:Y:S01]  /*ba780*/  LDL.LU R56, [R1+0x139c] ;  /* 0x00139c0001387983 */ /* 0x000ee20000300800 */
[----:B------:R-:W-:-:S05]  /*ba790*/  F2FP.SATFINITE.E5M2.F32.PACK_AB_MERGE_C R54, R61, R3, RZ ;  /* 0x000000033d36723e */ /* 0x000fca00048060ff */
[----:B------:R-:W-:Y:S04]  /*ba7a0*/  STL [R1+0x5364], R54 ;  /* 0x0053643601007387 */ /* 0x000fe80000100800 */
[----:B------:R-:W-:Y:S04]  /*ba7b0*/  STL [R1+0x1c8], R37 ;  /* 0x0001c82501007387 */ /* 0x000fe80000100800 */
[----:B------:R0:W-:Y:S04]  /*ba7c0*/  STL.64 [R1+0x19f0], R38 ;  /* 0x0019f02601007387 */ /* 0x0001e80000100a00 */
[----:B0-----:R-:W3:Y:S04]  /*ba7d0*/  LDL.LU R39, [R1+0x19b0] ;  /* 0x0019b00001277983 */ /* 0x001ee80000300800 */
[----:B------:R-:W3:Y:S01]  /*ba7e0*/  LDL.LU R38, [R1+0x19b4] ;  /* 0x0019b40001267983 */ /* 0x000ee20000300800 */
[----:B--2---:R-:W-:-:S05]  /*ba7f0*/  F2FP.SATFINITE.E5M2.F32.PACK_AB_MERGE_C R3, R47, R46, RZ ;  /* 0x0000002e2f03723e */ /* 0x004fca00048060ff */
[----:B------:R0:W-:Y:S04]  /*ba800*/  STL [R1+0x198], R3 ;  /* 0x0001980301007387 */ /* 0x0001e80000100800 */
        /* <DEDUP_REMOVED lines=10> */
[----:B----4-:R-:W-:-:S02]  /*ba8b0*/  F2FP.SATFINITE.E5M2.F32.PACK_AB_MERGE_C R48, R9, R8, RZ ;  /* 0x000000080930723e */ /* 0x010fc400048060ff */
[----:B------:R-:W-:-:S05]  /*ba8c0*/  IADD3 R8, P6, PT, R43, R12, RZ ;  /* 0x0000000c2b087210 */ /* 0x000fca0007fde0ff */
[----:B------:R-:W-:Y:S01]  /*ba8d0*/  IMAD.X R9, R36, 0x1, R11, P6 ;  /* 0x0000000124097824 */ /* 0x000fe200030e060b */
[----:B------:R-:W-:Y:S04]  /*ba8e0*/  STL [R1+0x19c], R48 ;  /* 0x00019c3001007387 */ /* 0x000fe80000100800 */
[----:B------:R0:W-:Y:S04]  /*ba8f0*/  STL.64 [R1+0x19e0], R8 ;  /* 0x0019e00801007387 */ /* 0x0001e80000100a00 */
[----:B0-----:R-:W4:Y:S01]  /*ba900*/  LDL.LU.64 R8, [R1+0x55f0] ;  /* 0x0055f00001087983 */ /* 0x001f220000300a00 */
[----:B------:R-:W-:-:S02]  /*ba910*/  F2FP.SATFINITE.E5M2.F32.PACK_AB_MERGE_C R48, R42, R51, RZ ;  /* 0x000000332a30723e */ /* 0x000fc400048060ff */
[----:B------:R-:W-:Y:S02]  /*ba920*/  F2FP.SATFINITE.E5M2.F32.PACK_AB_MERGE_C R42, R45, R44, RZ ;  /* 0x0000002c2d2a723e */ /* 0x000fe400048060ff */
[----:B------:R-:W-:Y:S01]  /*ba930*/  IADD3 R44, P6, PT, R43, R10, RZ ;  /* 0x0000000a2b2c7210 */ /* 0x000fe20007fde0ff */
[----:B------:R0:W-:Y:S01]  /*ba940*/  STL [R1+0x16c], R48 ;  /* 0x00016c3001007387 */ /* 0x0001e20000100800 */
[----:B------:R-:W-:Y:S02]  /*ba950*/  F2FP.SATFINITE.E5M2.F32.PACK_AB_MERGE_C R41, R50, R41, RZ ;  /* 0x000000293229723e */ /* 0x000fe400048060ff */
[----:B------:R-:W-:Y:S01]  /*ba960*/  F2FP.SATFINITE.E5M2.F32.PACK_AB_MERGE_C R0, R0, R49, RZ ;  /* 0x000000310000723e */ /* 0x000fe200048060ff */
[----:B------:R-:W-:Y:S01]  /*ba970*/  STL [R1+0x170], R42 ;  /* 0x0001702a01007387 */ /* 0x000fe20000100800 */
[----:B--2---:R-:W-:Y:S02]  /*ba980*/  F2FP.SATFINITE.E5M2.F32.PACK_AB_MERGE_C R37, R40, R37, RZ ;  /* 0x000000252825723e */ /* 0x004fe400048060ff */
[----:B---3--:R-:W-:Y:S01]  /*ba990*/  F2FP.SATFINITE.E5M2.F32.PACK_AB_MERGE_C R40, R55, R57, RZ ;  /* 0x000000393728723e */ /* 0x008fe200048060ff */
[----:B----4-:R-:W-:Y:S01]  /*ba9a0*/  IMAD.X R45, R36, 0x1, R8, P6 ;  /* 0x00000001242d7824 */ /* 0x010fe200030e0608 */
[----:B0-----:R-:W-:-:S04]  /*ba9b0*/  IADD3 R48, P6, PT, R43, R9, RZ ;  /* 0x000000092b307210 */ /* 0x001fc80007fde0ff */
[----:B------:R0:W-:Y:S01]  /*ba9c0*/  STL.64 [R1+0x19d0], R44 ;  /* 0x0019d02c01007387 */ /* 0x0001e20000100a00 */
[C---:B------:R-:W-:Y:S01]  /*ba9d0*/  IMAD.X R49, R36.reuse, 0x1, R6, P6 ;  /* 0x0000000124317824 */ /* 0x040fe200030e0606 */
[----:B------:R-:W-:Y:S02]  /*ba9e0*/  IADD3 R50, P6, PT, R43, R7, RZ ;  /* 0x000000072b327210 */ /* 0x000fe40007fde0ff */
[----:B0-----:R-:W2:Y:S04]  /*ba9f0*/  LDL.LU.64 R44, [R1+0x55e8] ;  /* 0x0055e800012c7983 */ /* 0x001ea80000300a00 */
[----:B------:R0:W-:Y:S04]  /*baa00*/  STL [R1+0x134], R41 ;  /* 0x0001342901007387 */ /* 0x0001e80000100800 */
[----:B------:R1:W-:Y:S01]  /*baa10*/  STL [R1+0x13c], R0 ;  /* 0x00013c0001007387 */ /* 0x0003e20000100800 */
[----:B------:R-:W-:-:S03]  /*baa20*/  IMAD.X R51, R36, 0x1, R5, P6 ;  /* 0x0000000124337824 */ /* 0x000fc600030e0605 */
[----:B------:R3:W-:Y:S01]  /*baa30*/  STL.64 [R1+0x19c8], R48 ;  /* 0x0019c83001007387 */ /* 0x0007e20000100a00 */
[----:B0-----:R-:W-:Y:S02]  /*baa40*/  F2FP.SATFINITE.E5M2.F32.PACK_AB_MERGE_C R41, R38, R39, RZ ;  /* 0x000000272629723e */ /* 0x001fe400048060ff */
[----:B-1----:R-:W-:Y:S02]  /*baa50*/  F2FP.SATFINITE.E5M2.F32.PACK_AB_MERGE_C R0, R58, R2, RZ ;  /* 0x000000023a00723e */ /* 0x002fe400048060ff */
[----:B------:R-:W-:Y:S02]  /*baa60*/  F2FP.SATFINITE.E5M2.F32.PACK_AB_MERGE_C R2, R56, R59, RZ ;  /* 0x0000003b3802723e */ /* 0x000fe400048060ff */
[----:B------:R-:W-:Y:S01]  /*baa70*/  IADD3 R38, P6, PT, R43, R4, RZ ;  /* 0x000000042b267210 */ /* 0x000fe20007fde0ff */
[----:B---3--:R-:W3:Y:S04]  /*baa80*/  LDL.LU R49, [R1+0x1980] ;  /* 0x0019800001317983 */ /* 0x008ee80000300800 */
[----:B------:R0:W-:Y:S01]  /*baa90*/  STL [R1+0x108], R0 ;  /* 0x0001080001007387 */ /* 0x0001e20000100800 */
[----:B------:R-:W-:-:S03]  /*baaa0*/  IMAD.X R39, R36, 0x1, R30, P6 ;  /* 0x0000000124277824 */ /* 0x000fc600030e061e */
[----:B0-----:R-:W3:Y:S04]  /*baab0*/  LDL.LU R0, [R1+0x1984] ;  /* 0x0019840001007983 */ /* 0x001ee80000300800 */
[----:B------:R0:W-:Y:S04]  /*baac0*/  STL [R1+0x10c], R2 ;  /* 0x00010c0201007387 */ /* 0x0001e80000100800 */
[----:B0-----:R-:W4:Y:S04]  /*baad0*/  LDL.LU R2, [R1+0x1988] ;  /* 0x0019880001027983 */ /* 0x001f280000300800 */
[----:B------:R-:W4:Y:S04]  /*baae0*/  LDL.LU R58, [R1+0x198c] ;  /* 0x00198c00013a7983 */ /* 0x000f280000300800 */
[----:B------:R-:W4:Y:S04]  /*baaf0*/  LDL.LU R59, [R1+0x1b50] ;  /* 0x001b5000013b7983 */ /* 0x000f280000300800 */
[----:B------:R-:W4:Y:S04]  /*bab00*/  LDL.LU R56, [R1+0x1b54] ;  /* 0x001b540001387983 */ /* 0x000f280000300800 */
[----:B------:R-:W-:Y:S04]  /*bab10*/  STL.64 [R1+0x19c0], R50 ;  /* 0x0019c03201007387 */ /* 0x000fe80000100a00 */
[----:B------:R-:W-:Y:S04]  /*bab20*/  STL [R1+0x11bc], R41 ;  /* 0x0011bc2901007387 */ /* 0x000fe80000100800 */
[----:B------:R0:W-:Y:S04]  /*bab30*/  STL [R1+0x1248], R37 ;  /* 0x0012482501007387 */ /* 0x0001e80000100800 */
[----:B------:R1:W-:Y:S01]  /*bab40*/  STL.64 [R1+0x1948], R38 ;  /* 0x0019482601007387 */ /* 0x0003e20000100a00 */
[----:B0-----:R-:W-:-:S03]  /*bab50*/  F2FP.SATFINITE.E5M2.F32.PACK_AB_MERGE_C R37, R52, R53, RZ ;  /* 0x000000353425723e */ /* 0x001fc600048060ff */
[----:B------:R-:W-:Y:S01]  /*bab60*/  STL [R1+0x22c], R40 ;  /* 0x00022c2801007387 */ /* 0x000fe20000100800 */
[----:B-1----:R-:W-:-:S03]  /*bab70*/  IADD3 R38, P6, PT, R43, R29, RZ ;  /* 0x0000001d2b267210 */ /* 0x002fc60007fde0ff */
[----:B------:R0:W-:Y:S02]  /*bab80*/  STL [R1+0x228], R37 ;  /* 0x0002282501007387 */ /* 0x0001e40000100800 */
[----:B------:R-:W-:Y:S02]  /*bab90*/  IMAD.X R39, R36, 0x1, R32, P6 ;  /* 0x0000000124277824 */ /* 0x000fe400030e0620 */
[----:B------:R-:W4:Y:S01]  /*baba0*/  LDL.LU R54, [R1+0x1b58] ;  /* 0x001b580001367983 */ /* 0x000f220000300800 */
[----:B0-----:R-:W-:Y:S02]  /*babb0*/  F2FP.SATFINITE.E5M2.F32.PACK_AB_MERGE_C R37, R61, R3, RZ ;  /* 0x000000033d25723e */ /* 0x001fe400048060ff */
[----:B------:R-:W-:Y:S01]  /*babc0*/  F2FP.SATFINITE.E5M2.F32.PACK_AB_MERGE_C R3, R47, R46, RZ ;  /* 0x0000002e2f03723e */ /* 0x000fe200048060ff */
[----:B------:R0:W-:Y:S04]  /*babd0*/  STL.64 [R1+0x1938], R38 ;  /* 0x0019382601007387 */ /* 0x0001e80000100a00 */
        /* <DEDUP_REMOVED lines=9> */
[----:B0-----:R-:W-:-:S03]  /*bac70*/  IADD3 R38, P6, PT, R43, R31, RZ ;  /* 0x0000001f2b267210 */ /* 0x001fc60007fde0ff */
[----:B-1----:R-:W4:Y:S02]  /*bac80*/  LDL.LU R3, [R1+0x1b38] ;  /* 0x001b380001037983 */ /* 0x002f240000300800 */
[----:B------:R-:W-:Y:S02]  /*bac90*/  IMAD.X R39, R36, 0x1, R33, P6 ;  /* 0x0000000124277824 */ /* 0x000fe400030e0621 */
[----:B------:R-:W4:Y:S04]  /*baca0*/  LDL.LU R61, [R1+0x1b3c] ;  /* 0x001b3c00013d7983 */ /* 0x000f280000300800 */
[----:B------:R-:W4:Y:S04]  /*bacb0*/  LDL.LU R46, [R1+0x1970] ;  /* 0x00197000012e7983 */ /* 0x000f280000300800 */
[----:B------:R0:W-:Y:S04]  /*bacc0*/  STL.64 [R1+0x1930], R38 ;  /* 0x0019302601007387 */ /* 0x0001e80000100a00 */
[----:B------:R-:W4:Y:S01]  /*bacd0*/  LDL.LU R47, [R1+0x1974] ;  /* 0x00197400012f7983 */ /* 0x000f220000300800 */
[----:B0-----:R-:W-:-:S05]  /*bace0*/  IADD3 R38, P6, PT, R43, R34, RZ ;  /* 0x000000222b267210 */ /* 0x001fca0007fde0ff */
[----:B------:R-:W-:-:S05]  /*bacf0*/  IMAD.X R39, R36, 0x1, R35, P6 ;  /* 0x0000000124277824 */ /* 0x000fca00030e0623 */
[----:B------:R2:W-:Y:S02]  /*bad00*/  STL.64 [R1+0x1928], R38 ;  /* 0x0019282601007387 */ /* 0x0005e40000100a00 */
[----:B--2---:R-:W-:Y:S02]  /*bad10*/  IADD3 R38, P6, PT, R44, R28, RZ ;  /* 0x0000001c2c267210 */ /* 0x004fe40007fde0ff */
[----:B---3--:R-:W-:-:S05]  /*bad20*/  F2FP.SATFINITE.E5M2.F32.PACK_AB_MERGE_C R36, R0, R49, RZ ;  /* 0x000000310024723e */ /* 0x008fca00048060ff */
[----:B------:R0:W-:Y:S02]  /*bad30*/  STL [R1+0x1ac], R36 ;  /* 0x0001ac2401007387 */ /* 0x0001e40000100800 */
[----:B0-----:R-:W-:Y:S02]  /*bad40*/  SHF.R.S32.HI R36, RZ, 0x1f, R44 ;  /* 0x0000001fff247819 */ /* 0x001fe4000001142c */
[----:B----4-:R-:W-:-:S03]  /*bad50*/  F2FP.SATFINITE.E5M2.F32.PACK_AB_MERGE_C R2, R58, R2, RZ ;  /* 0x000000023a02723e */ /* 0x010fc600048060ff */
[----:B------:R-:W-:Y:S01]  /*bad60*/  IMAD.X R39, R36, 0x1, R26, P6 ;  /* 0x0000000124277824 */ /* 0x000fe200030e061a */
[----:B------:R-:W-:Y:S01]  /*bad70*/  F2FP.SATFINITE.E5M2.F32.PACK_AB_MERGE_C R0, R56, R59, RZ ;  /* 0x0000003b3800723e */ /* 0x000fe200048060ff */
[----:B------:R-:W-:Y:S04]  /*bad80*/  STL [R1+0x1a8], R2 ;  /* 0x0001a80201007387 */ /* 0x000fe80000100800 */
[----:B------:R-:W-:Y:S04]  /*bad90*/  STL [R1+0x174], R0 ;  /* 0x0001740001007387 */ /* 0x000fe80000100800 */
[----:B------:R-:W2:Y:S04]  /*bada0*/  LDL.LU R41, [R1+0x1978] ;  /* 0x0019780001297983 */ /* 0x000ea80000300800 */
[----:B------:R-:W2:Y:S04]  /*badb0*/  LDL.LU R50, [R1+0x197c] ;  /* 0x00197c0001327983 */ /* 0x000ea80000300800 */
[----:B------:R0:W-:Y:S04]  /*badc0*/  STL.64 [R1+0x1920], R38 ;  /* 0x0019202601007387 */ /* 0x0001e80000100a00 */
[----:B0-----:R-:W3:Y:S04]  /*badd0*/  LDL.LU R39, [R1+0x1b20] ;  /* 0x001b200001277983 */ /* 0x001ee80000300800 */
[----:B------:R-:W3:Y:S04]  /*bade0*/  LDL.LU R38, [R1+0x1b24] ;  /* 0x001b240001267983 */ /* 0x000ee80000300800 */
[----:B------:R-:W4:Y:S04]  /*badf0*/  LDL.LU R37, [R1+0x1b28] ;  /* 0x001b280001257983 */ /* 0x000f280000300800 */
[----:B------:R-:W4:Y:S04]  /*bae00*/  LDL.LU R40, [R1+0x1b2c] ;  /* 0x001b2c0001287983 */ /* 0x000f280000300800 */
[----:B------:R-:W4:Y:S04]  /*bae10*/  LDL.LU R49, [R1+0x1b10] ;  /* 0x001b100001317983 */ /* 0x000f280000300800 */
[----:B------:R-:W4:Y:S01]  /*bae20*/  LDL.LU R0, [R1+0x1b14] ;  /* 0x001b140001007983 */ /* 0x000f220000300800 */
[----:B------:R-:W-:-:S03]  /*bae30*/  F2FP.SATFINITE.E5M2.F32.PACK_AB_MERGE_C R54, R48, R54, RZ ;  /* 0x000000363036723e */ /* 0x000fc600048060ff */
[----:B------:R-:W4:Y:S04]  /*bae40*/  LDL.LU R2, [R1+0x1b18] ;  /* 0x001b180001027983 */ /* 0x000f280000300800 */
[----:B------:R-:W4:Y:S04]  /*bae50*/  LDL.LU R58, [R1+0x1b1c] ;  /* 0x001b1c00013a7983 */ /* 0x000f280000300800 */
[----:B------:R-:W4:Y:S01]  /*bae60*/  LDL.LU R59, [R1+0x1b00] ;  /* 0x001b0000013b7983 */ /* 0x000f220000300800 */
[----:B------:R-:W-:Y:S02]  /*bae70*/  F2FP.SATFINITE.E5M2.F32.PACK_AB_MERGE_C R48, R42, R51, RZ ;  /* 0x000000332a30723e */ /* 0x000fe400048060ff */
[----:B------:R-:W-:Y:S01]  /*bae80*/  IADD3 R42, P6, PT, R44, R27, RZ ;  /* 0x0000001b2c2a7210 */ /* 0x000fe20007fde0ff */
[----:B------:R-:W4:Y:S04]  /*bae90*/  LDL.LU R56, [R1+0x1b04] ;  /* 0x001b040001387983 */ /* 0x000f280000300800 */
[----:B------:R-:W-:Y:S01]  /*baea0*/  IMAD.X R43, R36, 0x1, R25, P6 ;  /* 0x00000001242b7824 */ /* 0x000fe200030e0619 */
[----:B------:R-:W-:Y:S04]  /*baeb0*/  STL [R1+0x178], R54 ;  /* 0x0001783601007387 */ /* 0x000fe80000100800 */
[----:B------:R-:W-:Y:S04]  /*baec0*/  STL [R1+0x138], R48 ;  /* 0x0001383001007387 */ /* 0x000fe80000100800 */
[----:B------:R0:W-:Y:S02]  /*baed0*/  STL.64 [R1+0x1918], R42 ;  /* 0x0019182a01007387 */ /* 0x0001e40000100a00 */
[----:B0-----:R-:W-:-:S02]  /*baee0*/  F2FP.SATFINITE.E5M2.F32.PACK_AB_MERGE_C R43, R55, R57, RZ ;  /* 0x00000039372b723e */ /* 0x001fc400048060ff */
[----:B------:R-:W-:Y:S02]  /*baef0*/  F2FP.SATFINITE.E5M2.F32.PACK_AB_MERGE_C R42, R52, R53, RZ ;  /* 0x00000035342a723e */ /* 0x000fe400048060ff */
[----:B------:R-:W4:Y:S04]  /*baf00*/  LDL.LU R53, [R1+0x1b08] ;  /* 0x001b080001357983 */ /* 0x000f280000300800 */
[----:B------:R-:W-:Y:S04]  /*baf10*/  STL [R1+0x140], R43 ;  /* 0x0001402b01007387 */ /* 0x000fe80000100800 */
[----:B------:R-:W4:Y:S04]  /*baf20*/  LDL.LU R52, [R1+0x1b0c] ;  /* 0x001b0c0001347983 */ /* 0x000f280000300800 */
[----:B------:R0:W-:Y:S02]  /*baf30*/  STL [R1+0x104], R42 ;  /* 0x0001042a01007387 */ /* 0x0001e40000100800 */
[----:B0-----:R-:W-:-:S05]  /*baf40*/  IADD3 R42, P6, PT, R44, R24, RZ ;  /* 0x000000182c2a7210 */ /* 0x001fca0007fde0ff */
[----:B------:R-:W-:-:S05]  /*baf50*/  IMAD.X R43, R36, 0x1, R22, P6 ;  /* 0x00000001242b7824 */ /* 0x000fca00030e0616 */
[----:B------:R0:W-:Y:S04]  /*baf60*/  STL.64 [R1+0x1910], R42 ;  /* 0x0019102a01007387 */ /* 0x0001e80000100a00 */
[----:B------:R-:W4:Y:S01]  /*baf70*/  LDL.LU R57, [R1+0x1af0] ;  /* 0x001af00001397983 */ /* 0x000f220000300800 */
[----:B0-----:R-:W-:Y:S02]  /*baf80*/  F2FP.SATFINITE.E5M2.F32.PACK_AB_MERGE_C R42, R61, R3, RZ ;  /* 0x000000033d2a723e */ /* 0x001fe400048060ff */
[----:B------:R-:W-:-:S03]  /*baf90*/  F2FP.SATFINITE.E5M2.F32.PACK_AB_MERGE_C R3, R47, R46, RZ ;  /* 0x0000002e2f03723e */ /* 0x000fc600048060ff */
[----:B------:R-:W-:Y:S04]  /*bafa0*/  STL [R1+0x118], R42 ;  /* 0x0001182a01007387 */ /* 0x000fe80000100800 */
[----:B------:R-:W4:Y:S04]  /*bafb0*/  LDL.LU R55, [R1+0x1af4] ;  /* 0x001af40001377983 */ /* 0x000f280000300800 */
[----:B------:R0:W-:Y:S04]  /*bafc0*/  STL [R1+0xec], R3 ;  /* 0x0000ec0301007387 */ /* 0x0001e80000100800 */
[----:B0-----:R-:W4:Y:S04]  /*bafd0*/  LDL.LU R3, [R1+0x1af8] ;  /* 0x001af80001037983 */ /* 0x001f280000300800 */
[----:B------:R-:W4:Y:S04]  /*bafe0*/  LDL.LU R61, [R1+0x1afc] ;  /* 0x001afc00013d7983 */ /* 0x000f280000300800 */
[----:B------:R-:W4:Y:S04]  /*baff0*/  LDL.LU R46, [R1+0x1ae0] ;  /* 0x001ae000012e7983 */ /* 0x000f280000300800 */
[----:B------:R-:W4:Y:S01]  /*bb000*/  LDL.LU R47, [R1+0x1ae4] ;  /* 0x001ae400012f7983 */ /* 0x000f220000300800 */
[----:B------:R-:W-:-:S03]  /*bb010*/  IADD3 R42, P6, PT, R44, R23, RZ ;  /* 0x000000172c2a7210 */ /* 0x000fc60007fde0ff */
[----:B------:R0:W-:Y:S02]  /*bb020*/  STL.64 [R1+0x55e0], R22 ;  /* 0x0055e01601007387 */ /* 0x0001e40000100a00 */
[----:B------:R-:W-:Y:S01]  /*bb030*/  IMAD.X R43, R36, 0x1, R21, P6 ;  /* 0x00000001242b7824 */ /* 0x000fe200030e0615 */
[----:B0-----:R-:W-:-:S04]  /*bb040*/  IADD3 R22, P6, PT, R44, R20, RZ ;  /* 0x000000142c167210 */ /* 0x001fc80007fde0ff */
[----:B------:R-:W-:Y:S01]  /*bb050*/  STL.64 [R1+0x1908], R42 ;  /* 0x0019082a01007387 */ /* 0x000fe20000100a00 */
[----:B------:R-:W-:Y:S01]  /*bb060*/  IMAD.X R23, R36, 0x1, R19, P6 ;  /* 0x0000000124177824 */ /* 0x000fe200030e0613 */
[----:B--2---:R-:W-:-:S05]  /*bb070*/  F2FP.SATFINITE.E5M2.F32.PACK_AB_MERGE_C R41, R50, R41, RZ ;  /* 0x000000293229723e */ /* 0x004fca00048060ff */
[----:B------:R-:W-:Y:S01]  /*bb080*/  STL [R1+0xe8], R41 ;  /* 0x0000e82901007387 */ /* 0x000fe20000100800 */
[----:B---3--:R-:W-:-:S05]  /*bb090*/  F2FP.SATFINITE.E5M2.F32.PACK_AB_MERGE_C R38, R38, R39, RZ ;  /* 0x000000272626723e */ /* 0x008fca00048060ff */
[----:B------:R-:W-:Y:S04]  /*bb0a0*/  STL [R1+0x11b8], R38 ;  /* 0x0011b82601007387 */ /* 0x000fe80000100800 */
[----:B------:R0:W-:Y:S01]  /*bb0b0*/  STL.64 [R1+0x1900], R22 ;  /* 0x0019001601007387 */ /* 0x0001e20000100a00 */
[----:B----4-:R-:W-:Y:S02]  /*bb0c0*/  F2FP.SATFINITE.E5M2.F32.PACK_AB_MERGE_C R37, R40, R37, RZ ;  /* 0x000000252825723e */ /* 0x010fe400048060ff */
[----:B------:R-:W-:Y:S02]  /*bb0d0*/  F2FP.SATFINITE.E5M2.F32.PACK_AB_MERGE_C R0, R0, R49, RZ ;  /* 0x000000310000723e */ /* 0x000fe400048060ff */
[----:B0-----:R-:W-:Y:S01]  /*bb0e0*/  IADD3 R22, P6, PT, R44, R18, RZ ;  /* 0x000000122c167210 */ /* 0x001fe20007fde0ff */
[----:B------:R-:W-:Y:S04]  /*bb0f0*/  STL [R1+0x124c], R37 ;  /* 0x00124c2501007387 */ /* 0x000fe80000100800 */
[----:B------:R-:W-:Y:S01]  /*bb100*/  IMAD.X R23, R36, 0x1, R17, P6 ;  /* 0x0000000124177824 */ /* 0x000fe200030e0611 */
[----:B------:R0:W-:Y:S01]  /*bb110*/  STL [R1+0x1c0], R0 ;  /* 0x0001c00001007387 */ /* 0x0001e20000100800 */
[----:B------:R-:W-:-:S05]  /*bb120*/  F2FP.SATFINITE.E5M2.F32.PACK_AB_MERGE_C R48, R56, R59, RZ ;  /* 0x0000003b3830723e */ /* 0x000fca00048060ff */
[----:B------:R-:W-:Y:S04]  /*bb130*/  STL [R1+0x5370], R48 ;  /* 0x0053703001007387 */ /* 0x000fe80000100800 */
[----:B------:R1:W-:Y:S01]  /*bb140*/  STL.64 [R1+0x18f8], R22 ;  /* 0x0018f81601007387 */ /* 0x0003e20000100a00 */
[----:B0-----:R-:W-:Y:S02]  /*bb150*/  F2FP.SATFINITE.E5M2.F32.PACK_AB_MERGE_C R0, R58, R2, RZ ;  /* 0x000000023a00723e */ /* 0x001fe400048060ff */
[----:B-1----:R-:W-:-:S03]  /*bb160*/  IADD3 R22, P6, PT, R44, R16, RZ ;  /* 0x000000102c167210 */ /* 0x002fc60007fde0ff */
[----:B------:R-:W-:Y:S02]  /*bb170*/  STL [R1+0x2e0], R0 ;  /* 0x0002e00001007387 */ /* 0x000fe40000100800 */
[----:B------:R-:W-:-:S05]  /*bb180*/  IMAD.X R23, R36, 0x1, R14, P6 ;  /* 0x0000000124177824 */ /* 0x000fca00030e060e */
[----:B------:R0:W-:Y:S04]  /*bb190*/  STL.64 [R1+0x18f0], R22 ;  /* 0x0018f01601007387 */ /* 0x0001e80000100a00 */
[----:B0-----:R-:W2:Y:S04]  /*bb1a0*/  LDL.LU R23, [R1+0x1ae8] ;  /* 0x001ae80001177983 */ /* 0x001ea80000300800 */
[----:B------:R-:W2:Y:S04]  /*bb1b0*/  LDL.LU R0, [R1+0x1aec] ;  /* 0x001aec0001007983 */ /* 0x000ea80000300800 */
[----:B------:R-:W3:Y:S04]  /*bb1c0*/  LDL.LU R2, [R1+0x1ad0] ;  /* 0x001ad00001027983 */ /* 0x000ee80000300800 */
[----:B------:R-:W3:Y:S04]  /*bb1d0*/  LDL.LU R58, [R1+0x1ad4] ;  /* 0x001ad400013a7983 */ /* 0x000ee80000300800 */
[----:B------:R-:W4:Y:S04]  /*bb1e0*/  LDL.LU R59, [R1+0x1ad8] ;  /* 0x001ad800013b7983 */ /* 0x000f280000300800 */
[----:B------:R-:W4:Y:S01]  /*bb1f0*/  LDL.LU R56, [R1+0x1adc] ;  /* 0x001adc0001387983 */ /* 0x000f220000300800 */
[----:B------:R-:W-:-:S02]  /*bb200*/  F2FP.SATFINITE.E5M2.F32.PACK_AB_MERGE_C R54, R52, R53, RZ ;  /* 0x000000353436723e */ /* 0x000fc400048060ff */
[----:B------:R-:W-:Y:S01]  /*bb210*/  IADD3 R38, P6, PT, R44, R15, RZ ;  /* 0x0000000f2c267210 */ /* 0x000fe20007fde0ff */
[----:B------:R-:W4:Y:S04]  /*bb220*/  LDL.LU R53, [R1+0x1ac0] ;  /* 0x001ac00001357983 */ /* 0x000f280000300800 */
[----:B------:R-:W4:Y:S01]  /*bb230*/  LDL.LU R52, [R1+0x1ac4] ;  /* 0x001ac40001347983 */ /* 0x000f220000300800 */
[----:B------:R-:W-:-:S03]  /*bb240*/  IMAD.X R39, R36, 0x1, R13, P6 ;  /* 0x0000000124277824 */ /* 0x000fc600030e060d */
[----:B------:R-:W-:Y:S01]  /*bb250*/  STL [R1+0x5374], R54 ;  /* 0x0053743601007387 */ /* 0x000fe20000100800 */
[----:B------:R-:W-:-:S05]  /*bb260*/  F2FP.SATFINITE.E5M2.F32.PACK_AB_MERGE_C R22, R55, R57, RZ ;  /* 0x000000393716723e */ /* 0x000fca00048060ff */
[----:B------:R0:W-:Y:S04]  /*bb270*/  STL [R1+0x194], R22 ;  /* 0x0001941601007387 */ /* 0x0001e80000100800 */
[----:B------:R-:W4:Y:S04]  /*bb280*/  LDL.LU R43, [R1+0x1ac8] ;  /* 0x001ac800012b7983 */ /* 0x000f280000300800 */
[----:B------:R1:W-:Y:S01]  /*bb290*/  STL.64 [R1+0x18e8], R38 ;  /* 0x0018e82601007387 */ /* 0x0003e20000100a00 */
[----:B0-----:R-:W-:-:S05]  /*bb2a0*/  F2FP.SATFINITE.E5M2.F32.PACK_AB_MERGE_C R22, R61, R3, RZ ;  /* 0x000000033d16723e */ /* 0x001fca00048060ff */
[----:B------:R-:W-:Y:S01]  /*bb2b0*/  STL [R1+0x1af0], R22 ;  /* 0x001af01601007387 */ /* 0x000fe20000100800 */
[----:B------:R-:W-:-:S03]  /*bb2c0*/  F2FP.SATFINITE.E5M2.F32.PACK_AB_MERGE_C R3, R47, R46, RZ ;  /* 0x0000002e2f03723e */ /* 0x000fc600048060ff */
[----:B------:R-:W4:Y:S04]  /*bb2d0*/  LDL.LU R51, [R1+0x1acc] ;  /* 0x001acc0001337983 */ /* 0x000f280000300800 */
[----:B------:R0:W-:Y:S04]  /*bb2e0*/  STL [R1+0x15c], R3 ;  /* 0x00015c0301007387 */ /* 0x0001e80000100800 */
        /* <DEDUP_REMOVED lines=12> */
[----:B------:R-:W-:-:S05]  /*bb3b0*/  IADD3 R46, P6, PT, R44, R12, RZ ;  /* 0x0000000c2c2e7210 */ /* 0x000fca0007fde0ff */
[----:B------:R-:W-:Y:S01]  /*bb3c0*/  IMAD.X R47, R36, 0x1, R11, P6 ;  /* 0x00000001242f7824 */ /* 0x000fe200030e060b */
[----:B------:R-:W-:-:S04]  /*bb3d0*/  IADD3 R22, P6, PT, R44, R10, RZ ;  /* 0x0000000a2c167210 */ /* 0x000fc80007fde0ff */
[----:B------:R0:W-:Y:S04]  /*bb3e0*/  STL.64 [R1+0x18e0], R46 ;  /* 0x0018e02e01007387 */ /* 0x0001e80000100a00 */
[----:B0-----:R-:W4:Y:S04]  /*bb3f0*/  LDL.LU R46, [R1+0x1a90] ;  /* 0x001a9000012e7983 */ /* 0x001f280000300800 */
[----:B------:R-:W4:Y:S01]  /*bb400*/  LDL.LU R47, [R1+0x1a94] ;  /* 0x001a9400012f7983 */ /* 0x000f220000300800 */
[----:B--2---:R-:W-:Y:S01]  /*bb410*/  F2FP.SATFINITE.E5M2.F32.PACK_AB_MERGE_C R48, R0, R23, RZ ;  /* 0x000000170030723e */ /* 0x004fe200048060ff */
[----:B------:R-:W-:Y:S01]  /*bb420*/  IMAD.X R23, R36, 0x1, R8, P6 ;  /* 0x0000000124177824 */ /* 0x000fe200030e0608 */
[----:B---3--:R-:W-:-:S03]  /*bb430*/  F2FP.SATFINITE.E5M2.F32.PACK_AB_MERGE_C R0, R58, R2, RZ ;  /* 0x000000023a00723e */ /* 0x008fc600048060ff */
[----:B------:R-:W-:Y:S01]  /*bb440*/  STL [R1+0x164], R48 ;  /* 0x0001643001007387 */ /* 0x000fe20000100800 */
[----:B----4-:R-:W-:-:S03]  /*bb450*/  F2FP.SATFINITE.E5M2.F32.PACK_AB_MERGE_C R2, R56, R59, RZ ;  /* 0x0000003b3802723e */ /* 0x010fc600048060ff */
[----:B------:R0:W-:Y:S04]  /*bb460*/  STL [R1+0x124], R0 ;  /* 0x0001240001007387 */ /* 0x0001e80000100800 */
[----:B------:R1:W-:Y:S04]  /*bb470*/  STL [R1+0x5544], R2 ;  /* 0x0055440201007387 */ /* 0x0003e80000100800 */
[----:B------:R2:W-:Y:S04]  /*bb480*/  STL.64 [R1+0x18d8], R22 ;  /* 0x0018d81601007387 */ /* 0x0005e80000100a00 */
[----:B0-----:R-:W3:Y:S01]  /*bb490*/  LDL.LU R0, [R1+0x1a98] ;  /* 0x001a980001007983 */ /* 0x001ee20000300800 */
[----:B-1----:R-:W-:-:S03]  /*bb4a0*/  F2FP.SATFINITE.E5M2.F32.PACK_AB_MERGE_C R2, R52, R53, RZ ;  /* 0x000000353402723e */ /* 0x002fc600048060ff */
[----:B------:R-:W3:Y:S01]  /*bb4b0*/  LDL.LU R58, [R1+0x1a9c] ;  /* 0x001a9c00013a7983 */ /* 0x000ee20000300800 */
[----:B--2---:R-:W-:-:S03]  /*bb4c0*/  IADD3 R22, P6, PT, R44, R9, RZ ;  /* 0x000000092c167210 */ /* 0x004fc60007fde0ff */
[----:B------:R-:W-:Y:S02]  /*bb4d0*/  STL [R1+0xf0], R2 ;  /* 0x0000f00201007387 */ /* 0x000fe40000100800 */
[----:B------:R-:W-:Y:S02]  /*bb4e0*/  IMAD.X R23, R36, 0x1, R6, P6 ;  /* 0x0000000124177824 */ /* 0x000fe400030e0606 */
[----:B------:R-:W2:Y:S04]  /*bb4f0*/  LDL.LU R59, [R1+0x1a80] ;  /* 0x001a8000013b7983 */ /* 0x000ea80000300800 */
[----:B------:R-:W2:Y:S04]  /*bb500*/  LDL.LU R56, [R1+0x1a84] ;  /* 0x001a840001387983 */ /* 0x000ea80000300800 */
[----:B------:R-:W4:Y:S04]  /*bb510*/  LDL.LU R53, [R1+0x1a88] ;  /* 0x001a880001357983 */ /* 0x000f280000300800 */
[----:B------:R-:W4:Y:S04]  /*bb520*/  LDL.LU R52, [R1+0x1a8c] ;  /* 0x001a8c0001347983 */ /* 0x000f280000300800 */
[----:B------:R0:W-:Y:S01]  /*bb530*/  STL.64 [R1+0x18d0], R22 ;  /* 0x0018d01601007387 */ /* 0x0001e20000100a00 */
[----:B------:R-:W-:-:S02]  /*bb540*/  F2FP.SATFINITE.E5M2.F32.PACK_AB_MERGE_C R43, R51, R43, RZ ;  /* 0x0000002b332b723e */ /* 0x000fc400048060ff */
        /* <DEDUP_REMOVED lines=17> */
[----:B------:R1:W-:Y:S01]  /*bb660*/  STL [R1+0x1348], R2 ;  /* 0x0013480201007387 */ /* 0x0003e20000100800 */
[----:B------:R-:W-:Y:S01]  /*bb670*/  F2FP.SATFINITE.E5M2.F32.PACK_AB_MERGE_C R3, R61, R3, RZ ;  /* 0x000000033d03723e */ /* 0x000fe200048060ff */
[----:B------:R-:W-:Y:S02]  /*bb680*/  IMAD.X R23, R36, 0x1, R32, P6 ;  /* 0x0000000124177824 */ /* 0x000fe400030e0620 */
[----:B------:R-:W4:Y:S04]  /*bb690*/  LDL.LU R57, [R1+0x1c50] ;  /* 0x001c500001397983 */ /* 0x000f280000300800 */
[----:B------:R-:W4:Y:S04]  /*bb6a0*/  LDL.LU R55, [R1+0x1c54] ;  /* 0x001c540001377983 */ /* 0x000f280000300800 */
[----:B------:R0:W-:Y:S04]  /*bb6b0*/  STL.64 [R1+0x18b8], R22 ;  /* 0x0018b81601007387 */ /* 0x0001e80000100a00 */
[----:B------:R-:W4:Y:S04]  /*bb6c0*/  LDL.LU R38, [R1+0x1c58] ;  /* 0x001c580001267983 */ /* 0x000f280000300800 */
[----:B------:R1:W-:Y:S04]  /*bb6d0*/  STL [R1+0x134c], R3 ;  /* 0x00134c0301007387 */ /* 0x0003e80000100800 */
[----:B0-----:R-:W4:Y:S01]  /*bb6e0*/  LDL.LU R37, [R1+0x1c5c] ;  /* 0x001c5c0001257983 */ /* 0x001f220000300800 */
[----:B-1----:R-:W-:-:S02]  /*bb6f0*/  F2FP.SATFINITE.E5M2.F32.PACK_AB_MERGE_C R2, R47, R46, RZ ;  /* 0x0000002e2f02723e */ /* 0x002fc400048060ff */
[----:B------:R-:W-:-:S03]  /*bb700*/  IADD3 R22, P6, PT, R44, R31, RZ ;  /* 0x0000001f2c167210 */ /* 0x000fc60007fde0ff */
        /* <DEDUP_REMOVED lines=11> */
[----:B---3--:R-:W-:-:S05]  /*bb7c0*/  F2FP.SATFINITE.E5M2.F32.PACK_AB_MERGE_C R22, R58, R0, RZ ;  /* 0x000000003a16723e */ /* 0x008fca00048060ff */
[----:B------:R0:W-:Y:S04]  /*bb7d0*/  STL [R1+0x1b40], R22 ;  /* 0x001b401601007387 */ /* 0x0001e80000100800 */
[----:B------:R-:W3:Y:S01]  /*bb7e0*/  LDL.LU R43, [R1+0x1c30] ;  /* 0x001c3000012b7983 */ /* 0x000ee20000300800 */
[----:B--2---:R-:W-:-:S05]  /*bb7f0*/  F2FP.SATFINITE.E5M2.F32.PACK_AB_MERGE_C R2, R56, R59, RZ ;  /* 0x0000003b3802723e */ /* 0x004fca00048060ff */
[----:B------:R-:W-:Y:S01]  /*bb800*/  STL [R1+0x2ac8], R2 ;  /* 0x002ac80201007387 */ /* 0x000fe20000100800 */
[----:B----4-:R-:W-:-:S03]  /*bb810*/  F2FP.SATFINITE.E5M2.F32.PACK_AB_MERGE_C R0, R52, R53, RZ ;  /* 0x000000353400723e */ /* 0x010fc600048060ff */
[----:B------:R-:W3:Y:S01]  /*bb820*/  LDL.LU R51, [R1+0x1c34] ;  /* 0x001c340001337983 */ /* 0x000ee20000300800 */
[----:B0-----:R-:W-:-:S03]  /*bb830*/  IADD3 R22, P6, PT, R45, R28, RZ ;  /* 0x0000001c2d167210 */ /* 0x001fc60007fde0ff */
[----:B------:R0:W-:Y:S04]  /*bb840*/  STL [R1+0x2ac4], R0 ;  /* 0x002ac40001007387 */ /* 0x0001e80000100800 */
[----:B------:R-:W2:Y:S04]  /*bb850*/  LDL.LU R42, [R1+0x1c38] ;  /* 0x001c3800012a7983 */ /* 0x000ea80000300800 */
[----:B------:R-:W2:Y:S04]  /*bb860*/  LDL.LU R41, [R1+0x1c3c] ;  /* 0x001c3c0001297983 */ /* 0x000ea80000300800 */
[----:B------:R-:W4:Y:S04]  /*bb870*/  LDL.LU R50, [R1+0x1a70] ;  /* 0x001a700001327983 */ /* 0x000f280000300800 */
[----:B------:R-:W4:Y:S01]  /*bb880*/  LDL.LU R39, [R1+0x1a74] ;  /* 0x001a740001277983 */ /* 0x000f220000300800 */
[----:B------:R-:W-:-:S03]  /*bb890*/  IMAD.X R23, R36, 0x1, R26, P6 ;  /* 0x0000000124177824 */ /* 0x000fc600030e061a */
        /* <DEDUP_REMOVED lines=8> */
[----:B------:R0:W-:Y:S02]  /*bb920*/  STL.64 [R1+0x18a0], R22 ;  /* 0x0018a01601007387 */ /* 0x0001e40000100a00 */
[----:B0-----:R-:W-:-:S02]  /*bb930*/  IADD3 R22, P6, PT, R45, R27, RZ ;  /* 0x0000001b2d167210 */ /* 0x001fc40007fde0ff */
[----:B------:R-:W-:-:S03]  /*bb940*/  F2FP.SATFINITE.E5M2.F32.PACK_AB_MERGE_C R2, R55, R57, RZ ;  /* 0x000000393702723e */ /* 0x000fc600048060ff */
[----:B------:R-:W-:Y:S02]  /*bb950*/  IMAD.X R23, R36, 0x1, R25, P6 ;  /* 0x0000000124177824 */ /* 0x000fe400030e0619 */
[----:B------:R0:W-:Y:S04]  /*bb960*/  STL [R1+0x1c54], R2 ;  /* 0x001c540201007387 */ /* 0x0001e80000100800 */
[----:B------:R-:W4:Y:S04]  /*bb970*/  LDL.LU R57, [R1+0x1c18] ;  /* 0x001c180001397983 */ /* 0x000f280000300800 */
[----:B------:R-:W4:Y:S01]  /*bb980*/  LDL.LU R55, [R1+0x1c1c] ;  /* 0x001c1c0001377983 */ /* 0x000f220000300800 */
[----:B0-----:R-:W-:-:S05]  /*bb990*/  F2FP.SATFINITE.E5M2.F32.PACK_AB_MERGE_C R2, R37, R38, RZ ;  /* 0x000000262502723e */ /* 0x001fca00048060ff */
[----:B------:R-:W-:Y:S04]  /*bb9a0*/  STL [R1+0x1c50], R2 ;  /* 0x001c500201007387 */ /* 0x000fe80000100800 */
[----:B------:R0:W-:Y:S04]  /*bb9b0*/  STL.64 [R1+0x1898], R22 ;  /* 0x0018981601007387 */ /* 0x0001e80000100a00 */
[----:B0-----:R-:W4:Y:S01]  /*bb9c0*/  LDL.LU.64 R22, [R1+0x55e0] ;  /* 0x0055e00001167983 */ /* 0x001f220000300a00 */
[----:B------:R-:W-:Y:S02]  /*bb9d0*/  F2FP.SATFINITE.E5M2.F32.PACK_AB_MERGE_C R3, R61, R3, RZ ;  /* 0x000000033d03723e */ /* 0x000fe400048060ff */
[----:B------:R-:W-:Y:S01]  /*bb9e0*/  F2FP.SATFINITE.E5M2.F32.PACK_AB_MERGE_C R2, R47, R46, RZ ;  /* 0x0000002e2f02723e */ /* 0x000fe200048060ff */
[----:B------:R-:W4:Y:S01]  /*bb9f0*/  LDL.LU R38, [R1+0x1c00] ;  /* 0x001c000001267983 */ /* 0x000f220000300800 */
[----:B------:R-:W-:-:S03]  /*bba00*/  IADD3 R46, P6, PT, R45, R24, RZ ;  /* 0x000000182d2e7210 */ /* 0x000fc60007fde0ff */
[----:B------:R0:W-:Y:S04]  /*bba10*/  STL [R1+0x1c44], R3 ;  /* 0x001c440301007387 */ /* 0x0001e80000100800 */
[----:B------:R-:W4:Y:S04]  /*bba20*/  LDL.LU R37, [R1+0x1c04] ;  /* 0x001c040001257983 */ /* 0x000f280000300800 */
[----:B------:R2:W-:Y:S04]  /*bba30*/  STL [R1+0x1c40], R2 ;  /* 0x001c400201007387 */ /* 0x0005e80000100800 */
[----:B0-----:R-:W4:Y:S04]  /*bba40*/  LDL.LU R3, [R1+0x1c08] ;  /* 0x001c080001037983 */ /* 0x001f280000300800 */
[----:B------:R-:W4:Y:S01]  /*bba50*/  LDL.LU R61, [R1+0x1c0c] ;  /* 0x001c0c00013d7983 */ /* 0x000f220000300800 */
[----:B---3--:R-:W-:-:S02]  /*bba60*/  F2FP.SATFINITE.E5M2.F32.PACK_AB_MERGE_C R44, R51, R43, RZ ;  /* 0x0000002b332c723e */ /* 0x008fc400048060ff */
[----:B--2---:R-:W-:Y:S02]  /*bba70*/  F2FP.SATFINITE.E5M2.F32.PACK_AB_MERGE_C R2, R41, R42, RZ ;  /* 0x0000002a2902723e */ /* 0x004fe400048060ff */
[----:B----4-:R-:W-:Y:S01]  /*bba80*/  F2FP.SATFINITE.E5M2.F32.PACK_AB_MERGE_C R39, R39, R50, RZ ;  /* 0x000000322727723e */ /* 0x010fe200048060ff */
[----:B------:R-:W-:-:S05]  /*bba90*/  IMAD.X R47, R36, 0x1, R22, P6 ;  /* 0x00000001242f7824 */ /* 0x000fca00030e0616 */
[----:B------:R0:W-:Y:S04]  /*bbaa0*/  STL.64 [R1+0x1890], R46 ;  /* 0x0018902e01007387 */ /* 0x0001e80000100a00 */
[----:B0-----:R-:W2:Y:S04]  /*bbab0*/  LDL.LU R46, [R1+0x1bf0] ;  /* 0x001bf000012e7983 */ /* 0x001ea80000300800 */
[----:B------:R-:W2:Y:S01]  /*bbac0*/  LDL.LU R47, [R1+0x1bf4] ;  /* 0x001bf400012f7983 */ /* 0x000ea20000300800 */
[----:B------:R-:W-:-:S03]  /*bbad0*/  IADD3 R42, P6, PT, R45, R23, RZ ;  /* 0x000000172d2a7210 */ /* 0x000fc60007fde0ff */
[----:B------:R-:W-:Y:S02]  /*bbae0*/  STL [R1+0x1c34], R44 ;  /* 0x001c342c01007387 */ /* 0x000fe40000100800 */
[----:B------:R-:W-:Y:S02]  /*bbaf0*/  IMAD.X R43, R36, 0x1, R21, P6 ;  /* 0x00000001242b7824 */ /* 0x000fe400030e0615 */
[----:B------:R0:W-:Y:S02]  /*bbb00*/  STL [R1+0x1c30], R2 ;  /* 0x001c300201007387 */ /* 0x0001e40000100800 */
[----:B0-----:R-:W-:Y:S02]  /*bbb10*/  F2FP.SATFINITE.E5M2.F32.PACK_AB_MERGE_C R2, R52, R53, RZ ;  /* 0x000000353402723e */ /* 0x001fe400048060ff */
[----:B------:R-:W3:Y:S04]  /*bbb20*/  LDL.LU R53, [R1+0x1bf8] ;  /* 0x001bf80001357983 */ /* 0x000ee80000300800 */
[----:B------:R0:W-:Y:S04]  /*bbb30*/  STL.64 [R1+0x1888], R42 ;  /* 0x0018882a01007387 */ /* 0x0001e80000100a00 */
[----:B------:R1:W-:Y:S04]  /*bbb40*/  STL [R1+0x1c3c], R39 ;  /* 0x001c3c2701007387 */ /* 0x0003e80000100800 */
[----:B------:R-:W3:Y:S01]  /*bbb50*/  LDL.LU R52, [R1+0x1bfc] ;  /* 0x001bfc0001347983 */ /* 0x000ee20000300800 */
[----:B0-----:R-:W-:-:S03]  /*bbb60*/  IADD3 R42, P6, PT, R45, R20, RZ ;  /* 0x000000142d2a7210 */ /* 0x001fc60007fde0ff */
[----:B------:R0:W-:Y:S01]  /*bbb70*/  STL [R1+0x1c38], R2 ;  /* 0x001c380201007387 */ /* 0x0001e20000100800 */
[----:B-1----:R-:W-:Y:S01]  /*bbb80*/  F2FP.SATFINITE.E5M2.F32.PACK_AB_MERGE_C R39, R49, R40, RZ ;  /* 0x000000283127723e */ /* 0x002fe200048060ff */
[----:B------:R-:W-:Y:S01]  /*bbb90*/  IMAD.X R43, R36, 0x1, R19, P6 ;  /* 0x00000001242b7824 */ /* 0x000fe200030e0613 */
[----:B0-----:R-:W-:Y:S02]  /*bbba0*/  F2FP.SATFINITE.E5M2.F32.PACK_AB_MERGE_C R2, R58, R0, RZ ;  /* 0x000000003a02723e */ /* 0x001fe400048060ff */
[----:B------:R-:W4:Y:S04]  /*bbbb0*/  LDL.LU R0, [R1+0x1be0] ;  /* 0x001be00001007983 */ /* 0x000f280000300800 */
[----:B------:R-:W-:Y:S04]  /*bbbc0*/  STL.64 [R1+0x1880], R42 ;  /* 0x0018802a01007387 */ /* 0x000fe80000100a00 */
[----:B------:R0:W-:Y:S04]  /*bbbd0*/  STL [R1+0x13f8], R39 ;  /* 0x0013f82701007387 */ /* 0x0001e80000100800 */
[----:B------:R-:W4:Y:S01]  /*bbbe0*/  LDL.LU R58, [R1+0x1be4] ;  /* 0x001be400013a7983 */ /* 0x000f220000300800 */
[----:B------:R-:W-:-:S05]  /*bbbf0*/  IADD3 R40, P6, PT, R45, R18, RZ ;  /* 0x000000122d287210 */ /* 0x000fca0007fde0ff */
[----:B------:R-:W-:Y:S01]  /*bbc00*/  IMAD.X R41, R36, 0x1, R17, P6 ;  /* 0x0000000124297824 */ /* 0x000fe200030e0611 */
[----:B0-----:R-:W-:Y:S01]  /*bbc10*/  F2FP.SATFINITE.E5M2.F32.PACK_AB_MERGE_C R39, R56, R59, RZ ;  /* 0x0000003b3827723e */ /* 0x001fe200048060ff */
[----:B------:R0:W-:Y:S04]  /*bbc20*/  STL [R1+0x13fc], R2 ;  /* 0x0013fc0201007387 */ /* 0x0001e80000100800 */
[----:B------:R1:W-:Y:S01]  /*bbc30*/  STL.64 [R1+0x1878], R40 ;  /* 0x0018782801007387 */ /* 0x0003e20000100a00 */
[----:B0-----:R-:W-:-:S03]  /*bbc40*/  F2FP.SATFINITE.E5M2.F32.PACK_AB_MERGE_C R2, R55, R57, RZ ;  /* 0x000000393702723e */ /* 0x001fc600048060ff */
[----:B-1----:R-:W4:Y:S04]  /*bbc50*/  LDL.LU R40, [R1+0x1be8] ;  /* 0x001be80001287983 */ /* 0x002f280000300800 */
[----:B------:R-:W-:Y:S04]  /*bbc60*/  STL [R1+0x12c4], R39 ;  /* 0x0012c42701007387 */ /* 0x000fe80000100800 */
[----:B------:R-:W4:Y:S04]  /*bbc70*/  LDL.LU R49, [R1+0x1bec] ;  /* 0x001bec0001317983 */ /* 0x000f280000300800 */
[----:B------:R0:W-:Y:S04]  /*bbc80*/  STL [R1+0x19e8], R2 ;  /* 0x0019e80201007387 */ /* 0x0001e80000100800 */
[----:B------:R-:W4:Y:S04]  /*bbc90*/  LDL.LU R59, [R1+0x1bd0] ;  /* 0x001bd000013b7983 */ /* 0x000f280000300800 */
[----:B------:R-:W4:Y:S04]  /*bbca0*/  LDL.LU R56, [R1+0x1bd4] ;  /* 0x001bd40001387983 */ /* 0x000f280000300800 */
[----:B------:R-:W4:Y:S04]  /*bbcb0*/  LDL.LU R57, [R1+0x1bd8] ;  /* 0x001bd80001397983 */ /* 0x000f280000300800 */
[----:B------:R-:W4:Y:S01]  /*bbcc0*/  LDL.LU R55, [R1+0x1bdc] ;  /* 0x001bdc0001377983 */ /* 0x000f220000300800 */
[----:B------:R-:W-:-:S05]  /*bbcd0*/  IADD3 R42, P6, PT, R45, R16, RZ ;  /* 0x000000102d2a7210 */ /* 0x000fca0007fde0ff */
[C---:B------:R-:W-:Y:S01]  /*bbce0*/  IMAD.X R43, R36.reuse, 0x1, R14, P6 ;  /* 0x00000001242b7824 */ /* 0x040fe200030e060e */
[----:B0-----:R-:W-:Y:S02]  /*bbcf0*/  IADD3 R2, P6, PT, R45, R15, RZ ;  /* 0x0000000f2d027210 */ /* 0x001fe40007fde0ff */
[----:B------:R-:W-:Y:S02]  /*bbd00*/  F2FP.SATFINITE.E5M2.F32.PACK_AB_MERGE_C R38, R37, R38, RZ ;  /* 0x000000262526723e */ /* 0x000fe400048060ff */
[----:B------:R-:W-:Y:S01]  /*bbd10*/  F2FP.SATFINITE.E5M2.F32.PACK_AB_MERGE_C R37, R61, R3, RZ ;  /* 0x000000033d25723e */ /* 0x000fe200048060ff */
[----:B------:R-:W-:Y:S01]  /*bbd20*/  IMAD.X R3, R36, 0x1, R13, P6 ;  /* 0x0000000124037824 */ /* 0x000fe200030e060d */
[----:B------:R0:W-:Y:S04]  /*bbd30*/  STL.64 [R1+0x1870], R42 ;  /* 0x0018702a01007387 */ /* 0x0001e80000100a00 */
[----:B------:R1:W-:Y:S04]  /*bbd40*/  STL [R1+0x1b30], R38 ;  /* 0x001b302601007387 */ /* 0x0003e80000100800 */
[----:B------:R-:W-:Y:S04]  /*bbd50*/  STL [R1+0x1b2c], R37 ;  /* 0x001b2c2501007387 */ /* 0x000fe80000100800 */
[----:B------:R2:W-:Y:S04]  /*bbd60*/  STL.64 [R1+0x1868], R2 ;  /* 0x0018680201007387 */ /* 0x0005e80000100a00 */
[----:B0-----:R-:W4:Y:S04]  /*bbd70*/  LDL.LU R43, [R1+0x1bc0] ;  /* 0x001bc000012b7983 */ /* 0x001f280000300800 */
[----:B------:R-:W4:Y:S01]  /*bbd80*/  LDL.LU R51, [R1+0x1bc4] ;  /* 0x001bc40001337983 */ /* 0x000f220000300800 */
[----:B-1----:R-:W-:-:S05]  /*bbd90*/  IADD3 R38, P6, PT, R45, R12, RZ ;  /* 0x0000000c2d267210 */ /* 0x002fca0007fde0ff */
[----:B------:R-:W-:Y:S01]  /*bbda0*/  IMAD.X R39, R36, 0x1, R11, P6 ;  /* 0x0000000124277824 */ /* 0x000fe200030e060b */
[----:B------:R-:W-:Y:S02]  /*bbdb0*/  IADD3 R48, P6, PT, R45, R10, RZ ;  /* 0x0000000a2d307210 */ /* 0x000fe40007fde0ff */
[----:B--2---:R-:W-:-:S05]  /*bbdc0*/  F2FP.SATFINITE.E5M2.F32.PACK_AB_MERGE_C R2, R47, R46, RZ ;  /* 0x0000002e2f02723e */ /* 0x004fca00048060ff */
[----:B------:R3:W-:Y:S04]  /*bbdd0*/  STL [R1+0x1bf4], R2 ;  /* 0x001bf40201007387 */ /* 0x0007e80000100800 */
[----:B------:R-:W2:Y:S04]  /*bbde0*/  LDL.LU R46, [R1+0x1bc8] ;  /* 0x001bc800012e7983 */ /* 0x000ea80000300800 */
[----:B------:R-:W2:Y:S04]  /*bbdf0*/  LDL.LU R47, [R1+0x1bcc] ;  /* 0x001bcc00012f7983 */ /* 0x000ea80000300800 */
[----:B------:R-:W2:Y:S04]  /*bbe00*/  LDL.LU R42, [R1+0x1a60] ;  /* 0x001a6000012a7983 */ /* 0x000ea80000300800 */
[----:B------:R-:W2:Y:S04]  /*bbe10*/  LDL.LU R41, [R1+0x1a64] ;  /* 0x001a640001297983 */ /* 0x000ea80000300800 */
[----:B------:R-:W2:Y:S04]  /*bbe20*/  LDL.LU R3, [R1+0x1a68] ;  /* 0x001a680001037983 */ /* 0x000ea80000300800 */
[----:B------:R-:W2:Y:S01]  /*bbe30*/  LDL.LU R61, [R1+0x1a6c] ;  /* 0x001a6c00013d7983 */ /* 0x000ea20000300800 */
[----:B---3--:R-:W-:-:S05]  /*bbe40*/  F2FP.SATFINITE.E5M2.F32.PACK_AB_MERGE_C R2, R52, R53, RZ ;  /* 0x000000353402723e */ /* 0x008fca00048060ff */
[----:B------:R-:W-:Y:S04]  /*bbe50*/  STL [R1+0x1bf0], R2 ;  /* 0x001bf00201007387 */ /* 0x000fe80000100800 */
[----:B------:R-:W3:Y:S04]  /*bbe60*/  LDL.LU R53, [R1+0x1bb0] ;  /* 0x001bb00001357983 */ /* 0x000ee80000300800 */
[----:B------:R-:W3:Y:S04]  /*bbe70*/  LDL.LU R52, [R1+0x1bb4] ;  /* 0x001bb40001347983 */ /* 0x000ee80000300800 */
[----:B------:R0:W-:Y:S04]  /*bbe80*/  STL.64 [R1+0x1860], R38 ;  /* 0x0018602601007387 */ /* 0x0001e80000100a00 */
[----:B------:R-:W3:Y:S01]  /*bbe90*/  LDL.LU R50, [R1+0x1bb8] ;  /* 0x001bb80001327983 */ /* 0x000ee20000300800 */
[----:B----4-:R-:W-:-:S03]  /*bbea0*/  F2FP.SATFINITE.E5M2.F32.PACK_AB_MERGE_C R0, R58, R0, RZ ;  /* 0x000000003a00723e */ /* 0x010fc600048060ff */
[----:B0-----:R-:W4:Y:S04]  /*bbeb0*/  LDL.LU R39, [R1+0x1bbc] ;  /* 0x001bbc0001277983 */ /* 0x001f280000300800 */
[----:B------:R0:W-:Y:S04]  /*bbec0*/  STL [R1+0x1be4], R0 ;  /* 0x001be40001007387 */ /* 0x0001e80000100800 */
[----:B------:R-:W4:Y:S04]  /*bbed0*/  LDL.LU R38, [R1+0x1ba0] ;  /* 0x001ba00001267983 */ /* 0x000f280000300800 */
[----:B------:R-:W4:Y:S04]  /*bbee0*/  LDL.LU R37, [R1+0x1ba4] ;  /* 0x001ba40001257983 */ /* 0x000f280000300800 */
[----:B0-----:R-:W4:Y:S04]  /*bbef0*/  LDL.LU R0, [R1+0x1ba8] ;  /* 0x001ba80001007983 */ /* 0x001f280000300800 */
[----:B------:R-:W4:Y:S01]  /*bbf00*/  LDL.LU R58, [R1+0x1bac] ;  /* 0x001bac00013a7983 */ /* 0x000f220000300800 */
[----:B------:R-:W-:Y:S01]  /*bbf10*/  F2FP.SATFINITE.E5M2.F32.PACK_AB_MERGE_C R2, R49, R40, RZ ;  /* 0x000000283102723e */ /* 0x000fe200048060ff */
[----:B------:R-:W-:-:S04]  /*bbf20*/  IMAD.X R49, R36, 0x1, R8, P6 ;  /* 0x0000000124317824 */ /* 0x000fc800030e0608 */
[----:B------:R0:W-:Y:S04]  /*bbf30*/  STL [R1+0x1be0], R2 ;  /* 0x001be00201007387 */ /* 0x0001e80000100800 */
[----:B------:R-:W4:Y:S01]  /*bbf40*/  LDL.LU R40, [R1+0x1b90] ;  /* 0x001b900001287983 */ /* 0x000f220000300800 */
[----:B------:R-:W-:-:S03]  /*bbf50*/  F2FP.SATFINITE.E5M2.F32.PACK_AB_MERGE_C R44, R56, R59, RZ ;  /* 0x0000003b382c723e */ /* 0x000fc600048060ff */
[----:B------:R1:W-:Y:S04]  /*bbf60*/  STL.64 [R1+0x1858], R48 ;  /* 0x0018583001007387 */ /* 0x0003e80000100a00 */
[----:B------:R-:W-:Y:S01]  /*bbf70*/  STL [R1+0x1bd4], R44 ;  /* 0x001bd42c01007387 */ /* 0x000fe20000100800 */
[----:B0-----:R-:W-:-:S03]  /*bbf80*/  F2FP.SATFINITE.E5M2.F32.PACK_AB_MERGE_C R2, R55, R57, RZ ;  /* 0x000000393702723e */ /* 0x001fc600048060ff */
[----:B-1----:R-:W4:Y:S04]  /*bbf90*/  LDL.LU R49, [R1+0x1b94] ;  /* 0x001b940001317983 */ /* 0x002f280000300800 */
[----:B------:R-:W-:Y:S04]  /*bbfa0*/  STL [R1+0x1bd0], R2 ;  /* 0x001bd00201007387 */ /* 0x000fe80000100800 */
[----:B------:R-:W4:Y:S04]  /*bbfb0*/  LDL.LU R59, [R1+0x1b98] ;  /* 0x001b9800013b7983 */ /* 0x000f280000300800 */
[----:B------:R-:W4:Y:S01]  /*bbfc0*/  LDL.LU R55, [R1+0x1b9c] ;  /* 0x001b9c0001377983 */ /* 0x000f220000300800 */
[----:B------:R-:W-:-:S05]  /*bbfd0*/  IADD3 R56, P6, PT, R45, R9, RZ ;  /* 0x000000092d387210 */ /* 0x000fca0007fde0ff */
[----:B------:R-:W-:-:S05]  /*bbfe0*/  IMAD.X R57, R36, 0x1, R6, P6 ;  /* 0x0000000124397824 */ /* 0x000fca00030e0606 */
[----:B------:R0:W-:Y:S01]  /*bbff0*/  STL.64 [R1+0x1850], R56 ;  /* 0x0018503801007387 */ /* 0x0001e20000100a00 */
[----:B------:R-:W-:-:S03]  /*bc000*/  F2FP.SATFINITE.E5M2.F32.PACK_AB_MERGE_C R43, R51, R43, RZ ;  /* 0x0000002b332b723e */ /* 0x000fc600048060ff */
[----:B0-----:R-:W4:Y:S04]  /*bc010*/  LDL.LU R56, [R1+0x1d60] ;  /* 0x001d600001387983 */ /* 0x001f280000300800 */
[----:B------:R-:W4:Y:S04]  /*bc020*/  LDL.LU R57, [R1+0x1d64] ;  /* 0x001d640001397983 */ /* 0x000f280000300800 */
[----:B------:R-:W-:Y:S01]  /*bc030*/  STL [R1+0x1bd8], R43 ;  /* 0x001bd82b01007387 */ /* 0x000fe20000100800 */
[----:B--2---:R-:W-:Y:S02]  /*bc040*/  F2FP.SATFINITE.E5M2.F32.PACK_AB_MERGE_C R2, R47, R46, RZ ;  /* 0x0000002e2f02723e */ /* 0x004fe400048060ff */
[----:B------:R-:W-:-:S03]  /*bc050*/  IADD3 R46, P6, PT, R45, R7, RZ ;  /* 0x000000072d2e7210 */ /* 0x000fc60007fde0ff */
[----:B------:R0:W-:Y:S02]  /*bc060*/  STL [R1+0x1bc8], R2 ;  /* 0x001bc80201007387 */ /* 0x0001e40000100800 */
[C---:B------:R-:W-:Y:S01]  /*bc070*/  IMAD.X R47, R36.reuse, 0x1, R5, P6 ;  /* 0x00000001242f7824 */ /* 0x040fe200030e0605 */
[----:B------:R-:W-:Y:S02]  /*bc080*/  F2FP.SATFINITE.E5M2.F32.PACK_AB_MERGE_C R42, R41, R42, RZ ;  /* 0x0000002a292a723e */ /* 0x000fe400048060ff */
[----:B0-----:R-:W-:Y:S02]  /*bc090*/  IADD3 R2, P6, PT, R45, R4, RZ ;  /* 0x000000042d027210 */ /* 0x001fe40007fde0ff */
[----:B------:R0:W-:Y:S01]  /*bc0a0*/  STL.64 [R1+0x1848], R46 ;  /* 0x0018482e01007387 */ /* 0x0001e20000100a00 */
[----:B------:R-:W-:Y:S02]  /*bc0b0*/  F2FP.SATFINITE.E5M2.F32.PACK_AB_MERGE_C R41, R61, R3, RZ ;  /* 0x000000033d29723e */ /* 0x000fe400048060ff */
[----:B------:R-:W-:Y:S01]  /*bc0c0*/  IMAD.X R3, R36, 0x1, R30, P6 ;  /* 0x0000000124037824 */ /* 0x000fe200030e061e */
[----:B0-----:R-:W2:Y:S04]  /*bc0d0*/  LDL.LU.64 R46, [R1+0x55d8] ;  /* 0x0055d800012e7983 */ /* 0x001ea80000300a00 */
[----:B------:R-:W-:Y:S04]  /*bc0e0*/  STL [R1+0x1c00], R42 ;  /* 0x001c002a01007387 */ /* 0x000fe80000100800 */
[----:B------:R-:W-:Y:S04]  /*bc0f0*/  STL [R1+0x1bfc], R41 ;  /* 0x001bfc2901007387 */ /* 0x000fe80000100800 */
[----:B------:R0:W-:Y:S04]  /*bc100*/  STL.64 [R1+0x1840], R2 ;  /* 0x0018400201007387 */ /* 0x0001e80000100a00 */
[----:B0-----:R-:W2:Y:S04]  /*bc110*/  LDL.LU R3, [R1+0x1d68] ;  /* 0x001d680001037983 */ /* 0x001ea80000300800 */
[----:B------:R-:W2:Y:S01]  /*bc120*/  LDL.LU R61, [R1+0x1d6c] ;  /* 0x001d6c00013d7983 */ /* 0x000ea20000300800 */
[----:B---3--:R-:W-:-:S03]  /*bc130*/  F2FP.SATFINITE.E5M2.F32.PACK_AB_MERGE_C R2, R52, R53, RZ ;  /* 0x000000353402723e */ /* 0x008fc600048060ff */
[----:B------:R-:W3:Y:S04]  /*bc140*/  LDL.LU R53, [R1+0x1d50] ;  /* 0x001d500001357983 */ /* 0x000ee80000300800 */
[----:B------:R-:W3:Y:S01]  /*bc150*/  LDL.LU R52, [R1+0x1d54] ;  /* 0x001d540001347983 */ /* 0x000ee20000300800 */
[----:B------:R-:W-:-:S03]  /*bc160*/  IADD3 R42, P6, PT, R45, R29, RZ ;  /* 0x0000001d2d2a7210 */ /* 0x000fc60007fde0ff */
[----:B------:R4:W-:Y:S02]  /*bc170*/  STL [R1+0x310], R2 ;  /* 0x0003100201007387 */ /* 0x0009e40000100800 */
[----:B------:R-:W-:Y:S01]  /*bc180*/  IMAD.X R43, R36, 0x1, R32, P6 ;  /* 0x00000001242b7824 */ /* 0x000fe200030e0620 */
[----:B----4-:R-:W-:Y:S02]  /*bc190*/  F2FP.SATFINITE.E5M2.F32.PACK_AB_MERGE_C R2, R39, R50, RZ ;  /* 0x000000322702723e */ /* 0x010fe400048060ff */
[----:B------:R-:W-:-:S03]  /*bc1a0*/  F2FP.SATFINITE.E5M2.F32.PACK_AB_MERGE_C R0, R58, R0, RZ ;  /* 0x000000003a00723e */ /* 0x000fc600048060ff */
[----:B------:R0:W-:Y:S04]  /*bc1b0*/  STL [R1+0x2f0], R2 ;  /* 0x0002f00201007387 */ /* 0x0001e80000100800 */
[----:B------:R-:W4:Y:S01]  /*bc1c0*/  LDL.LU R50, [R1+0x1d58] ;  /* 0x001d580001327983 */ /* 0x000f220000300800 */
[----:B0-----:R-:W-:-:S03]  /*bc1d0*/  F2FP.SATFINITE.E5M2.F32.PACK_AB_MERGE_C R2, R37, R38, RZ ;  /* 0x000000262502723e */ /* 0x001fc600048060ff */
[----:B------:R-:W-:Y:S04]  /*bc1e0*/  STL.64 [R1+0x1838], R42 ;  /* 0x0018382a01007387 */ /* 0x000fe80000100a00 */
[----:B------:R-:W-:Y:S04]  /*bc1f0*/  STL [R1+0x19bc], R2 ;  /* 0x0019bc0201007387 */ /* 0x000fe80000100800 */
[----:B------:R-:W4:Y:S04]  /*bc200*/  LDL.LU R39, [R1+0x1d5c] ;  /* 0x001d5c0001277983 */ /* 0x000f280000300800 */
[----:B------:R0:W-:Y:S04]  /*bc210*/  STL [R1+0x19d8], R0 ;  /* 0x0019d80001007387 */ /* 0x0001e80000100800 */
[----:B0-----:R-:W4:Y:S04]  /*bc220*/  LDL.LU R0, [R1+0x1d40] ;  /* 0x001d400001007983 */ /* 0x001f280000300800 */
[----:B------:R-:W4:Y:S01]  /*bc230*/  LDL.LU R58, [R1+0x1d44] ;  /* 0x001d4400013a7983 */ /* 0x000f220000300800 */
[----:B------:R-:W-:-:S05]  /*bc240*/  IADD3 R42, P6, PT, R45, R31, RZ ;  /* 0x0000001f2d2a7210 */ /* 0x000fca0007fde0ff */
[----:B------:R-:W-:-:S05]  /*bc250*/  IMAD.X R43, R36, 0x1, R33, P6 ;  /* 0x00000001242b7824 */ /* 0x000fca00030e0621 */
[----:B------:R0:W-:Y:S01]  /*bc260*/  STL.64 [R1+0x1830], R42 ;  /* 0x0018302a01007387 */ /* 0x0001e20000100a00 */
[----:B------:R-:W-:-:S03]  /*bc270*/  F2FP.SATFINITE.E5M2.F32.PACK_AB_MERGE_C R2, R55, R59, RZ ;  /* 0x0000003b3702723e */ /* 0x000fc600048060ff */
[----:B------:R-:W4:Y:S01]  /*bc280*/  LDL.LU R59, [R1+0x1d48] ;  /* 0x001d4800013b7983 */ /* 0x000f220000300800 */
[----:B0-----:R-:W-:-:S05]  /*bc290*/  IADD3 R42, P6, PT, R45, R34, RZ ;  /* 0x000000222d2a7210 */ /* 0x001fca0007fde0ff */
[----:B------:R-:W-:Y:S01]  /*bc2a0*/  IMAD.X R43, R36, 0x1, R35, P6 ;  /* 0x00000001242b7824 */ /* 0x000fe200030e0623 */
[----:B------:R-:W-:-:S04]  /*bc2b0*/  F2FP.SATFINITE.E5M2.F32.PACK_AB_MERGE_C R36, R49, R40, RZ ;  /* 0x000000283124723e */ /* 0x000fc800048060ff */
[----:B------:R0:W-:Y:S04]  /*bc2c0*/  STL.64 [R1+0x1828], R42 ;  /* 0x0018282a01007387 */ /* 0x0001e80000100a00 */
[----:B------:R-:W-:Y:S04]  /*bc2d0*/  STL [R1+0x19b4], R36 ;  /* 0x0019b42401007387 */ /* 0x000fe80000100800 */
[----:B------:R-:W4:Y:S04]  /*bc2e0*/  LDL.LU R55, [R1+0x1d4c] ;  /* 0x001d4c0001377983 */ /* 0x000f280000300800 */
[----:B------:R1:W-:Y:S04]  /*bc2f0*/  STL [R1+0x1a4c], R2 ;  /* 0x001a4c0201007387 */ /* 0x0003e80000100800 */
[----:B0-----:R-:W4:Y:S04]  /*bc300*/  LDL.LU R43, [R1+0x1d30] ;  /* 0x001d3000012b7983 */ /* 0x001f280000300800 */
[----:B------:R-:W4:Y:S01]  /*bc310*/  LDL.LU R51, [R1+0x1d34] ;  /* 0x001d340001337983 */ /* 0x000f220000300800 */
[----:B-1----:R-:W-:-:S05]  /*bc320*/  F2FP.SATFINITE.E5M2.F32.PACK_AB_MERGE_C R2, R57, R56, RZ ;  /* 0x000000383902723e */ /* 0x002fca00048060ff */
[----:B------:R0:W-:Y:S04]  /*bc330*/  STL [R1+0x110], R2 ;  /* 0x0001100201007387 */ /* 0x0001e80000100800 */
[----:B------:R-:W4:Y:S04]  /*bc340*/  LDL.LU R42, [R1+0x1d38] ;  /* 0x001d3800012a7983 */ /* 0x000f280000300800 */
[----:B------:R-:W4:Y:S04]  /*bc350*/  LDL.LU R41, [R1+0x1d3c] ;  /* 0x001d3c0001297983 */ /* 0x000f280000300800 */
[----:B------:R-:W4:Y:S04]  /*bc360*/  LDL.LU R56, [R1+0x1b80] ;  /* 0x001b800001387983 */ /* 0x000f280000300800 */
[----:B------:R-:W4:Y:S01]  /*bc370*/  LDL.LU R57, [R1+0x1b84] ;  /* 0x001b840001397983 */ /* 0x000f220000300800 */
[----:B--2---:R-:W-:-:S02]  /*bc380*/  SHF.R.S32.HI R36, RZ, 0x1f, R46 ;  /* 0x0000001fff247819 */ /* 0x004fc4000001142e */
[----:B------:R-:W-:-:S05]  /*bc390*/  IADD3 R44, P6, PT, R46, R28, RZ ;  /* 0x0000001c2e2c7210 */ /* 0x000fca0007fde0ff */
[----:B------:R-:W-:Y:S01]  /*bc3a0*/  IMAD.X R45, R36, 0x1, R26, P6 ;  /* 0x00000001242d7824 */ /* 0x000fe200030e061a */
[----:B0-----:R-:W-:Y:S02]  /*bc3b0*/  F2FP.SATFINITE.E5M2.F32.PACK_AB_MERGE_C R2, R61, R3, RZ ;  /* 0x000000033d02723e */ /* 0x001fe400048060ff */
[----:B------:R-:W2:Y:S04]  /*bc3c0*/  LDL.LU R3, [R1+0x1b88] ;  /* 0x001b880001037983 */ /* 0x000ea80000300800 */
[----:B------:R-:W2:Y:S04]  /*bc3d0*/  LDL.LU R61, [R1+0x1b8c] ;  /* 0x001b8c00013d7983 */ /* 0x000ea80000300800 */
[----:B------:R-:W-:Y:S04]  /*bc3e0*/  STL.64 [R1+0x1820], R44 ;  /* 0x0018202c01007387 */ /* 0x000fe80000100a00 */
[----:B------:R3:W-:Y:S04]  /*bc3f0*/  STL [R1+0x114], R2 ;  /* 0x0001140201007387 */ /* 0x0007e80000100800 */
[----:B------:R-:W2:Y:S04]  /*bc400*/  LDL.LU R38, [R1+0x1d20] ;  /* 0x001d200001267983 */ /* 0x000ea80000300800 */
[----:B------:R-:W2:Y:S01]  /*bc410*/  LDL.LU R37, [R1+0x1d24] ;  /* 0x001d240001257983 */ /* 0x000ea20000300800 */
[----:B---3--:R-:W-:-:S05]  /*bc420*/  F2FP.SATFINITE.E5M2.F32.PACK_AB_MERGE_C R2, R52, R53, RZ ;  /* 0x000000353402723e */ /* 0x008fca00048060ff */
[----:B------:R4:W-:Y:S04]  /*bc430*/  STL [R1+0xe4], R2 ;  /* 0x0000e40201007387 */ /* 0x0009e80000100800 */
[----:B------:R-:W3:Y:S04]  /*bc440*/  LDL.LU R40, [R1+0x1d28] ;  /* 0x001d280001287983 */ /* 0x000ee80000300800 */
[----:B------:R-:W3:Y:S04]  /*bc450*/  LDL.LU R49, [R1+0x1d2c] ;  /* 0x001d2c0001317983 */ /* 0x000ee80000300800 */
[----:B------:R-:W3:Y:S04]  /*bc460*/  LDL.LU R53, [R1+0x1d10] ;  /* 0x001d100001357983 */ /* 0x000ee80000300800 */
[----:B------:R-:W3:Y:S01]  /*bc470*/  LDL.LU R52, [R1+0x1d14] ;  /* 0x001d140001347983 */ /* 0x000ee20000300800 */
[----:B------:R-:W-:-:S05]  /*bc480*/  IADD3 R44, P6, PT, R46, R27, RZ ;  /* 0x0000001b2e2c7210 */ /* 0x000fca0007fde0ff */
[----:B------:R-:W-:Y:S01]  /*bc490*/  IMAD.X R45, R36, 0x1, R25, P6 ;  /* 0x00000001242d7824 */ /* 0x000fe200030e0619 */
[----:B----4-:R-:W-:-:S04]  /*bc4a0*/  F2FP.SATFINITE.E5M2.F32.PACK_AB_MERGE_C R2, R39, R50, RZ ;  /* 0x000000322702723e */ /* 0x010fc800048060ff */
[----:B------:R0:W-:Y:S04]  /*bc4b0*/  STL.64 [R1+0x1818], R44 ;  /* 0x0018182c01007387 */ /* 0x0001e80000100a00 */
[----:B------:R-:W-:Y:S01]  /*bc4c0*/  STL [R1+0xe0], R2 ;  /* 0x0000e00201007387 */ /* 0x000fe20000100800 */
[----:B------:R-:W-:Y:S02]  /*bc4d0*/  F2FP.SATFINITE.E5M2.F32.PACK_AB_MERGE_C R0, R58, R0, RZ ;  /* 0x000000003a00723e */ /* 0x000fe400048060ff */
[----:B0-----:R-:W-:-:S03]  /*bc4e0*/  IADD3 R44, P6, PT, R46, R24, RZ ;  /* 0x000000182e2c7210 */ /* 0x001fc60007fde0ff */
[----:B------:R0:W-:Y:S02]  /*bc4f0*/  STL [R1+0xb4], R0 ;  /* 0x0000b40001007387 */ /* 0x0001e40000100800 */
[----:B------:R-:W-:Y:S02]  /*bc500*/  IMAD.X R45, R36, 0x1, R22, P6 ;  /* 0x00000001242d7824 */ /* 0x000fe400030e0616 */
[----:B------:R-:W4:Y:S04]  /*bc510*/  LDL.LU R50, [R1+0x1d18] ;  /* 0x001d180001327983 */ /* 0x000f280000300800 */
[----:B------:R-:W4:Y:S04]  /*bc520*/  LDL.LU R39, [R1+0x1d1c] ;  /* 0x001d1c0001277983 */ /* 0x000f280000300800 */
[----:B0-----:R-:W4:Y:S04]  /*bc530*/  LDL.LU R0, [R1+0x1d00] ;  /* 0x001d000001007983 */ /* 0x001f280000300800 */
[----:B------:R0:W-:Y:S04]  /*bc540*/  STL.64 [R1+0x1810], R44 ;  /* 0x0018102c01007387 */ /* 0x0001e80000100a00 */
[----:B------:R-:W4:Y:S01]  /*bc550*/  LDL.LU R58, [R1+0x1d04] ;  /* 0x001d0400013a7983 */ /* 0x000f220000300800 */
[----:B------:R-:W-:-:S03]  /*bc560*/  F2FP.SATFINITE.E5M2.F32.PACK_AB_MERGE_C R2, R55, R59, RZ ;  /* 0x0000003b3702723e */ /* 0x000fc600048060ff */
[----:B------:R-:W4:Y:S04]  /*bc570*/  LDL.LU R59, [R1+0x1d08] ;  /* 0x001d0800013b7983 */ /* 0x000f280000300800 */
[----:B------:R-:W4:Y:S01]  /*bc580*/  LDL.LU R55, [R1+0x1d0c] ;  /* 0x001d0c0001377983 */ /* 0x000f220000300800 */
[----:B0-----:R-:W-:-:S03]  /*bc590*/  IADD3 R44, P6, PT, R46, R23, RZ ;  /* 0x000000172e2c7210 */ /* 0x001fc60007fde0ff */
[----:B------:R0:W-:Y:S02]  /*bc5a0*/  STL [R1+0xb8], R2 ;  /* 0x0000b80201007387 */ /* 0x0001e40000100800 */
[----:B------:R-:W-:Y:S02]  /*bc5b0*/  IMAD.X R45, R36, 0x1, R21, P6 ;  /* 0x00000001242d7824 */ /* 0x000fe400030e0615 */
[----:B------:R1:W-:Y:S01]  /*bc5c0*/  STL.64 [R1+0x55d0], R22 ;  /* 0x0055d01601007387 */ /* 0x0003e20000100a00 */
[----:B0-----:R-:W-:-:S05]  /*bc5d0*/  F2FP.SATFINITE.E5M2.F32.PACK_AB_MERGE_C R2, R51, R43, RZ ;  /* 0x0000002b3302723e */ /* 0x001fca00048060ff */
[----:B------:R0:W-:Y:S01]  /*bc5e0*/  STL [R1+0x90], R2 ;  /* 0x0000900201007387 */ /* 0x0001e20000100800 */
[----:B-1----:R-:W-:Y:S02]  /*bc5f0*/  IADD3 R22, P6, PT, R46, R20, RZ ;  /* 0x000000142e167210 */ /* 0x002fe40007fde0ff */
[----:B------:R-:W-:Y:S01]  /*bc600*/  F2FP.SATFINITE.E5M2.F32.PACK_AB_MERGE_C R41, R41, R42, RZ ;  /* 0x0000002a2929723e */ /* 0x000fe200048060ff */
[----:B------:R-:W-:Y:S02]  /*bc610*/  STL.64 [R1+0x1808], R44 ;  /* 0x0018082c01007387 */ /* 0x000fe40000100a00 */
[----:B------:R-:W-:Y:S01]  /*bc620*/  IMAD.X R23, R36, 0x1, R19, P6 ;  /* 0x0000000124177824 */ /* 0x000fe200030e0613 */
[----:B0-----:R-:W-:Y:S01]  /*bc630*/  F2FP.SATFINITE.E5M2.F32.PACK_AB_MERGE_C R2, R57, R56, RZ ;  /* 0x000000383902723e */ /* 0x001fe200048060ff */
[----:B------:R-:W-:Y:S04]  /*bc640*/  STL [R1+0x8c], R41 ;  /* 0x00008c2901007387 */ /* 0x000fe80000100800 */
[----:B------:R-:W-:Y:S04]  /*bc650*/  STL [R1+0x58], R2 ;  /* 0x0000580201007387 */ /* 0x000fe80000100800 */
[----:B------:R-:W4:Y:S04]  /*bc660*/  LDL.LU R56, [R1+0x1cf0] ;  /* 0x001cf00001387983 */ /* 0x000f280000300800 */
[----:B------:R-:W4:Y:S04]  /*bc670*/  LDL.LU R57, [R1+0x1cf4] ;  /* 0x001cf40001397983 */ /* 0x000f280000300800 */
[----:B------:R0:W-:Y:S02]  /*bc680*/  STL.64 [R1+0x1800], R22 ;  /* 0x0018001601007387 */ /* 0x0001e40000100a00 */
[----:B0-----:R-:W-:-:S05]  /*bc690*/  IADD3 R22, P6, PT, R46, R18, RZ ;  /* 0x000000122e167210 */ /* 0x001fca0007fde0ff */
[----:B------:R-:W-:Y:S01]  /*bc6a0*/  IMAD.X R23, R36, 0x1, R17, P6 ;  /* 0x0000000124177824 */ /* 0x000fe200030e0611 */
[----:B--2---:R-:W-:Y:S02]  /*bc6b0*/  F2FP.SATFINITE.E5M2.F32.PACK_AB_MERGE_C R2, R61, R3, RZ ;  /* 0x000000033d02723e */ /* 0x004fe400048060ff */
[----:B------:R-:W2:Y:S04]  /*bc6c0*/  LDL.LU R3, [R1+0x1cf8] ;  /* 0x001cf80001037983 */ /* 0x000ea80000300800 */
[----:B------:R-:W2:Y:S04]  /*bc6d0*/  LDL.LU R61, [R1+0x1cfc] ;  /* 0x001cfc00013d7983 */ /* 0x000ea80000300800 */
[----:B------:R0:W-:Y:S02]  /*bc6e0*/  STL [R1+0x5c], R2 ;  /* 0x00005c0201007387 */ /* 0x0001e40000100800 */
[----:B0-----:R-:W-:-:S05]  /*bc6f0*/  F2FP.SATFINITE.E5M2.F32.PACK_AB_MERGE_C R2, R37, R38, RZ ;  /* 0x000000262502723e */ /* 0x001fca00048060ff */
[----:B------:R0:W-:Y:S01]  /*bc700*/  STL [R1+0x2f8], R2 ;  /* 0x0002f80201007387 */ /* 0x0001e20000100800 */
[----:B---3--:R-:W-:-:S03]  /*bc710*/  F2FP.SATFINITE.E5M2.F32.PACK_AB_MERGE_C R37, R49, R40, RZ ;  /* 0x000000283125723e */ /* 0x008fc600048060ff */
[----:B------:R1:W-:Y:S01]  /*bc720*/  STL.64 [R1+0x17f8], R22 ;  /* 0x0017f81601007387 */ /* 0x0003e20000100a00 */
[----:B0-----:R-:W-:-:S03]  /*bc730*/  F2FP.SATFINITE.E5M2.F32.PACK_AB_MERGE_C R2, R52, R53, RZ ;  /* 0x000000353402723e */ /* 0x001fc600048060ff */
[----:B------:R0:W-:Y:S01]  /*bc740*/  STL [R1+0x304], R37 ;  /* 0x0003042501007387 */ /* 0x0001e20000100800 */
[----:B-1----:R-:W-:-:S03]  /*bc750*/  IADD3 R22, P6, PT, R46, R16, RZ ;  /* 0x000000102e167210 */ /* 0x002fc60007fde0ff */
[----:B------:R-:W-:Y:S04]  /*bc760*/  STL [R1+0x19ac], R2 ;  /* 0x0019ac0201007387 */ /* 0x000fe80000100800 */
[----:B------:R-:W3:Y:S01]  /*bc770*/  LDL.LU R38, [R1+0x1ce0] ;  /* 0x001ce00001267983 */ /* 0x000ee20000300800 */
[----:B------:R-:W-:-:S03]  /*bc780*/  IMAD.X R23, R36, 0x1, R14, P6 ;  /* 0x0000000124177824 */ /* 0x000fc600030e060e */
[----:B0-----:R-:W3:Y:S04]  /*bc790*/  LDL.LU R37, [R1+0x1ce4] ;  /* 0x001ce40001257983 */ /* 0x001ee80000300800 */
[----:B------:R-:W3:Y:S04]  /*bc7a0*/  LDL.LU R40, [R1+0x1ce8] ;  /* 0x001ce80001287983 */ /* 0x000ee80000300800 */
[----:B------:R0:W-:Y:S04]  /*bc7b0*/  STL.64 [R1+0x17f0], R22 ;  /* 0x0017f01601007387 */ /* 0x0001e80000100a00 */
[----:B------:R-:W3:Y:S04]  /*bc7c0*/  LDL.LU R49, [R1+0x1cec] ;  /* 0x001cec0001317983 */ /* 0x000ee80000300800 */
[----:B------:R-:W3:Y:S04]  /*bc7d0*/  LDL.LU R53, [R1+0x1cd0] ;  /* 0x001cd00001357983 */ /* 0x000ee80000300800 */
[----:B------:R-:W3:Y:S01]  /*bc7e0*/  LDL.LU R52, [R1+0x1cd4] ;  /* 0x001cd40001347983 */ /* 0x000ee20000300800 */
[----:B0-----:R-:W-:-:S02]  /*bc7f0*/  IADD3 R22, P6, PT, R46, R15, RZ ;  /* 0x0000000f2e167210 */ /* 0x001fc40007fde0ff */
[----:B----4-:R-:W-:-:S03]  /*bc800*/  F2FP.SATFINITE.E5M2.F32.PACK_AB_MERGE_C R2, R39, R50, RZ ;  /* 0x000000322702723e */ /* 0x010fc600048060ff */
[----:B------:R-:W-:Y:S01]  /*bc810*/  IMAD.X R23, R36, 0x1, R13, P6 ;  /* 0x0000000124177824 */ /* 0x000fe200030e060d */
[----:B------:R-:W-:Y:S01]  /*bc820*/  F2FP.SATFINITE.E5M2.F32.PACK_AB_MERGE_C R0, R58, R0, RZ ;  /* 0x000000003a00723e */ /* 0x000fe200048060ff */
[----:B------:R0:W-:Y:S04]  /*bc830*/  STL [R1+0x19b0], R2 ;  /* 0x0019b00201007387 */ /* 0x0001e80000100800 */
[----:B------:R1:W-:Y:S04]  /*bc840*/  STL [R1+0x1a0c], R0 ;  /* 0x001a0c0001007387 */ /* 0x0003e80000100800 */
[----:B0-----:R-:W4:Y:S04]  /*bc850*/  LDL.LU R2, [R1+0x1cd8] ;  /* 0x001cd80001027983 */ /* 0x001f280000300800 */
[----:B------:R-:W4:Y:S04]  /*bc860*/  LDL.LU R54, [R1+0x1cdc] ;  /* 0x001cdc0001367983 */ /* 0x000f280000300800 */
[----:B------:R0:W-:Y:S04]  /*bc870*/  STL.64 [R1+0x17e8], R22 ;  /* 0x0017e81601007387 */ /* 0x0001e80000100a00 */
[----:B------:R-:W4:Y:S04]  /*bc880*/  LDL.LU R43, [R1+0x1cc0] ;  /* 0x001cc000012b7983 */ /* 0x000f280000300800 */
[----:B------:R-:W4:Y:S04]  /*bc890*/  LDL.LU R51, [R1+0x1cc4] ;  /* 0x001cc40001337983 */ /* 0x000f280000300800 */
[----:B-1----:R-:W4:Y:S04]  /*bc8a0*/  LDL.LU R0, [R1+0x1cc8] ;  /* 0x001cc80001007983 */ /* 0x002f280000300800 */
[----:B------:R-:W4:Y:S01]  /*bc8b0*/  LDL.LU R58, [R1+0x1ccc] ;  /* 0x001ccc00013a7983 */ /* 0x000f220000300800 */
[----:B------:R-:W-:-:S03]  /*bc8c0*/  F2FP.SATFINITE.E5M2.F32.PACK_AB_MERGE_C R48, R55, R59, RZ ;  /* 0x0000003b3730723e */ /* 0x000fc600048060ff */
[----:B------:R-:W4:Y:S04]  /*bc8d0*/  LDL.LU R59, [R1+0x1b70] ;  /* 0x001b7000013b7983 */ /* 0x000f280000300800 */
[----:B------:R-:W4:Y:S01]  /*bc8e0*/  LDL.LU R55, [R1+0x1b74] ;  /* 0x001b740001377983 */ /* 0x000f220000300800 */
[----:B0-----:R-:W-:-:S03]  /*bc8f0*/  IADD3 R22, P6, PT, R46, R12, RZ ;  /* 0x0000000c2e167210 */ /* 0x001fc60007fde0ff */
[----:B------:R-:W-:Y:S02]  /*bc900*/  STL [R1+0x5378], R48 ;  /* 0x0053783001007387 */ /* 0x000fe40000100800 */
[----:B------:R-:W-:Y:S01]  /*bc910*/  IMAD.X R23, R36, 0x1, R11, P6 ;  /* 0x0000000124177824 */ /* 0x000fe200030e060b */
[----:B------:R-:W-:-:S05]  /*bc920*/  F2FP.SATFINITE.E5M2.F32.PACK_AB_MERGE_C R39, R57, R56, RZ ;  /* 0x000000383927723e */ /* 0x000fca00048060ff */
[----:B------:R-:W-:Y:S04]  /*bc930*/  STL [R1+0xf4], R39 ;  /* 0x0000f42701007387 */ /* 0x000fe80000100800 */
[----:B------:R-:W4:Y:S04]  /*bc940*/  LDL.LU R42, [R1+0x1b78] ;  /* 0x001b7800012a7983 */ /* 0x000f280000300800 */
[----:B------:R-:W4:Y:S04]  /*bc950*/  LDL.LU R41, [R1+0x1b7c] ;  /* 0x001b7c0001297983 */ /* 0x000f280000300800 */
[----:B------:R0:W-:Y:S02]  /*bc960*/  STL.64 [R1+0x17e0], R22 ;  /* 0x0017e01601007387 */ /* 0x0001e40000100a00 */
[----:B0-----:R-:W-:-:S05]  /*bc970*/  IADD3 R22, P6, PT, R46, R10, RZ ;  /* 0x0000000a2e167210 */ /* 0x001fca0007fde0ff */
[----:B------:R-:W-:Y:S01]  /*bc980*/  IMAD.X R23, R36, 0x1, R8, P6 ;  /* 0x0000000124177824 */ /* 0x000fe200030e0608 */
[----:B--2---:R-:W-:-:S05]  /*bc990*/  F2FP.SATFINITE.E5M2.F32.PACK_AB_MERGE_C R3, R61, R3, RZ ;  /* 0x000000033d03723e */ /* 0x004fca00048060ff */
[----:B------:R0:W-:Y:S04]  /*bc9a0*/  STL [R1+0xf8], R3 ;  /* 0x0000f80301007387 */ /* 0x0001e80000100800 */
[----:B------:R-:W2:Y:S04]  /*bc9b0*/  LDL.LU R50, [R1+0x1cb0] ;  /* 0x001cb00001327983 */ /* 0x000ea80000300800 */
[----:B------:R-:W2:Y:S04]  /*bc9c0*/  LDL.LU R39, [R1+0x1cb4] ;  /* 0x001cb40001277983 */ /* 0x000ea80000300800 */
[----:B------:R-:W2:Y:S04]  /*bc9d0*/  LDL.LU R56, [R1+0x1cb8] ;  /* 0x001cb80001387983 */ /* 0x000ea80000300800 */
[----:B------:R-:W2:Y:S04]  /*bc9e0*/  LDL.LU R57, [R1+0x1cbc] ;  /* 0x001cbc0001397983 */ /* 0x000ea80000300800 */
[----:B0-----:R-:W2:Y:S04]  /*bc9f0*/  LDL.LU R3, [R1+0x1ca0] ;  /* 0x001ca00001037983 */ /* 0x001ea80000300800 */
[----:B------:R-:W2:Y:S01]  /*bca00*/  LDL.LU R61, [R1+0x1ca4] ;  /* 0x001ca400013d7983 */ /* 0x000ea20000300800 */
[----:B---3--:R-:W-:-:S05]  /*bca10*/  F2FP.SATFINITE.E5M2.F32.PACK_AB_MERGE_C R37, R37, R38, RZ ;  /* 0x000000262525723e */ /* 0x008fca00048060ff */
[----:B------:R-:W-:Y:S04]  /*bca20*/  STL [R1+0xc4], R37 ;  /* 0x0000c42501007387 */ /* 0x000fe80000100800 */
[----:B------:R0:W-:Y:S04]  /*bca30*/  STL.64 [R1+0x17d8], R22 ;  /* 0x0017d81601007387 */ /* 0x0001e80000100a00 */
[----:B------:R-:W3:Y:S01]  /*bca40*/  LDL.LU R38, [R1+0x1ca8] ;  /* 0x001ca80001267983 */ /* 0x000ee20000300800 */
[----:B0-----:R-:W-:Y:S02]  /*bca50*/  F2FP.SATFINITE.E5M2.F32.PACK_AB_MERGE_C R23, R49, R40, RZ ;  /* 0x000000283117723e */ /* 0x001fe400048060ff */
[----:B------:R-:W-:-:S03]  /*bca60*/  F2FP.SATFINITE.E5M2.F32.PACK_AB_MERGE_C R22, R52, R53, RZ ;  /* 0x000000353416723e */ /* 0x000fc600048060ff */
[----:B------:R-:W-:Y:S04]  /*bca70*/  STL [R1+0xc8], R23 ;  /* 0x0000c81701007387 */ /* 0x000fe80000100800 */
[----:B------:R-:W3:Y:S04]  /*bca80*/  LDL.LU R37, [R1+0x1cac] ;  /* 0x001cac0001257983 */ /* 0x000ee80000300800 */
[----:B------:R0:W-:Y:S04]  /*bca90*/  STL [R1+0xa4], R22 ;  /* 0x0000a41601007387 */ /* 0x0001e80000100800 */
[----:B------:R-:W3:Y:S04]  /*bcaa0*/  LDL.LU R40, [R1+0x1c90] ;  /* 0x001c900001287983 */ /* 0x000ee80000300800 */
[----:B------:R-:W3:Y:S01]  /*bcab0*/  LDL.LU R49, [R1+0x1c94] ;  /* 0x001c940001317983 */ /* 0x000ee20000300800 */
[----:B0-----:R-:W-:-:S03]  /*bcac0*/  IADD3 R22, P6, PT, R46, R9, RZ ;  /* 0x000000092e167210 */ /* 0x001fc60007fde0ff */
[----:B------:R-:W3:Y:S02]  /*bcad0*/  LDL.LU R53, [R1+0x1c98] ;  /* 0x001c980001357983 */ /* 0x000ee40000300800 */
[----:B------:R-:W-:Y:S02]  /*bcae0*/  IMAD.X R23, R36, 0x1, R6, P6 ;  /* 0x0000000124177824 */ /* 0x000fe400030e0606 */
[----:B------:R-:W3:Y:S04]  /*bcaf0*/  LDL.LU R52, [R1+0x1c9c] ;  /* 0x001c9c0001347983 */ /* 0x000ee80000300800 */
[----:B------:R0:W-:Y:S01]  /*bcb00*/  STL.64 [R1+0x17d0], R22 ;  /* 0x0017d01601007387 */ /* 0x0001e20000100a00 */
[----:B----4-:R-:W-:Y:S02]  /*bcb10*/  F2FP.SATFINITE.E5M2.F32.PACK_AB_MERGE_C R44, R54, R2, RZ ;  /* 0x00000002362c723e */ /* 0x010fe400048060ff */
[----:B------:R-:W-:-:S02]  /*bcb20*/  F2FP.SATFINITE.E5M2.F32.PACK_AB_MERGE_C R2, R51, R43, RZ ;  /* 0x0000002b3302723e */ /* 0x000fc400048060ff */
[----:B0-----:R-:W-:Y:S01]  /*bcb30*/  IADD3 R22, P6, PT, R46, R7, RZ ;  /* 0x000000072e167210 */ /* 0x001fe20007fde0ff */
[----:B------:R-:W-:Y:S04]  /*bcb40*/  STL [R1+0xa8], R44 ;  /* 0x0000a82c01007387 */ /* 0x000fe80000100800 */
[----:B------:R-:W-:Y:S01]  /*bcb50*/  IMAD.X R23, R36, 0x1, R5, P6 ;  /* 0x0000000124177824 */ /* 0x000fe200030e0605 */
[----:B------:R-:W-:Y:S04]  /*bcb60*/  STL [R1+0x78], R2 ;  /* 0x0000780201007387 */ /* 0x000fe80000100800 */
[----:B------:R0:W-:Y:S02]  /*bcb70*/  STL.64 [R1+0x17c8], R22 ;  /* 0x0017c81601007387 */ /* 0x0001e40000100a00 */
[----:B0-----:R-:W-:-:S02]  /*bcb80*/  F2FP.SATFINITE.E5M2.F32.PACK_AB_MERGE_C R22, R58, R0, RZ ;  /* 0x000000003a16723e */ /* 0x001fc400048060ff */
[----:B------:R-:W4:Y:S04]  /*bcb90*/  LDL.LU R0, [R1+0x1e60] ;  /* 0x001e600001007983 */ /* 0x000f280000300800 */
[----:B------:R0:W-:Y:S04]  /*bcba0*/  STL [R1+0x70], R22 ;  /* 0x0000701601007387 */ /* 0x0001e80000100800 */
[----:B------:R-:W4:Y:S01]  /*bcbb0*/  LDL.LU R58, [R1+0x1e64] ;  /* 0x001e6400013a7983 */ /* 0x000f220000300800 */
[----:B------:R-:W-:-:S05]  /*bcbc0*/  F2FP.SATFINITE.E5M2.F32.PACK_AB_MERGE_C R2, R55, R59, RZ ;  /* 0x0000003b3702723e */ /* 0x000fca00048060ff */
[----:B------:R-:W-:Y:S04]  /*bcbd0*/  STL [R1+0x3c], R2 ;  /* 0x00003c0201007387 */ /* 0x000fe80000100800 */
[----:B------:R-:W4:Y:S04]  /*bcbe0*/  LDL.LU R59, [R1+0x1e68] ;  /* 0x001e6800013b7983 */ /* 0x000f280000300800 */
[----:B------:R-:W4:Y:S01]  /*bcbf0*/  LDL.LU R55, [R1+0x1e6c] ;  /* 0x001e6c0001377983 */ /* 0x000f220000300800 */
[----:B0-----:R-:W-:-:S05]  /*bcc00*/  IADD3 R22, P6, PT, R46, R4, RZ ;  /* 0x000000042e167210 */ /* 0x001fca0007fde0ff */
[----:B------:R-:W-:Y:S01]  /*bcc10*/  IMAD.X R23, R36, 0x1, R30, P6 ;  /* 0x0000000124177824 */ /* 0x000fe200030e061e */
[----:B------:R-:W-:-:S04]  /*bcc20*/  F2FP.SATFINITE.E5M2.F32.PACK_AB_MERGE_C R41, R41, R42, RZ ;  /* 0x0000002a2929723e */ /* 0x000fc800048060ff */
[----:B------:R0:W-:Y:S04]  /*bcc30*/  STL.64 [R1+0x17c0], R22 ;  /* 0x0017c01601007387 */ /* 0x0001e80000100a00 */
[----:B------:R-:W-:Y:S01]  /*bcc40*/  STL [R1+0x40], R41 ;  /* 0x0000402901007387 */ /* 0x000fe20000100800 */
[----:B0-----:R-:W-:-:S05]  /*bcc50*/  IADD3 R22, P6, PT, R46, R29, RZ ;  /* 0x0000001d2e167210 */ /* 0x001fca0007fde0ff */
[----:B------:R-:W-:Y:S01]  /*bcc60*/  IMAD.X R23, R36, 0x1, R32, P6 ;  /* 0x0000000124177824 */ /* 0x000fe200030e0620 */
[----:B--2---:R-:W-:-:S05]  /*bcc70*/  F2FP.SATFINITE.E5M2.F32.PACK_AB_MERGE_C R2, R39, R50, RZ ;  /* 0x000000322702723e */ /* 0x004fca00048060ff */
[----:B------:R0:W-:Y:S04]  /*bcc80*/  STL [R1+0x158], R2 ;  /* 0x0001580201007387 */ /* 0x0001e80000100800 */
[----:B------:R1:W-:Y:S01]  /*bcc90*/  STL.64 [R1+0x17b8], R22 ;  /* 0x0017b81601007387 */ /* 0x0003e20000100a00 */
[----:B0-----:R-:W-:Y:S02]  /*bcca0*/  IADD3 R2, P6, PT, R46, R31, RZ ;  /* 0x0000001f2e027210 */ /* 0x001fe40007fde0ff */
[----:B-1----:R-:W-:Y:S02]  /*bccb0*/  F2FP.SATFINITE.E5M2.F32.PACK_AB_MERGE_C R23, R57, R56, RZ ;  /* 0x000000383917723e */ /* 0x002fe400048060ff */
[----:B------:R-:W-:Y:S01]  /*bccc0*/  F2FP.SATFINITE.E5M2.F32.PACK_AB_MERGE_C R22, R61, R3, RZ ;  /* 0x000000033d16723e */ /* 0x000fe200048060ff */
[----:B------:R-:W-:-:S02]  /*bccd0*/  IMAD.X R3, R36, 0x1, R33, P6 ;  /* 0x0000000124037824 */ /* 0x000fc400030e0621 */
[----:B------:R-:W-:Y:S04]  /*bcce0*/  STL [R1+0x150], R23 ;  /* 0x0001501701007387 */ /* 0x000fe80000100800 */
[----:B------:R-:W-:Y:S04]  /*bccf0*/  STL [R1+0x1998], R22 ;  /* 0x0019981601007387 */ /* 0x000fe80000100800 */
[----:B------:R0:W-:Y:S04]  /*bcd00*/  STL.64 [R1+0x17a8], R2 ;  /* 0x0017a80201007387 */ /* 0x0001e80000100a00 */
[----:B------:R-:W2:Y:S04]  /*bcd10*/  LDL.LU R56, [R1+0x1e50] ;  /* 0x001e500001387983 */ /* 0x000ea80000300800 */
[----:B------:R-:W2:Y:S01]  /*bcd20*/  LDL.LU R57, [R1+0x1e54] ;  /* 0x001e540001397983 */ /* 0x000ea20000300800 */
[----:B0-----:R-:W-:-:S05]  /*bcd30*/  IADD3 R2, P6, PT, R46, R34, RZ ;  /* 0x000000222e027210 */ /* 0x001fca0007fde0ff */
[----:B------:R-:W-:Y:S01]  /*bcd40*/  IMAD.X R3, R36, 0x1, R35, P6 ;  /* 0x0000000124037824 */ /* 0x000fe200030e0623 */
[----:B------:R-:W-:-:S04]  /*bcd50*/  SHF.R.S32.HI R36, RZ, 0x1f, R47 ;  /* 0x0000001fff247819 */ /* 0x000fc8000001142f */
[----:B------:R0:W-:Y:S01]  /*bcd60*/  STL.64 [R1+0x17b0], R2 ;  /* 0x0017b00201007387 */ /* 0x0001e20000100a00 */
[----:B---3--:R-:W-:-:S03]  /*bcd70*/  F2FP.SATFINITE.E5M2.F32.PACK_AB_MERGE_C R22, R37, R38, RZ ;  /* 0x000000262516723e */ /* 0x008fc600048060ff */
[----:B0-----:R-:W3:Y:S04]  /*bcd80*/  LDL.LU R3, [R1+0x1e58] ;  /* 0x001e580001037983 */ /* 0x001ee80000300800 */
[----:B------:R-:W3:Y:S04]  /*bcd90*/  LDL.LU R61, [R1+0x1e5c] ;  /* 0x001e5c00013d7983 */ /* 0x000ee80000300800 */
[----:B------:R0:W-:Y:S01]  /*bcda0*/  STL [R1+0x199c], R22 ;  /* 0x00199c1601007387 */ /* 0x0001e20000100800 */
[----:B------:R-:W-:Y:S02]  /*bcdb0*/  F2FP.SATFINITE.E5M2.F32.PACK_AB_MERGE_C R2, R49, R40, RZ ;  /* 0x000000283102723e */ /* 0x000fe400048060ff */
[----:B------:R-:W-:-:S02]  /*bcdc0*/  F2FP.SATFINITE.E5M2.F32.PACK_AB_MERGE_C R54, R52, R53, RZ ;  /* 0x000000353436723e */ /* 0x000fc400048060ff */
[----:B0-----:R-:W-:-:S03]  /*bcdd0*/  IADD3 R22, P6, PT, R47, R28, RZ ;  /* 0x0000001c2f167210 */ /* 0x001fc60007fde0ff */
[----:B------:R0:W-:Y:S02]  /*bcde0*/  STL [R1+0x537c], R54 ;  /* 0x00537c3601007387 */ /* 0x0001e40000100800 */
[----:B------:R-:W-:Y:S02]  /*bcdf0*/  IMAD.X R23, R36, 0x1, R26, P6 ;  /* 0x0000000124177824 */ /* 0x000fe400030e061a */
[----:B------:R-:W-:Y:S04]  /*bce00*/  STL [R1+0x1994], R2 ;  /* 0x0019940201007387 */ /* 0x000fe80000100800 */
[----:B0-----:R-:W3:Y:S04]  /*bce10*/  LDL.LU R54, [R1+0x1e40] ;  /* 0x001e400001367983 */ /* 0x001ee80000300800 */
[----:B------:R-:W3:Y:S04]  /*bce20*/  LDL.LU R46, [R1+0x1e44] ;  /* 0x001e4400012e7983 */ /* 0x000ee80000300800 */
[----:B------:R-:W3:Y:S04]  /*bce30*/  LDL.LU R40, [R1+0x1e48] ;  /* 0x001e480001287983 */ /* 0x000ee80000300800 */
[----:B------:R0:W-:Y:S04]  /*bce40*/  STL.64 [R1+0x17a0], R22 ;  /* 0x0017a01601007387 */ /* 0x0001e80000100a00 */
[----:B------:R-:W3:Y:S04]  /*bce50*/  LDL.LU R49, [R1+0x1e4c] ;  /* 0x001e4c0001317983 */ /* 0x000ee80000300800 */
[----:B------:R-:W3:Y:S04]  /*bce60*/  LDL.LU R53, [R1+0x1e30] ;  /* 0x001e300001357983 */ /* 0x000ee80000300800 */
[----:B------:R-:W3:Y:S01]  /*bce70*/  LDL.LU R52, [R1+0x1e34] ;  /* 0x001e340001347983 */ /* 0x000ee20000300800 */
[----:B0-----:R-:W-:-:S02]  /*bce80*/  IADD3 R22, P6, PT, R47, R27, RZ ;  /* 0x0000001b2f167210 */ /* 0x001fc40007fde0ff */
[----:B----4-:R-:W-:-:S05]  /*bce90*/  F2FP.SATFINITE.E5M2.F32.PACK_AB_MERGE_C R58, R58, R0, RZ ;  /* 0x000000003a3a723e */ /* 0x010fca00048060ff */
[----:B------:R-:W-:Y:S04]  /*bcea0*/  STL [R1+0x5538], R58 ;  /* 0x0055383a01007387 */ /* 0x000fe80000100800 */
[----:B------:R-:W4:Y:S04]  /*bceb0*/  LDL.LU R48, [R1+0x1e38] ;  /* 0x001e380001307983 */ /* 0x000f280000300800 */
[----:B------:R-:W4:Y:S01]  /*bcec0*/  LDL.LU R45, [R1+0x1e3c] ;  /* 0x001e3c00012d7983 */ /* 0x000f220000300800 */
[----:B------:R-:W-:-:S03]  /*bced0*/  F2FP.SATFINITE.E5M2.F32.PACK_AB_MERGE_C R55, R55, R59, RZ ;  /* 0x0000003b3737723e */ /* 0x000fc600048060ff */
        /* <DEDUP_REMOVED lines=9> */
[----:B------:R-:W-:Y:S04]  /*bcf70*/  STL [R1+0x553c], R55 ;  /* 0x00553c3701007387 */ /* 0x000fe80000100800 */
[----:B------:R0:W-:Y:S04]  /*bcf80*/  STL.64 [R1+0x1798], R22 ;  /* 0x0017981601007387 */ /* 0x0001e80000100a00 */
[----:B0-----:R-:W4:Y:S04]  /*bcf90*/  LDL.LU.64 R22, [R1+0x55d0] ;  /* 0x0055d00001167983 */ /* 0x001f280000300a00 */
[----:B------:R-:W4:Y:S01]  /*bcfa0*/  LDL.LU R42, [R1+0x1e10] ;  /* 0x001e1000012a7983 */ /* 0x000f220000300800 */
[----:B--2---:R-:W-:-:S02]  /*bcfb0*/  F2FP.SATFINITE.E5M2.F32.PACK_AB_MERGE_C R37, R57, R56, RZ ;  /* 0x000000383925723e */ /* 0x004fc400048060ff */
[----:B------:R-:W-:-:S03]  /*bcfc0*/  IADD3 R56, P6, PT, R47, R24, RZ ;  /* 0x000000182f387210 */ /* 0x000fc60007fde0ff */
[----:B------:R0:W-:Y:S04]  /*bcfd0*/  STL [R1+0xb0], R37 ;  /* 0x0000b02501007387 */ /* 0x0001e80000100800 */
[----:B------:R-:W2:Y:S01]  /*bcfe0*/  LDL.LU R41, [R1+0x1e14] ;  /* 0x001e140001297983 */ /* 0x000ea20000300800 */
[----:B---3--:R-:W-:-:S05]  /*bcff0*/  F2FP.SATFINITE.E5M2.F32.PACK_AB_MERGE_C R3, R61, R3, RZ ;  /* 0x000000033d03723e */ /* 0x008fca00048060ff */
[----:B------:R-:W-:Y:S04]  /*bd000*/  STL [R1+0xac], R3 ;  /* 0x0000ac0301007387 */ /* 0x000fe80000100800 */
[----:B------:R-:W3:Y:S04]  /*bd010*/  LDL.LU R50, [R1+0x1e18] ;  /* 0x001e180001327983 */ /* 0x000ee80000300800 */
[----:B0-----:R-:W3:Y:S01]  /*bd020*/  LDL.LU R37, [R1+0x1e1c] ;  /* 0x001e1c0001257983 */ /* 0x001ee20000300800 */
[----:B------:R-:W-:Y:S02]  /*bd030*/  F2FP.SATFINITE.E5M2.F32.PACK_AB_MERGE_C R46, R46, R54, RZ ;  /* 0x000000362e2e723e */ /* 0x000fe400048060ff */
[----:B------:R-:W-:Y:S01]  /*bd040*/  F2FP.SATFINITE.E5M2.F32.PACK_AB_MERGE_C R40, R49, R40, RZ ;  /* 0x000000283128723e */ /* 0x000fe200048060ff */
[----:B----4-:R-:W-:-:S05]  /*bd050*/  IMAD.X R57, R36, 0x1, R22, P6 ;  /* 0x0000000124397824 */ /* 0x010fca00030e0616 */
[----:B------:R0:W-:Y:S01]  /*bd060*/  STL.64 [R1+0x1790], R56 ;  /* 0x0017903801007387 */ /* 0x0001e20000100a00 */
[----:B------:R-:W-:-:S03]  /*bd070*/  IADD3 R54, P6, PT, R47, R23, RZ ;  /* 0x000000172f367210 */ /* 0x000fc60007fde0ff */
[----:B0-----:R-:W4:Y:S04]  /*bd080*/  LDL.LU R56, [R1+0x1e00] ;  /* 0x001e000001387983 */ /* 0x001f280000300800 */
[----:B------:R-:W4:Y:S04]  /*bd090*/  LDL.LU R57, [R1+0x1e04] ;  /* 0x001e040001397983 */ /* 0x000f280000300800 */
[----:B------:R-:W4:Y:S04]  /*bd0a0*/  LDL.LU R3, [R1+0x1e08] ;  /* 0x001e080001037983 */ /* 0x000f280000300800 */
[----:B------:R-:W4:Y:S01]  /*bd0b0*/  LDL.LU R61, [R1+0x1e0c] ;  /* 0x001e0c00013d7983 */ /* 0x000f220000300800 */
[----:B------:R-:W-:-:S03]  /*bd0c0*/  IMAD.X R55, R36, 0x1, R21, P6 ;  /* 0x0000000124377824 */ /* 0x000fc600030e0615 */
[----:B------:R0:W-:Y:S04]  /*bd0d0*/  STL [R1+0x74], R46 ;  /* 0x0000742e01007387 */ /* 0x0001e80000100800 */
[----:B------:R1:W-:Y:S01]  /*bd0e0*/  STL [R1+0x80], R40 ;  /* 0x0000802801007387 */ /* 0x0003e20000100800 */
[----:B0-----:R-:W-:-:S03]  /*bd0f0*/  F2FP.SATFINITE.E5M2.F32.PACK_AB_MERGE_C R46, R52, R53, RZ ;  /* 0x00000035342e723e */ /* 0x001fc600048060ff */
[----:B-1----:R-:W4:Y:S04]  /*bd100*/  LDL.LU R40, [R1+0x1df0] ;  /* 0x001df00001287983 */ /* 0x002f280000300800 */
[----:B------:R-:W4:Y:S04]  /*bd110*/  LDL.LU R53, [R1+0x1df4] ;  /* 0x001df40001357983 */ /* 0x000f280000300800 */
[----:B------:R0:W-:Y:S04]  /*bd120*/  STL.64 [R1+0x1788], R54 ;  /* 0x0017883601007387 */ /* 0x0001e80000100a00 */
[----:B------:R1:W-:Y:S04]  /*bd130*/  STL [R1+0x48], R46 ;  /* 0x0000482e01007387 */ /* 0x0003e80000100800 */
[----:B------:R-:W4:Y:S04]  /*bd140*/  LDL.LU R49, [R1+0x1df8] ;  /* 0x001df80001317983 */ /* 0x000f280000300800 */
[----:B------:R-:W4:Y:S01]  /*bd150*/  LDL.LU R52, [R1+0x1dfc] ;  /* 0x001dfc0001347983 */ /* 0x000f220000300800 */
[----:B0-----:R-:W-:-:S02]  /*bd160*/  IADD3 R54, P6, PT, R47, R20, RZ ;  /* 0x000000142f367210 */ /* 0x001fc40007fde0ff */
[----:B------:R-:W-:Y:S02]  /*bd170*/  F2FP.SATFINITE.E5M2.F32.PACK_AB_MERGE_C R45, R45, R48, RZ ;  /* 0x000000302d2d723e */ /* 0x000fe400048060ff */
[----:B-1----:R-:W-:Y:S01]  /*bd180*/  F2FP.SATFINITE.E5M2.F32.PACK_AB_MERGE_C R46, R2, R44, RZ ;  /* 0x0000002c022e723e */ /* 0x002fe200048060ff */
[C---:B------:R-:W-:Y:S01]  /*bd190*/  IMAD.X R55, R36.reuse, 0x1, R19, P6 ;  /* 0x0000000124377824 */ /* 0x040fe200030e0613 */
[----:B------:R-:W-:Y:S02]  /*bd1a0*/  F2FP.SATFINITE.E5M2.F32.PACK_AB_MERGE_C R2, R51, R43, RZ ;  /* 0x0000002b3302723e */ /* 0x000fe400048060ff */
[----:B------:R-:W-:Y:S01]  /*bd1b0*/  IADD3 R44, P6, PT, R47, R18, RZ ;  /* 0x000000122f2c7210 */ /* 0x000fe20007fde0ff */
[----:B------:R0:W-:Y:S04]  /*bd1c0*/  STL [R1+0x44], R45 ;  /* 0x0000442d01007387 */ /* 0x0001e80000100800 */
[----:B------:R-:W-:Y:S04]  /*bd1d0*/  STL.64 [R1+0x1780], R54 ;  /* 0x0017803601007387 */ /* 0x000fe80000100a00 */
[----:B------:R-:W-:Y:S01]  /*bd1e0*/  STL [R1+0x20], R46 ;  /* 0x0000202e01007387 */ /* 0x000fe20000100800 */
[----:B0-----:R-:W-:-:S03]  /*bd1f0*/  IMAD.X R45, R36, 0x1, R17, P6 ;  /* 0x00000001242d7824 */ /* 0x001fc600030e0611 */
[----:B------:R0:W-:Y:S02]  /*bd200*/  STL [R1+0x24], R2 ;  /* 0x0000240201007387 */ /* 0x0001e40000100800 */
[----:B0-----:R-:W-:Y:S02]  /*bd210*/  F2FP.SATFINITE.E5M2.F32.PACK_AB_MERGE_C R2, R38, R39, RZ ;  /* 0x000000272602723e */ /* 0x001fe400048060ff */
[----:B------:R-:W4:Y:S04]  /*bd220*/  LDL.LU R39, [R1+0x1de0] ;  /* 0x001de00001277983 */ /* 0x000f280000300800 */
[----:B------:R0:W-:Y:S04]  /*bd230*/  STL.64 [R1+0x1778], R44 ;  /* 0x0017782c01007387 */ /* 0x0001e80000100a00 */
[----:B------:R-:W-:Y:S04]  /*bd240*/  STL [R1+0x12c], R2 ;  /* 0x00012c0201007387 */ /* 0x000fe80000100800 */
[----:B------:R-:W4:Y:S01]  /*bd250*/  LDL.LU R38, [R1+0x1de4] ;  /* 0x001de40001267983 */ /* 0x000f220000300800 */
[----:B------:R-:W-:-:S02]  /*bd260*/  F2FP.SATFINITE.E5M2.F32.PACK_AB_MERGE_C R0, R59, R0, RZ ;  /* 0x000000003b00723e */ /* 0x000fc400048060ff */
[----:B0-----:R-:W-:-:S03]  /*bd270*/  IADD3 R44, P6, PT, R47, R16, RZ ;  /* 0x000000102f2c7210 */ /* 0x001fc60007fde0ff */
[----:B------:R0:W-:Y:S02]  /*bd280*/  STL [R1+0x130], R0 ;  /* 0x0001300001007387 */ /* 0x0001e40000100800 */
[----:B------:R-:W-:Y:S02]  /*bd290*/  IMAD.X R45, R36, 0x1, R14, P6 ;  /* 0x00000001242d7824 */ /* 0x000fe400030e060e */
[----:B0-----:R-:W4:Y:S04]  /*bd2a0*/  LDL.LU R0, [R1+0x1de8] ;  /* 0x001de80001007983 */ /* 0x001f280000300800 */
[----:B------:R-:W4:Y:S04]  /*bd2b0*/  LDL.LU R59, [R1+0x1dec] ;  /* 0x001dec00013b7983 */ /* 0x000f280000300800 */
[----:B------:R-:W-:Y:S01]  /*bd2c0*/  STL.64 [R1+0x1770], R44 ;  /* 0x0017702c01007387 */ /* 0x000fe20000100a00 */
[----:B--2---:R-:W-:-:S02]  /*bd2d0*/  F2FP.SATFINITE.E5M2.F32.PACK_AB_MERGE_C R41, R41, R42, RZ ;  /* 0x0000002a2929723e */ /* 0x004fc400048060ff */
[----:B------:R-:W-:-:S03]  /*bd2e0*/  IADD3 R42, P6, PT, R47, R15, RZ ;  /* 0x0000000f2f2a7210 */ /* 0x000fc60007fde0ff */
[----:B------:R-:W-:Y:S02]  /*bd2f0*/  STL [R1+0x1984], R41 ;  /* 0x0019842901007387 */ /* 0x000fe40000100800 */
[----:B------:R-:W-:Y:S01]  /*bd300*/  IMAD.X R43, R36, 0x1, R13, P6 ;  /* 0x00000001242b7824 */ /* 0x000fe200030e060d */
[----:B---3--:R-:W-:-:S05]  /*bd310*/  F2FP.SATFINITE.E5M2.F32.PACK_AB_MERGE_C R2, R37, R50, RZ ;  /* 0x000000322502723e */ /* 0x008fca00048060ff */
[----:B------:R0:W-:Y:S02]  /*bd320*/  STL [R1+0x1988], R2 ;  /* 0x0019880201007387 */ /* 0x0001e40000100800 */
[----:B0-----:R-:W-:Y:S02]  /*bd330*/  IADD3 R2, P6, PT, R47, R12, RZ ;  /* 0x0000000c2f027210 */ /* 0x001fe40007fde0ff */
[----:B----4-:R-:W-:-:S05]  /*bd340*/  F2FP.SATFINITE.E5M2.F32.PACK_AB_MERGE_C R57, R57, R56, RZ ;  /* 0x000000383939723e */ /* 0x010fca00048060ff */
[----:B------:R0:W-:Y:S01]  /*bd350*/  STL [R1+0x5380], R57 ;  /* 0x0053803901007387 */ /* 0x0001e20000100800 */
[----:B------:R-:W-:Y:S01]  /*bd360*/  F2FP.SATFINITE.E5M2.F32.PACK_AB_MERGE_C R56, R61, R3, RZ ;  /* 0x000000033d38723e */ /* 0x000fe200048060ff */
[----:B------:R-:W-:Y:S02]  /*bd370*/  IMAD.X R3, R36, 0x1, R11, P6 ;  /* 0x0000000124037824 */ /* 0x000fe400030e060b */
[----:B------:R1:W-:Y:S04]  /*bd380*/  STL.64 [R1+0x1768], R42 ;  /* 0x0017682a01007387 */ /* 0x0003e80000100a00 */
[----:B------:R-:W-:Y:S04]  /*bd390*/  STL [R1+0x53a0], R56 ;  /* 0x0053a03801007387 */ /* 0x000fe80000100800 */
[----:B0-----:R-:W2:Y:S04]  /*bd3a0*/  LDL.LU R57, [R1+0x1dd0] ;  /* 0x001dd00001397983 */ /* 0x001ea80000300800 */
[----:B------:R0:W-:Y:S01]  /*bd3b0*/  STL.64 [R1+0x1760], R2 ;  /* 0x0017600201007387 */ /* 0x0001e20000100a00 */
[----:B-1----:R-:W-:-:S03]  /*bd3c0*/  IADD3 R42, P6, PT, R47, R10, RZ ;  /* 0x0000000a2f2a7210 */ /* 0x002fc60007fde0ff */
[----:B0-----:R-:W2:Y:S04]  /*bd3d0*/  LDL.LU R2, [R1+0x1dd4] ;  /* 0x001dd40001027983 */ /* 0x001ea80000300800 */
[----:B------:R-:W3:Y:S04]  /*bd3e0*/  LDL.LU R3, [R1+0x1dd8] ;  /* 0x001dd80001037983 */ /* 0x000ee80000300800 */
[----:B------:R-:W3:Y:S01]  /*bd3f0*/  LDL.LU R61, [R1+0x1ddc] ;  /* 0x001ddc00013d7983 */ /* 0x000ee20000300800 */
[----:B------:R-:W-:-:S03]  /*bd400*/  F2FP.SATFINITE.E5M2.F32.PACK_AB_MERGE_C R53, R53, R40, RZ ;  /* 0x000000283535723e */ /* 0x000fc600048060ff */
[----:B------:R-:W4:Y:S01]  /*bd410*/  LDL.LU R55, [R1+0x1dc0] ;  /* 0x001dc00001377983 */ /* 0x000f220000300800 */
[----:B------:R-:W-:Y:S01]  /*bd420*/  F2FP.SATFINITE.E5M2.F32.PACK_AB_MERGE_C R52, R52, R49, RZ ;  /* 0x000000313434723e */ /* 0x000fe200048060ff */
[----:B------:R-:W-:Y:S02]  /*bd430*/  IMAD.X R43, R36, 0x1, R8, P6 ;  /* 0x00000001242b7824 */ /* 0x000fe400030e0608 */
[----:B------:R-:W4:Y:S04]  /*bd440*/  LDL.LU R54, [R1+0x1dc4] ;  /* 0x001dc40001367983 */ /* 0x000f280000300800 */
[----:B------:R-:W4:Y:S04]  /*bd450*/  LDL.LU R41, [R1+0x1dc8] ;  /* 0x001dc80001297983 */ /* 0x000f280000300800 */
[----:B------:R-:W4:Y:S04]  /*bd460*/  LDL.LU R37, [R1+0x1dcc] ;  /* 0x001dcc0001257983 */ /* 0x000f280000300800 */
[----:B------:R-:W-:Y:S04]  /*bd470*/  STL.64 [R1+0x5528], R52 ;  /* 0x0055283401007387 */ /* 0x000fe80000100a00 */
[----:B------:R-:W4:Y:S04]  /*bd480*/  LDL.LU R44, [R1+0x1c70] ;  /* 0x001c7000012c7983 */ /* 0x000f280000300800 */
[----:B------:R0:W-:Y:S04]  /*bd490*/  STL.64 [R1+0x1758], R42 ;  /* 0x0017582a01007387 */ /* 0x0001e80000100a00 */
[----:B0-----:R-:W4:Y:S04]  /*bd4a0*/  LDL.LU R43, [R1+0x1c74] ;  /* 0x001c7400012b7983 */ /* 0x001f280000300800 */
[----:B------:R-:W4:Y:S04]  /*bd4b0*/  LDL.LU R40, [R1+0x1c78] ;  /* 0x001c780001287983 */ /* 0x000f280000300800 */
[----:B------:R-:W4:Y:S01]  /*bd4c0*/  LDL.LU R49, [R1+0x1c7c] ;  /* 0x001c7c0001317983 */ /* 0x000f220000300800 */
[----:B------:R-:W-:-:S05]  /*bd4d0*/  F2FP.SATFINITE.E5M2.F32.PACK_AB_MERGE_C R52, R38, R39, RZ ;  /* 0x000000272634723e */ /* 0x000fca00048060ff */
[----:B------:R0:W-:Y:S04]  /*bd4e0*/  STL [R1+0x5540], R52 ;  /* 0x0055403401007387 */ /* 0x0001e80000100800 */
[----:B------:R-:W4:Y:S04]  /*bd4f0*/  LDL.LU R46, [R1+0x1db0] ;  /* 0x001db000012e7983 */ /* 0x000f280000300800 */
[----:B------:R-:W4:Y:S04]  /*bd500*/  LDL.LU R48, [R1+0x1db4] ;  /* 0x001db40001307983 */ /* 0x000f280000300800 */
[----:B------:R-:W4:Y:S04]  /*bd510*/  LDL.LU R45, [R1+0x1db8] ;  /* 0x001db800012d7983 */ /* 0x000f280000300800 */
[----:B------:R-:W4:Y:S01]  /*bd520*/  LDL.LU R51, [R1+0x1dbc] ;  /* 0x001dbc0001337983 */ /* 0x000f220000300800 */
[----:B------:R-:W-:-:S03]  /*bd530*/  F2FP.SATFINITE.E5M2.F32.PACK_AB_MERGE_C R58, R59, R0, RZ ;  /* 0x000000003b3a723e */ /* 0x000fc600048060ff */
[----:B------:R-:W4:Y:S01]  /*bd540*/  LDL.LU R42, [R1+0x1da0] ;  /* 0x001da000012a7983 */ /* 0x000f220000300800 */
[----:B0-----:R-:W-:-:S03]  /*bd550*/  IADD3 R52, P6, PT, R47, R9, RZ ;  /* 0x000000092f347210 */ /* 0x001fc60007fde0ff */
[----:B------:R-:W4:Y:S02]  /*bd560*/  LDL.LU R50, [R1+0x1da4] ;  /* 0x001da40001327983 */ /* 0x000f240000300800 */
[----:B------:R-:W-:Y:S02]  /*bd570*/  IMAD.X R53, R36, 0x1, R6, P6 ;  /* 0x0000000124357824 */ /* 0x000fe400030e0606 */
[----:B------:R-:W4:Y:S04]  /*bd580*/  LDL.LU R39, [R1+0x1da8] ;  /* 0x001da80001277983 */ /* 0x000f280000300800 */
[----:B------:R-:W4:Y:S04]  /*bd590*/  LDL.LU R38, [R1+0x1dac] ;  /* 0x001dac0001267983 */ /* 0x000f280000300800 */
[----:B------:R-:W-:Y:S04]  /*bd5a0*/  STL [R1+0x5548], R58 ;  /* 0x0055483a01007387 */ /* 0x000fe80000100800 */
[----:B------:R-:W4:Y:S04]  /*bd5b0*/  LDL.LU R0, [R1+0x1f60] ;  /* 0x001f600001007983 */ /* 0x000f280000300800 */
[----:B------:R-:W4:Y:S04]  /*bd5c0*/  LDL.LU R59, [R1+0x1f64] ;  /* 0x001f6400013b7983 */ /* 0x000f280000300800 */
[----:B------:R2:W-:Y:S02]  /*bd5d0*/  STL.64 [R1+0x1748], R52 ;  /* 0x0017483401007387 */ /* 0x0005e40000100a00 */
[----:B--2---:R-:W-:-:S02]  /*bd5e0*/  F2FP.SATFINITE.E5M2.F32.PACK_AB_MERGE_C R52, R2, R57, RZ ;  /* 0x000000390234723e */ /* 0x004fc400048060ff */
[----:B---3--:R-:W-:Y:S02]  /*bd5f0*/  F2FP.SATFINITE.E5M2.F32.PACK_AB_MERGE_C R2, R61, R3, RZ ;  /* 0x000000033d02723e */ /* 0x008fe400048060ff */
[----:B------:R-:W2:Y:S04]  /*bd600*/  LDL.LU R3, [R1+0x1f68] ;  /* 0x001f680001037983 */ /* 0x000ea80000300800 */
[----:B------:R0:W-:Y:S04]  /*bd610*/  STL [R1+0x54], R52 ;  /* 0x0000543401007387 */ /* 0x0001e80000100800 */
[----:B------:R-:W2:Y:S01]  /*bd620*/  LDL.LU R61, [R1+0x1f6c] ;  /* 0x001f6c00013d7983 */ /* 0x000ea20000300800 */
[----:B0-----:R-:W-:-:S03]  /*bd630*/  IADD3 R52, P6, PT, R47, R7, RZ ;  /* 0x000000072f347210 */ /* 0x001fc60007fde0ff */
[----:B------:R4:W-:Y:S04]  /*bd640*/  STL [R1+0x5558], R2 ;  /* 0x0055580201007387 */ /* 0x0009e80000100800 */
[----:B------:R0:W-:Y:S01]  /*bd650*/  STL.64 [R1+0x55c8], R6 ;  /* 0x0055c80601007387 */ /* 0x0001e20000100a00 */
[C---:B------:R-:W-:Y:S01]  /*bd660*/  IMAD.X R53, R36.reuse, 0x1, R5, P6 ;  /* 0x0000000124357824 */ /* 0x040fe200030e0605 */
[----:B----4-:R-:W-:Y:S02]  /*bd670*/  F2FP.SATFINITE.E5M2.F32.PACK_AB_MERGE_C R2, R37, R41, RZ ;  /* 0x000000292502723e */ /* 0x010fe400048060ff */
[----:B0-----:R-:W-:Y:S02]  /*bd680*/  IADD3 R6, P6, PT, R47, R4, RZ ;  /* 0x000000042f067210 */ /* 0x001fe40007fde0ff */
[----:B------:R-:W-:Y:S03]  /*bd690*/  STL.64 [R1+0x1750], R52 ;  /* 0x0017503401007387 */ /* 0x000fe60000100a00 */
[----:B------:R-:W-:Y:S01]  /*bd6a0*/  IMAD.X R7, R36, 0x1, R30, P6 ;  /* 0x0000000124077824 */ /* 0x000fe200030e061e */
[----:B------:R-:W-:Y:S01]  /*bd6b0*/  STL [R1+0x2c], R2 ;  /* 0x00002c0201007387 */ /* 0x000fe20000100800 */
[----:B------:R-:W-:-:S03]  /*bd6c0*/  F2FP.SATFINITE.E5M2.F32.PACK_AB_MERGE_C R43, R43, R44, RZ ;  /* 0x0000002c2b2b723e */ /* 0x000fc600048060ff */
[----:B------:R-:W3:Y:S04]  /*bd6d0*/  LDL.LU R41, [R1+0x1f50] ;  /* 0x001f500001297983 */ /* 0x000ee80000300800 */
[----:B------:R-:W3:Y:S01]  /*bd6e0*/  LDL.LU R37, [R1+0x1f54] ;  /* 0x001f540001257983 */ /* 0x000ee20000300800 */
[----:B------:R-:W-:-:S03]  /*bd6f0*/  F2FP.SATFINITE.E5M2.F32.PACK_AB_MERGE_C R44, R49, R40, RZ ;  /* 0x00000028312c723e */ /* 0x000fc600048060ff */
[----:B------:R0:W-:Y:S04]  /*bd700*/  STL.64 [R1+0x1740], R6 ;  /* 0x0017400601007387 */ /* 0x0001e80000100a00 */
[----:B------:R-:W4:Y:S04]  /*bd710*/  LDL.LU R40, [R1+0x1f58] ;  /* 0x001f580001287983 */ /* 0x000f280000300800 */
[----:B------:R-:W4:Y:S01]  /*bd720*/  LDL.LU R49, [R1+0x1f5c] ;  /* 0x001f5c0001317983 */ /* 0x000f220000300800 */
[----:B0-----:R-:W-:-:S05]  /*bd730*/  IADD3 R6, P6, PT, R47, R29, RZ ;  /* 0x0000001d2f067210 */ /* 0x001fca0007fde0ff */
[----:B------:R-:W-:Y:S01]  /*bd740*/  IMAD.X R7, R36, 0x1, R32, P6 ;  /* 0x0000000124077824 */ /* 0x000fe200030e0620 */
[----:B------:R-:W-:-:S04]  /*bd750*/  F2FP.SATFINITE.E5M2.F32.PACK_AB_MERGE_C R46, R48, R46, RZ ;  /* 0x0000002e302e723e */ /* 0x000fc800048060ff */
[----:B------:R0:W-:Y:S01]  /*bd760*/  STL.64 [R1+0x1738], R6 ;  /* 0x0017380601007387 */ /* 0x0001e20000100a00 */
[----:B------:R-:W-:-:S03]  /*bd770*/  F2FP.SATFINITE.E5M2.F32.PACK_AB_MERGE_C R2, R51, R45, RZ ;  /* 0x0000002d3302723e */ /* 0x000fc600048060ff */
[----:B------:R-:W-:Y:S01]  /*bd780*/  STL [R1+0x100], R46 ;  /* 0x0001002e01007387 */ /* 0x000fe20000100800 */
[----:B0-----:R-:W-:-:S03]  /*bd790*/  IADD3 R6, P6, PT, R47, R31, RZ ;  /* 0x0000001f2f067210 */ /* 0x001fc60007fde0ff */
[----:B------:R-:W-:Y:S02]  /*bd7a0*/  STL [R1+0xfc], R2 ;  /* 0x0000fc0201007387 */ /* 0x000fe40000100800 */
[----:B------:R-:W-:-:S05]  /*bd7b0*/  IMAD.X R7, R36, 0x1, R33, P6 ;  /* 0x0000000124077824 */ /* 0x000fca00030e0621 */
[----:B------:R0:W-:Y:S02]  /*bd7c0*/  STL.64 [R1+0x1728], R6 ;  /* 0x0017280601007387 */ /* 0x0001e40000100a00 */
[----:B0-----:R-:W-:-:S05]  /*bd7d0*/  IADD3 R6, P6, PT, R47, R34, RZ ;  /* 0x000000222f067210 */ /* 0x001fca0007fde0ff */
[----:B------:R-:W-:-:S05]  /*bd7e0*/  IMAD.X R7, R36, 0x1, R35, P6 ;  /* 0x0000000124077824 */ /* 0x000fca00030e0623 */
[----:B------:R0:W-:Y:S01]  /*bd7f0*/  STL.64 [R1+0x1730], R6 ;  /* 0x0017300601007387 */ /* 0x0001e20000100a00 */
[----:B------:R-:W-:-:S03]  /*bd800*/  SHF.R.S32.HI R36, RZ, 0x1f, R60 ;  /* 0x0000001fff247819 */ /* 0x000fc6000001143c */
[----:B------:R-:W4:Y:S01]  /*bd810*/  LDL.LU R47, [R1+0x1f40] ;  /* 0x001f4000012f7983 */ /* 0x000f220000300800 */
[----:B------:R-:W-:Y:S02]  /*bd820*/  F2FP.SATFINITE.E5M2.F32.PACK_AB_MERGE_C R2, R38, R39, RZ ;  /* 0x000000272602723e */ /* 0x000fe400048060ff */
[----:B0-----:R-:W-:Y:S02]  /*bd830*/  F2FP.SATFINITE.E5M2.F32.PACK_AB_MERGE_C R6, R50, R42, RZ ;  /* 0x0000002a3206723e */ /* 0x001fe400048060ff */
[----:B------:R-:W-:-:S03]  /*bd840*/  F2FP.SATFINITE.E5M2.F32.PACK_AB_MERGE_C R50, R59, R0, RZ ;  /* 0x000000003b32723e */ /* 0x000fc600048060ff */
[----:B------:R0:W-:Y:S04]  /*bd850*/  STL [R1+0x197c], R6 ;  /* 0x00197c0601007387 */ /* 0x0001e80000100800 */
[----:B------:R-:W4:Y:S01]  /*bd860*/  LDL.LU R52, [R1+0x1f44] ;  /* 0x001f440001347983 */ /* 0x000f220000300800 */
[----:B0-----:R-:W-:-:S03]  /*bd870*/  IADD3 R6, P6, PT, R60, R28, RZ ;  /* 0x0000001c3c067210 */ /* 0x001fc60007fde0ff */
[----:B------:R0:W-:Y:S02]  /*bd880*/  STL [R1+0x1980], R2 ;  /* 0x0019800201007387 */ /* 0x0001e40000100800 */
[----:B------:R-:W-:Y:S02]  /*bd890*/  IMAD.X R7, R36, 0x1, R26, P6 ;  /* 0x0000000124077824 */ /* 0x000fe400030e061a */
[----:B------:R-:W-:Y:S04]  /*bd8a0*/  STL [R1+0x5448], R50 ;  /* 0x0054483201007387 */ /* 0x000fe80000100800 */
[----:B------:R-:W4:Y:S04]  /*bd8b0*/  LDL.LU R39, [R1+0x1f48] ;  /* 0x001f480001277983 */ /* 0x000f280000300800 */
[----:B------:R-:W4:Y:S04]  /*bd8c0*/  LDL.LU R38, [R1+0x1f4c] ;  /* 0x001f4c0001267983 */ /* 0x000f280000300800 */
[----:B------:R1:W-:Y:S04]  /*bd8d0*/  STL.64 [R1+0x1720], R6 ;  /* 0x0017200601007387 */ /* 0x0003e80000100a00 */
[----:B0-----:R-:W4:Y:S04]  /*bd8e0*/  LDL.LU R2, [R1+0x1f30] ;  /* 0x001f300001027983 */ /* 0x001f280000300800 */
[----:B------:R-:W4:Y:S01]  /*bd8f0*/  LDL.LU R46, [R1+0x1f34] ;  /* 0x001f3400012e7983 */ /* 0x000f220000300800 */
[----:B-1----:R-:W-:-:S03]  /*bd900*/  IADD3 R6, P6, PT, R60, R27, RZ ;  /* 0x0000001b3c067210 */ /* 0x002fc60007fde0ff */
[----:B------:R-:W4:Y:S04]  /*bd910*/  LDL.LU R0, [R1+0x1f38] ;  /* 0x001f380001007983 */ /* 0x000f280000300800 */
[----:B------:R-:W4:Y:S01]  /*bd920*/  LDL.LU R59, [R1+0x1f3c] ;  /* 0x001f3c00013b7983 */ /* 0x000f220000300800 */
[----:B------:R-:W-:Y:S01]  /*bd930*/  IMAD.X R7, R36, 0x1, R25, P6 ;  /* 0x0000000124077824 */ /* 0x000fe200030e0619 */
[----:B------:R-:W-:Y:S02]  /*bd940*/  F2FP.SATFINITE.E5M2.F32.PACK_AB_MERGE_C R53, R54, R55, RZ ;  /* 0x000000373635723e */ /* 0x000fe400048060ff */
[----:B--2---:R-:W-:Y:S02]  /*bd950*/  F2FP.SATFINITE.E5M2.F32.PACK_AB_MERGE_C R48, R61, R3, RZ ;  /* 0x000000033d30723e */ /* 0x004fe400048060ff */
[----:B------:R-:W2:Y:S04]  /*bd960*/  LDL.LU R3, [R1+0x1f20] ;  /* 0x001f200001037983 */ /* 0x000ea80000300800 */
[----:B------:R-:W2:Y:S04]  /*bd970*/  LDL.LU R61, [R1+0x1f24] ;  /* 0x001f2400013d7983 */ /* 0x000ea80000300800 */
[----:B------:R-:W-:Y:S04]  /*bd980*/  STL [R1+0x53a4], R48 ;  /* 0x0053a43001007387 */ /* 0x000fe80000100800 */
[----:B------:R-:W-:Y:S04]  /*bd990*/  STL [R1+0x55b8], R27 ;  /* 0x0055b81b01007387 */ /* 0x000fe80000100800 */
[----:B------:R0:W-:Y:S04]  /*bd9a0*/  STL.64 [R1+0x1718], R6 ;  /* 0x0017180601007387 */ /* 0x0001e80000100a00 */
[----:B0-----:R-:W2:Y:S04]  /*bd9b0*/  LDL.LU R6, [R1+0x1f28] ;  /* 0x001f280001067983 */ /* 0x001ea80000300800 */
[----:B------:R-:W2:Y:S01]  /*bd9c0*/  LDL.LU R45, [R1+0x1f2c] ;  /* 0x001f2c00012d7983 */ /* 0x000ea20000300800 */
[----:B---3--:R-:W-:-:S03]  /*bd9d0*/  F2FP.SATFINITE.E5M2.F32.PACK_AB_MERGE_C R57, R37, R41, RZ ;  /* 0x000000292539723e */ /* 0x008fc600048060ff */
[----:B------:R-:W3:Y:S04]  /*bd9e0*/  LDL.LU R7, [R1+0x1d90] ;  /* 0x001d900001077983 */ /* 0x000ee80000300800 */
[----:B------:R-:W3:Y:S04]  /*bd9f0*/  LDL.LU R37, [R1+0x1d94] ;  /* 0x001d940001257983 */ /* 0x000ee80000300800 */
[----:B------:R-:W3:Y:S01]  /*bda00*/  LDL.LU R58, [R1+0x1d98] ;  /* 0x001d9800013a7983 */ /* 0x000ee20000300800 */
[----:B----4-:R-:W-:-:S03]  /*bda10*/  F2FP.SATFINITE.E5M2.F32.PACK_AB_MERGE_C R56, R49, R40, RZ ;  /* 0x000000283138723e */ /* 0x010fc600048060ff */
        /* <DEDUP_REMOVED lines=9> */
[----:B------:R-:W-:Y:S01]  /*bdab0*/  IMAD.X R57, R36, 0x1, R22, P6 ;  /* 0x0000000124397824 */ /* 0x000fe200030e0616 */
[----:B------:R-:W-:-:S05]  /*bdac0*/  F2FP.SATFINITE.E5M2.F32.PACK_AB_MERGE_C R52, R52, R47, RZ ;  /* 0x0000002f3434723e */ /* 0x000fca00048060ff */
[----:B------:R-:W-:Y:S04]  /*bdad0*/  STL [R1+0x555c], R52 ;  /* 0x00555c3401007387 */ /* 0x000fe80000100800 */
[----:B------:R0:W-:Y:S04]  /*bdae0*/  STL.64 [R1+0x55c0], R24 ;  /* 0x0055c01801007387 */ /* 0x0001e80000100a00 */
[----:B------:R1:W-:Y:S01]  /*bdaf0*/  STL.64 [R1+0x1710], R56 ;  /* 0x0017103801007387 */ /* 0x0003e20000100a00 */
[----:B0-----:R-:W-:Y:S02]  /*bdb00*/  IADD3 R24, P6, PT, R60, R23, RZ ;  /* 0x000000173c187210 */ /* 0x001fe40007fde0ff */
[----:B-1----:R-:W-:-:S03]  /*bdb10*/  F2FP.SATFINITE.E5M2.F32.PACK_AB_MERGE_C R57, R38, R39, RZ ;  /* 0x000000272639723e */ /* 0x002fc600048060ff */
[----:B------:R-:W-:Y:S01]  /*bdb20*/  IMAD.X R25, R36, 0x1, R21, P6 ;  /* 0x0000000124197824 */ /* 0x000fe200030e0615 */
[----:B------:R-:W4:Y:S04]  /*bdb30*/  LDL.LU R39, [R1+0x1f08] ;  /* 0x001f080001277983 */ /* 0x000f280000300800 */
[----:B------:R-:W4:Y:S01]  /*bdb40*/  LDL.LU R38, [R1+0x1f0c] ;  /* 0x001f0c0001267983 */ /* 0x000f220000300800 */
[----:B------:R-:W-:-:S05]  /*bdb50*/  F2FP.SATFINITE.E5M2.F32.PACK_AB_MERGE_C R52, R46, R2, RZ ;  /* 0x000000022e34723e */ /* 0x000fca00048060ff */
[----:B------:R-:W-:Y:S01]  /*bdb60*/  STL.64 [R1+0x5570], R52 ;  /* 0x0055703401007387 */ /* 0x000fe20000100a00 */
[----:B------:R-:W-:-:S03]  /*bdb70*/  F2FP.SATFINITE.E5M2.F32.PACK_AB_MERGE_C R2, R59, R0, RZ ;  /* 0x000000003b02723e */ /* 0x000fc600048060ff */
        /* <DEDUP_REMOVED lines=8> */
[----:B------:R0:W-:Y:S01]  /*bdc00*/  STL.64 [R1+0x1700], R24 ;  /* 0x0017001801007387 */ /* 0x0001e20000100a00 */
[----:B------:R-:W-:-:S02]  /*bdc10*/  F2FP.SATFINITE.E5M2.F32.PACK_AB_MERGE_C R45, R45, R6, RZ ;  /* 0x000000062d2d723e */ /* 0x000fc400048060ff */
[----:B------:R-:W-:Y:S02]  /*bdc20*/  IADD3 R6, P6, PT, R60, R18, RZ ;  /* 0x000000123c067210 */ /* 0x000fe40007fde0ff */
[----:B---3--:R-:W-:-:S03]  /*bdc30*/  F2FP.SATFINITE.E5M2.F32.PACK_AB_MERGE_C R37, R37, R7, RZ ;  /* 0x000000072525723e */ /* 0x008fc600048060ff */
[----:B------:R-:W-:Y:S01]  /*bdc40*/  IMAD.X R7, R36, 0x1, R17, P6 ;  /* 0x0000000124077824 */ /* 0x000fe200030e0611 */
[----:B------:R-:W-:Y:S01]  /*bdc50*/  STL.64 [R1+0x5578], R44 ;  /* 0x0055782c01007387 */ /* 0x000fe20000100a00 */
[----:B----4-:R-:W-:-:S03]  /*bdc60*/  F2FP.SATFINITE.E5M2.F32.PACK_AB_MERGE_C R40, R40, R58, RZ ;  /* 0x0000003a2828723e */ /* 0x010fc600048060ff */
[----:B------:R-:W-:Y:S04]  /*bdc70*/  STL [R1+0x5598], R37 ;  /* 0x0055982501007387 */ /* 0x000fe80000100800 */
[----:B------:R-:W-:Y:S04]  /*bdc80*/  STL [R1+0x55a8], R40 ;  /* 0x0055a82801007387 */ /* 0x000fe80000100800 */
[----:B------:R1:W-:Y:S01]  /*bdc90*/  STL.64 [R1+0x16f8], R6 ;  /* 0x0016f80601007387 */ /* 0x0003e20000100a00 */
[----:B0-----:R-:W-:Y:S02]  /*bdca0*/  F2FP.SATFINITE.E5M2.F32.PACK_AB_MERGE_C R24, R54, R55, RZ ;  /* 0x000000373618723e */ /* 0x001fe400048060ff */
[----:B-1----:R-:W-:-:S03]  /*bdcb0*/  IADD3 R6, P6, PT, R60, R16, RZ ;  /* 0x000000103c067210 */ /* 0x002fc60007fde0ff */
[----:B------:R-:W-:Y:S02]  /*bdcc0*/  STL [R1+0xd8], R24 ;  /* 0x0000d81801007387 */ /* 0x000fe40000100800 */
[----:B------:R-:W-:-:S05]  /*bdcd0*/  IMAD.X R7, R36, 0x1, R14, P6 ;  /* 0x0000000124077824 */ /* 0x000fca00030e060e */
[----:B------:R0:W-:Y:S04]  /*bdce0*/  STL.64 [R1+0x16f0], R6 ;  /* 0x0016f00601007387 */ /* 0x0001e80000100a00 */
[----:B0-----:R-:W3:Y:S04]  /*bdcf0*/  LDL.LU R6, [R1+0x1ee0] ;  /* 0x001ee00001067983 */ /* 0x001ee80000300800 */
[----:B------:R-:W3:Y:S01]  /*bdd00*/  LDL.LU R7, [R1+0x1ee4] ;  /* 0x001ee40001077983 */ /* 0x000ee20000300800 */
[----:B------:R-:W-:-:S05]  /*bdd10*/  F2FP.SATFINITE.E5M2.F32.PACK_AB_MERGE_C R24, R42, R51, RZ ;  /* 0x000000332a18723e */ /* 0x000fca00048060ff */
[----:B------:R0:W-:Y:S04]  /*bdd20*/  STL [R1+0xdc], R24 ;  /* 0x0000dc1801007387 */ /* 0x0001e80000100800 */
[----:B------:R-:W4:Y:S01]  /*bdd30*/  LDL.LU R50, [R1+0x1ee8] ;  /* 0x001ee80001327983 */ /* 0x000f220000300800 */
[----:B0-----:R-:W-:-:S03]  /*bdd40*/  F2FP.SATFINITE.E5M2.F32.PACK_AB_MERGE_C R24, R49, R41, RZ ;  /* 0x000000293118723e */ /* 0x001fc600048060ff */
[----:B------:R-:W4:Y:S04]  /*bdd50*/  LDL.LU R49, [R1+0x1eec] ;  /* 0x001eec0001317983 */ /* 0x000f280000300800 */
[----:B------:R0:W-:Y:S02]  /*bdd60*/  STL [R1+0x1968], R24 ;  /* 0x0019681801007387 */ /* 0x0001e40000100800 */
[----:B0-----:R-:W-:-:S05]  /*bdd70*/  IADD3 R24, P6, PT, R60, R15, RZ ;  /* 0x0000000f3c187210 */ /* 0x001fca0007fde0ff */
[----:B------:R-:W-:-:S05]  /*bdd80*/  IMAD.X R25, R36, 0x1, R13, P6 ;  /* 0x0000000124197824 */ /* 0x000fca00030e060d */
[----:B------:R0:W-:Y:S04]  /*bdd90*/  STL.64 [R1+0x16e8], R24 ;  /* 0x0016e81801007387 */ /* 0x0001e80000100a00 */
[----:B------:R-:W4:Y:S04]  /*bdda0*/  LDL.LU R45, [R1+0x1ed0] ;  /* 0x001ed000012d7983 */ /* 0x000f280000300800 */
[----:B------:R-:W4:Y:S01]  /*bddb0*/  LDL.LU R56, [R1+0x1ed4] ;  /* 0x001ed40001387983 */ /* 0x000f220000300800 */
[----:B0-----:R-:W-:-:S05]  /*bddc0*/  F2FP.SATFINITE.E5M2.F32.PACK_AB_MERGE_C R24, R38, R39, RZ ;  /* 0x000000272618723e */ /* 0x001fca00048060ff */
[----:B------:R0:W-:Y:S04]  /*bddd0*/  STL [R1+0x196c], R24 ;  /* 0x00196c1801007387 */ /* 0x0001e80000100800 */
[----:B------:R-:W4:Y:S04]  /*bdde0*/  LDL.LU R52, [R1+0x1ed8] ;  /* 0x001ed80001347983 */ /* 0x000f280000300800 */
[----:B------:R-:W4:Y:S01]  /*bddf0*/  LDL.LU R55, [R1+0x1edc] ;  /* 0x001edc0001377983 */ /* 0x000f220000300800 */
[----:B0-----:R-:W-:Y:S02]  /*bde00*/  IADD3 R24, P6, PT, R60, R12, RZ ;  /* 0x0000000c3c187210 */ /* 0x001fe40007fde0ff */
[----:B------:R-:W-:Y:S01]  /*bde10*/  F2FP.SATFINITE.E5M2.F32.PACK_AB_MERGE_C R54, R59, R0, RZ ;  /* 0x000000003b36723e */ /* 0x000fe200048060ff */
[----:B------:R-:W4:Y:S02]  /*bde20*/  LDL.LU R53, [R1+0x1ec0] ;  /* 0x001ec00001357983 */ /* 0x000f240000300800 */
[----:B------:R-:W-:-:S02]  /*bde30*/  IMAD.X R25, R36, 0x1, R11, P6 ;  /* 0x0000000124197824 */ /* 0x000fc400030e060b */
[----:B------:R-:W4:Y:S04]  /*bde40*/  LDL.LU R47, [R1+0x1ec4] ;  /* 0x001ec400012f7983 */ /* 0x000f280000300800 */
[----:B------:R-:W-:Y:S04]  /*bde50*/  STL [R1+0x5520], R54 ;  /* 0x0055203601007387 */ /* 0x000fe80000100800 */
[----:B------:R0:W-:Y:S04]  /*bde60*/  STL.64 [R1+0x16e0], R24 ;  /* 0x0016e01801007387 */ /* 0x0001e80000100a00 */
        /* <DEDUP_REMOVED lines=9> */
[----:B--2---:R-:W-:-:S03]  /*bdf00*/  F2FP.SATFINITE.E5M2.F32.PACK_AB_MERGE_C R51, R61, R3, RZ ;  /* 0x000000033d33723e */ /* 0x004fc600048060ff */
[----:B------:R-:W2:Y:S04]  /*bdf10*/  LDL.LU R3, [R1+0x1d8c] ;  /* 0x001d8c0001037983 */ /* 0x000ea80000300800 */
[----:B------:R-:W2:Y:S04]  /*bdf20*/  LDL.LU R59, [R1+0x1ea0] ;  /* 0x001ea000013b7983 */ /* 0x000ea80000300800 */
[----:B------:R-:W2:Y:S04]  /*bdf30*/  LDL.LU R61, [R1+0x1ea4] ;  /* 0x001ea400013d7983 */ /* 0x000ea80000300800 */
[----:B------:R-:W-:Y:S01]  /*bdf40*/  STL [R1+0x53a8], R51 ;  /* 0x0053a83301007387 */ /* 0x000fe20000100800 */
[----:B---3--:R-:W-:-:S02]  /*bdf50*/  F2FP.SATFINITE.E5M2.F32.PACK_AB_MERGE_C R48, R7, R6, RZ ;  /* 0x000000060730723e */ /* 0x008fc400048060ff */
[----:B------:R-:W-:-:S05]  /*bdf60*/  IADD3 R6, P6, PT, R60, R10, RZ ;  /* 0x0000000a3c067210 */ /* 0x000fca0007fde0ff */
[----:B------:R-:W-:Y:S01]  /*bdf70*/  IMAD.X R7, R36, 0x1, R8, P6 ;  /* 0x0000000124077824 */ /* 0x000fe200030e0608 */
[----:B------:R-:W-:Y:S04]  /*bdf80*/  STL [R1+0x55ac], R48 ;  /* 0x0055ac3001007387 */ /* 0x000fe80000100800 */
[----:B------:R0:W-:Y:S04]  /*bdf90*/  STL.64 [R1+0x16d8], R6 ;  /* 0x0016d80601007387 */ /* 0x0001e80000100a00 */
[----:B0-----:R-:W3:Y:S01]  /*bdfa0*/  LDL.LU.64 R6, [R1+0x55c8] ;  /* 0x0055c80001067983 */ /* 0x001ee20000300a00 */
[----:B------:R-:W-:-:S02]  /*bdfb0*/  IADD3 R44, P6, PT, R60, R9, RZ ;  /* 0x000000093c2c7210 */ /* 0x000fc40007fde0ff */
[----:B----4-:R-:W-:Y:S02]  /*bdfc0*/  F2FP.SATFINITE.E5M2.F32.PACK_AB_MERGE_C R54, R49, R50, RZ ;  /* 0x000000323136723e */ /* 0x010fe400048060ff */
[----:B------:R-:W4:Y:S04]  /*bdfd0*/  LDL.LU R50, [R1+0x1ea8] ;  /* 0x001ea80001327983 */ /* 0x000f280000300800 */
[----:B------:R-:W4:Y:S04]  /*bdfe0*/  LDL.LU R49, [R1+0x1eac] ;  /* 0x001eac0001317983 */ /* 0x000f280000300800 */
[----:B------:R-:W4:Y:S01]  /*bdff0*/  LDL.LU R51, [R1+0x10] ;  /* 0x0000100001337983 */ /* 0x000f220000300800 */
[----:B------:R-:W-:-:S05]  /*be000*/  F2FP.SATFINITE.E5M2.F32.PACK_AB_MERGE_C R56, R56, R45, RZ ;  /* 0x0000002d3838723e */ /* 0x000fca00048060ff */
[----:B------:R-:W-:Y:S04]  /*be010*/  STL.64 [R1+0x5550], R56 ;  /* 0x0055503801007387 */ /* 0x000fe80000100a00 */
[----:B------:R0:W-:Y:S01]  /*be020*/  STL.64 [R1+0x55b0], R8 ;  /* 0x0055b00801007387 */ /* 0x0001e20000100a00 */
[----:B------:R-:W-:-:S05]  /*be030*/  F2FP.SATFINITE.E5M2.F32.PACK_AB_MERGE_C R55, R55, R52, RZ ;  /* 0x000000343737723e */ /* 0x000fca00048060ff */
[----:B------:R-:W-:Y:S01]  /*be040*/  STL.64 [R1+0x5560], R54 ;  /* 0x0055603601007387 */ /* 0x000fe20000100a00 */
[----:B------:R-:W-:Y:S02]  /*be050*/  F2FP.SATFINITE.E5M2.F32.PACK_AB_MERGE_C R47, R47, R53, RZ ;  /* 0x000000352f2f723e */ /* 0x000fe400048060ff */
[----:B------:R-:W-:Y:S02]  /*be060*/  F2FP.SATFINITE.E5M2.F32.PACK_AB_MERGE_C R42, R42, R25, RZ ;  /* 0x000000192a2a723e */ /* 0x000fe400048060ff */
[----:B------:R-:W-:Y:S02]  /*be070*/  F2FP.SATFINITE.E5M2.F32.PACK_AB_MERGE_C R38, R38, R39, RZ ;  /* 0x000000272626723e */ /* 0x000fe400048060ff */
[----:B--2---:R-:W-:Y:S01]  /*be080*/  F2FP.SATFINITE.E5M2.F32.PACK_AB_MERGE_C R39, R3, R0, RZ ;  /* 0x000000000327723e */ /* 0x004fe200048060ff */
[----:B---3--:R-:W-:Y:S01]  /*be090*/  IMAD.X R45, R36, 0x1, R6, P6 ;  /* 0x00000001242d7824 */ /* 0x008fe200030e0606 */
[----:B0-----:R-:W-:-:S04]  /*be0a0*/  IADD3 R8, P6, PT, R60, R7, RZ ;  /* 0x000000073c087210 */ /* 0x001fc80007fde0ff */
[----:B------:R-:W-:Y:S01]  /*be0b0*/  STL.64 [R1+0x16d0], R44 ;  /* 0x0016d02c01007387 */ /* 0x000fe20000100a00 */
[----:B------:R-:W-:-:S03]  /*be0c0*/  IMAD.X R9, R36, 0x1, R5, P6 ;  /* 0x0000000124097824 */ /* 0x000fc600030e0605 */
[----:B------:R-:W-:Y:S04]  /*be0d0*/  STL.64 [R1+0x5588], R46 ;  /* 0x0055882e01007387 */ /* 0x000fe80000100a00 */
[----:B------:R0:W-:Y:S04]  /*be0e0*/  STL.64 [R1+0x55a0], R6 ;  /* 0x0055a00601007387 */ /* 0x0001e80000100a00 */
[----:B------:R-:W-:Y:S01]  /*be0f0*/  STL.64 [R1+0x5590], R42 ;  /* 0x0055902a01007387 */ /* 0x000fe20000100a00 */
[----:B0-----:R-:W-:-:S03]  /*be100*/  IADD3 R6, P6, PT, R60, R4, RZ ;  /* 0x000000043c067210 */ /* 0x001fc60007fde0ff */
[----:B------:R0:W-:Y:S02]  /*be110*/  STL.64 [R1+0x16c8], R8 ;  /* 0x0016c80801007387 */ /* 0x0001e40000100a00 */
[----:B------:R-:W-:-:S05]  /*be120*/  IMAD.X R7, R36, 0x1, R30, P6 ;  /* 0x0000000124077824 */ /* 0x000fca00030e061e */
[----:B------:R1:W-:Y:S04]  /*be130*/  STL.64 [R1+0x16c0], R6 ;  /* 0x0016c00601007387 */ /* 0x0003e80000100a00 */
[----:B------:R-:W2:Y:S01]  /*be140*/  LDL.LU R0, [R1+0x1e90] ;  /* 0x001e900001007983 */ /* 0x000ea20000300800 */
[----:B0-----:R-:W-:-:S03]  /*be150*/  F2FP.SATFINITE.E5M2.F32.PACK_AB_MERGE_C R8, R61, R59, RZ ;  /* 0x0000003b3d08723e */ /* 0x001fc600048060ff */
[----:B------:R-:W2:Y:S01]  /*be160*/  LDL.LU R3, [R1+0x1e94] ;  /* 0x001e940001037983 */ /* 0x000ea20000300800 */
[----:B-1----:R-:W-:-:S05]  /*be170*/  IADD3 R6, P6, PT, R60, R29, RZ ;  /* 0x0000001d3c067210 */ /* 0x002fca0007fde0ff */
[----:B------:R-:W-:-:S05]  /*be180*/  IMAD.X R7, R36, 0x1, R32, P6 ;  /* 0x0000000124077824 */ /* 0x000fca00030e0620 */
[----:B------:R0:W-:Y:S04]  /*be190*/  STL.64 [R1+0x16b8], R6 ;  /* 0x0016b80601007387 */ /* 0x0001e80000100a00 */
[----:B------:R-:W-:Y:S04]  /*be1a0*/  STL [R1+0x36c], R8 ;  /* 0x00036c0801007387 */ /* 0x000fe80000100800 */
[----:B------:R-:W3:Y:S04]  /*be1b0*/  LDL.LU R59, [R1+0x1e98] ;  /* 0x001e9800013b7983 */ /* 0x000ee80000300800 */
[----:B------:R-:W3:Y:S01]  /*be1c0*/  LDL.LU R61, [R1+0x1e9c] ;  /* 0x001e9c00013d7983 */ /* 0x000ee20000300800 */
[----:B0-----:R-:W-:-:S05]  /*be1d0*/  IADD3 R6, P6, PT, R60, R31, RZ ;  /* 0x0000001f3c067210 */ /* 0x001fca0007fde0ff */
[----:B------:R-:W-:-:S05]  /*be1e0*/  IMAD.X R7, R36, 0x1, R33, P6 ;  /* 0x0000000124077824 */ /* 0x000fca00030e0621 */
[----:B------:R0:W-:Y:S02]  /*be1f0*/  STL.64 [R1+0x16b0], R6 ;  /* 0x0016b00601007387 */ /* 0x0001e40000100a00 */
[----:B0-----:R-:W-:Y:S02]  /*be200*/  IADD3 R6, P6, PT, R60, R34, RZ ;  /* 0x000000223c067210 */ /* 0x001fe40007fde0ff */
[----:B------:R0:W-:Y:S03]  /*be210*/  STL [R1+0x51e0], R60 ;  /* 0x0051e03c01007387 */ /* 0x0001e60000100800 */
[----:B------:R-:W-:Y:S01]  /*be220*/  IMAD.X R7, R36, 0x1, R35, P6 ;  /* 0x0000000124077824 */ /* 0x000fe200030e0623 */
[----:B------:R-:W-:-:S04]  /*be230*/  F2FP.SATFINITE.E5M2.F32.PACK_AB_MERGE_C R41, R41, R27, RZ ;  /* 0x0000001b2929723e */ /* 0x000fc800048060ff */
[----:B------:R4:W-:Y:S04]  /*be240*/  STL.64 [R1+0x16a8], R6 ;  /* 0x0016a80601007387 */ /* 0x0009e80000100a00 */
[----:B------:R-:W3:Y:S04]  /*be250*/  LDL.LU R27, [R1+0x1fb0] ;  /* 0x001fb000011b7983 */ /* 0x000ee80000300800 */
[----:B0-----:R-:W3:Y:S01]  /*be260*/  LDL.LU R60, [R1+0x1fa0] ;  /* 0x001fa000013c7983 */ /* 0x001ee20000300800 */
[----:B----4-:R-:W-:-:S05]  /*be270*/  F2FP.SATFINITE.E5M2.F32.PACK_AB_MERGE_C R6, R49, R50, RZ ;  /* 0x000000323106723e */ /* 0x010fca00048060ff */
[----:B------:R0:W-:Y:S04]  /*be280*/  STL [R1+0x370], R6 ;  /* 0x0003700601007387 */ /* 0x0001e80000100800 */
        /* <DEDUP_REMOVED lines=19> */
[----:B--2---:R-:W-:-:S05]  /*be3c0*/  F2FP.SATFINITE.E5M2.F32.PACK_AB_MERGE_C R3, R3, R0, RZ ;  /* 0x000000000303723e */ /* 0x004fca00048060ff */
[----:B------:R0:W-:Y:S04]  /*be3d0*/  STL [R1+0x53ac], R3 ;  /* 0x0053ac0301007387 */ /* 0x0001e80000100800 */
[----:B0-----:R-:W2:Y:S04]  /*be3e0*/  LDL.LU R3, [R1+0x1fbc] ;  /* 0x001fbc0001037983 */ /* 0x001ea80000300800 */
[----:B------:R0:W-:Y:S01]  /*be3f0*/  STL [R1+0x5568], R2 ;  /* 0x0055680201007387 */ /* 0x0001e20000100800 */
[----:B---3--:R-:W-:-:S03]  /*be400*/  F2FP.SATFINITE.E5M2.F32.PACK_AB_MERGE_C R61, R61, R59, RZ ;  /* 0x0000003b3d3d723e */ /* 0x008fc600048060ff */
[----:B0-----:R-:W2:Y:S04]  /*be410*/  LDL.LU R2, [R1+0x1fb8] ;  /* 0x001fb80001027983 */ /* 0x001ea80000300800 */
[----:B------:R-:W3:Y:S04]  /*be420*/  LDL.LU R53, [R1+0x1e70] ;  /* 0x001e700001357983 */ /* 0x000ee80000300800 */
[----:B------:R-:W3:Y:S04]  /*be430*/  LDL.LU R50, [R1+0x1e74] ;  /* 0x001e740001327983 */ /* 0x000ee80000300800 */
[----:B------:R-:W2:Y:S04]  /*be440*/  LDL.LU R0, [R1+0x1e78] ;  /* 0x001e780001007983 */ /* 0x000ea80000300800 */
[----:B------:R-:W2:Y:S04]  /*be450*/  LDL.LU R59, [R1+0x1e7c] ;  /* 0x001e7c00013b7983 */ /* 0x000ea80000300800 */
[----:B------:R0:W-:Y:S04]  /*be460*/  STL [R1+0x53b0], R61 ;  /* 0x0053b03d01007387 */ /* 0x0001e80000100800 */
[----:B0-----:R-:W2:Y:S01]  /*be470*/  LDL.LU R61, [R1+0x1fb4] ;  /* 0x001fb400013d7983 */ /* 0x001ea20000300800 */
[----:B------:R-:W-:-:S02]  /*be480*/  F2FP.SATFINITE.E5M2.F32.PACK_AB_MERGE_C R58, R58, R24, RZ ;  /* 0x000000183a3a723e */ /* 0x000fc400048060ff */
[----:B------:R-:W-:Y:S02]  /*be490*/  SHF.R.S32.HI R36, RZ, 0x1f, R51 ;  /* 0x0000001fff247819 */ /* 0x000fe40000011433 */
[----:B------:R-:W-:-:S05]  /*be4a0*/  IADD3 R24, P6, PT, R51, R28, RZ ;  /* 0x0000001c33187210 */ /* 0x000fca0007fde0ff */
[----:B------:R-:W-:-:S05]  /*be4b0*/  IMAD.X R25, R36, 0x1, R26, P6 ;  /* 0x0000000124197824 */ /* 0x000fca00030e061a */
[----:B------:R0:W-:Y:S04]  /*be4c0*/  STL.64 [R1+0x16a0], R24 ;  /* 0x0016a01801007387 */ /* 0x0001e80000100a00 */
[----:B0-----:R-:W3:Y:S01]  /*be4d0*/  LDL.LU.64 R24, [R1+0x55c0] ;  /* 0x0055c00001187983 */ /* 0x001ee20000300a00 */
[----:B--2---:R-:W-:-:S03]  /*be4e0*/  F2FP.SATFINITE.E5M2.F32.PACK_AB_MERGE_C R61, R61, R27, RZ ;  /* 0x0000001b3d3d723e */ /* 0x004fc600048060ff */
[----:B------:R-:W2:Y:S04]  /*be4f0*/  LDL.LU R27, [R1+0x55b8] ;  /* 0x0055b800011b7983 */ /* 0x000ea80000300800 */
[----:B------:R0:W-:Y:S02]  /*be500*/  STL [R1+0x1aa8], R61 ;  /* 0x001aa83d01007387 */ /* 0x0001e40000100800 */
[----:B0-----:R-:W-:-:S05]  /*be510*/  F2FP.SATFINITE.E5M2.F32.PACK_AB_MERGE_C R61, R3, R2, RZ ;  /* 0x00000002033d723e */ /* 0x001fca00048060ff */
[----:B------:R-:W-:Y:S01]  /*be520*/  STL [R1+0x1aa4], R61 ;  /* 0x001aa43d01007387 */ /* 0x000fe20000100800 */
[----:B----4-:R-:W-:Y:S02]  /*be530*/  F2FP.SATFINITE.E5M2.F32.PACK_AB_MERGE_C R42, R42, R60, RZ ;  /* 0x0000003c2a2a723e */ /* 0x010fe400048060ff */
[----:B------:R-:W-:Y:S02]  /*be540*/  F2FP.SATFINITE.E5M2.F32.PACK_AB_MERGE_C R6, R6, R43, RZ ;  /* 0x0000002b0606723e */ /* 0x000fe400048060ff */
[----:B------:R-:W-:Y:S02]  /*be550*/  F2FP.SATFINITE.E5M2.F32.PACK_AB_MERGE_C R7, R46, R7, RZ ;  /* 0x000000072e07723e */ /* 0x000fe400048060ff */
[----:B--2---:R-:W-:-:S05]  /*be560*/  IADD3 R2, P6, PT, R51, R27, RZ ;  /* 0x0000001b33027210 */ /* 0x004fca0007fde0ff */
[----:B---3--:R-:W-:-:S05]  /*be570*/  IMAD.X R3, R36, 0x1, R25, P6 ;  /* 0x0000000124037824 */ /* 0x008fca00030e0619 */
[----:B------:R0:W-:Y:S04]  /*be580*/  STL.64 [R1+0x1698], R2 ;  /* 0x0016980201007387 */ /* 0x0001e80000100a00 */
[----:B------:R-:W-:Y:S01]  /*be590*/  STL [R1+0x1ad0], R42 ;  /* 0x001ad02a01007387 */ /* 0x000fe20000100800 */
[----:B0-----:R-:W-:-:S03]  /*be5a0*/  IADD3 R2, P6, PT, R51, R24, RZ ;  /* 0x0000001833027210 */ /* 0x001fc60007fde0ff */
[----:B------:R0:W-:Y:S02]  /*be5b0*/  STL [R1+0x1acc], R6 ;  /* 0x001acc0601007387 */ /* 0x0001e40000100800 */
[----:B------:R-:W-:-:S05]  /*be5c0*/  IMAD.X R3, R36, 0x1, R22, P6 ;  /* 0x0000000124037824 */ /* 0x000fca00030e0616 */
        /* <DEDUP_REMOVED lines=18> */
[----:B------:R-:W-:Y:S02]  /*be6f0*/  STL [R1+0x1b70], R6 ;  /* 0x001b700601007387 */ /* 0x000fe40000100800 */
[----:B------:R-:W-:-:S05]  /*be700*/  IMAD.X R3, R36, 0x1, R17, P6 ;  /* 0x0000000124037824 */ /* 0x000fca00030e0611 */
[----:B------:R0:W-:Y:S04]  /*be710*/  STL.64 [R1+0x1170], R2 ;  /* 0x0011700201007387 */ /* 0x0001e80000100a00 */
[----:B------:R-:W2:Y:S01]  /*be720*/  LDL.LU R8, [R1+0x1d70] ;  /* 0x001d700001087983 */ /* 0x000ea20000300800 */
[----:B0-----:R-:W-:Y:S02]  /*be730*/  F2FP.SATFINITE.E5M2.F32.PACK_AB_MERGE_C R3, R45, R44, RZ ;  /* 0x0000002c2d03723e */ /* 0x001fe400048060ff */
[----:B------:R-:W-:-:S03]  /*be740*/  F2FP.SATFINITE.E5M2.F32.PACK_AB_MERGE_C R2, R49, R52, RZ ;  /* 0x000000343102723e */ /* 0x000fc600048060ff */
[----:B------:R-:W-:Y:S04]  /*be750*/  STL [R1+0x1b90], R3 ;  /* 0x001b900301007387 */ /* 0x000fe80000100800 */
[----:B------:R-:W2:Y:S04]  /*be760*/  LDL.LU R49, [R1+0x1d74] ;  /* 0x001d740001317983 */ /* 0x000ea80000300800 */
[----:B------:R0:W-:Y:S04]  /*be770*/  STL [R1+0x1b8c], R2 ;  /* 0x001b8c0201007387 */ /* 0x0001e80000100800 */
[----:B------:R-:W3:Y:S04]  /*be780*/  LDL.LU R9, [R1+0x1d78] ;  /* 0x001d780001097983 */ /* 0x000ee80000300800 */
[----:B------:R-:W3:Y:S01]  /*be790*/  LDL.LU R57, [R1+0x1d7c] ;  /* 0x001d7c0001397983 */ /* 0x000ee20000300800 */
[----:B0-----:R-:W-:-:S05]  /*be7a0*/  IADD3 R2, P6, PT, R51, R16, RZ ;  /* 0x0000001033027210 */ /* 0x001fca0007fde0ff */
[----:B------:R-:W-:Y:S01]  /*be7b0*/  IMAD.X R3, R36, 0x1, R14, P6 ;  /* 0x0000000124037824 */ /* 0x000fe200030e060e */
[----:B------:R-:W-:-:S04]  /*be7c0*/  F2FP.SATFINITE.E5M2.F32.PACK_AB_MERGE_C R0, R59, R0, RZ ;  /* 0x000000003b00723e */ /* 0x000fc800048060ff */
[----:B------:R0:W-:Y:S04]  /*be7d0*/  STL.64 [R1+0x1158], R2 ;  /* 0x0011580201007387 */ /* 0x0001e80000100a00 */
[----:B------:R-:W4:Y:S01]  /*be7e0*/  LDL.LU R48, [R1+0x1c60] ;  /* 0x001c600001307983 */ /* 0x000f220000300800 */
[----:B0-----:R-:W-:-:S05]  /*be7f0*/  F2FP.SATFINITE.E5M2.F32.PACK_AB_MERGE_C R2, R50, R53, RZ ;  /* 0x000000353202723e */ /* 0x001fca00048060ff */
[----:B------:R0:W-:Y:S04]  /*be800*/  STL [R1+0x368], R2 ;  /* 0x0003680201007387 */ /* 0x0001e80000100800 */
[----:B------:R-:W4:Y:S04]  /*be810*/  LDL.LU R40, [R1+0x1c64] ;  /* 0x001c640001287983 */ /* 0x000f280000300800 */
[----:B------:R1:W-:Y:S01]  /*be820*/  STL [R1+0x7cc], R0 ;  /* 0x0007cc0001007387 */ /* 0x0003e20000100800 */
[----:B0-----:R-:W-:-:S03]  /*be830*/  IADD3 R2, P6, PT, R51, R15, RZ ;  /* 0x0000000f33027210 */ /* 0x001fc60007fde0ff */
        /* <DEDUP_REMOVED lines=12> */
[----:B-1----:R-:W4:Y:S04]  /*be900*/  LDL.LU R0, [R1+0x1950] ;  /* 0x0019500001007983 */ /* 0x002f280000300800 */
        /* <DEDUP_REMOVED lines=8> */
[----:B------:R-:W4:Y:S01]  /*be990*/  LDL.LU R50, [R1+0x58] ;  /* 0x0000580001327983 */ /* 0x000f220000300800 */
[----:B--2---:R-:W-:-:S02]  /*be9a0*/  F2FP.SATFINITE.E5M2.F32.PACK_AB_MERGE_C R49, R49, R8, RZ ;  /* 0x000000083131723e */ /* 0x004fc400048060ff */
[----:B------:R-:W-:-:S03]  /*be9b0*/  IADD3 R8, P6, PT, R51, R12, RZ ;  /* 0x0000000c33087210 */ /* 0x000fc60007fde0ff */
[----:B------:R0:W-:Y:S01]  /*be9c0*/  STL [R1+0x53b4], R49 ;  /* 0x0053b43101007387 */ /* 0x0001e20000100800 */
[----:B---3--:R-:W-:Y:S01]  /*be9d0*/  F2FP.SATFINITE.E5M2.F32.PACK_AB_MERGE_C R60, R57, R9, RZ ;  /* 0x00000009393c723e */ /* 0x008fe200048060ff */
[----:B------:R-:W-:Y:S02]  /*be9e0*/  IMAD.X R9, R36, 0x1, R11, P6 ;  /* 0x0000000124097824 */ /* 0x000fe400030e060b */
[----:B0-----:R-:W2:Y:S04]  /*be9f0*/  LDL.LU R49, [R1+0x1384] ;  /* 0x0013840001317983 */ /* 0x001ea80000300800 */
[----:B------:R-:W3:Y:S04]  /*bea00*/  LDL.LU R57, [R1+0x20] ;  /* 0x0000200001397983 */ /* 0x000ee80000300800 */
[----:B------:R0:W-:Y:S04]  /*bea10*/  STL [R1+0x53d8], R60 ;  /* 0x0053d83c01007387 */ /* 0x0001e80000100800 */
[----:B0-----:R-:W2:Y:S04]  /*bea20*/  LDL.LU R60, [R1+0x1380] ;  /* 0x00138000013c7983 */ /* 0x001ea80000300800 */
[----:B------:R0:W-:Y:S04]  /*bea30*/  STL.64 [R1+0x1110], R8 ;  /* 0x0011100801007387 */ /* 0x0001e80000100a00 */
[----:B0-----:R-:W2:Y:S01]  /*bea40*/  LDL.LU.64 R8, [R1+0x55b0] ;  /* 0x0055b00001087983 */ /* 0x001ea20000300a00 */
[----:B----4-:R-:W-:-:S03]  /*bea50*/  F2FP.SATFINITE.E5M2.F32.PACK_AB_MERGE_C R40, R40, R48, RZ ;  /* 0x000000302828723e */ /* 0x010fc600048060ff */
[----:B------:R-:W4:Y:S01]  /*bea60*/  LDL.LU R48, [R1+0x55ac] ;  /* 0x0055ac0001307983 */ /* 0x000f220000300800 */
[----:B------:R-:W-:Y:S02]  /*bea70*/  F2FP.SATFINITE.E5M2.F32.PACK_AB_MERGE_C R7, R7, R6, RZ ;  /* 0x000000060707723e */ /* 0x000fe400048060ff */
[----:B------:R-:W-:Y:S01]  /*bea80*/  IADD3 R6, P6, PT, R51, R10, RZ ;  /* 0x0000000a33067210 */ /* 0x000fe20007fde0ff */
[----:B------:R0:W-:Y:S04]  /*bea90*/  STL [R1+0x1a94], R40 ;  /* 0x001a942801007387 */ /* 0x0001e80000100800 */
[----:B0-----:R-:W3:Y:S04]  /*beaa0*/  LDL.LU R40, [R1+0x55a8] ;  /* 0x0055a80001287983 */ /* 0x001ee80000300800 */
[----:B------:R2:W-:Y:S01]  /*beab0*/  STL [R1+0x1a90], R7 ;  /* 0x001a900701007387 */ /* 0x0005e20000100800 */
[----:B------:R-:W-:-:S02]  /*beac0*/  F2FP.SATFINITE.E5M2.F32.PACK_AB_MERGE_C R59, R59, R43, RZ ;  /* 0x0000002b3b3b723e */ /* 0x000fc400048060ff */
[----:B------:R-:W-:Y:S01]  /*bead0*/  F2FP.SATFINITE.E5M2.F32.PACK_AB_MERGE_C R42, R42, R37, RZ ;  /* 0x000000252a2a723e */ /* 0x000fe200048060ff */
[----:B--2---:R-:W-:-:S05]  /*beae0*/  IMAD.X R7, R36, 0x1, R8, P6 ;  /* 0x0000000124077824 */ /* 0x004fca00030e0608 */
[----:B------:R0:W-:Y:S04]  /*beaf0*/  STL.64 [R1+0x1148], R6 ;  /* 0x0011480601007387 */ /* 0x0001e80000100a00 */
[----:B0-----:R-:W2:Y:S04]  /*beb00*/  LDL.LU.64 R6, [R1+0x55a0] ;  /* 0x0055a00001067983 */ /* 0x001ea80000300a00 */
[----:B------:R-:W3:Y:S04]  /*beb10*/  LDL.LU R37, [R1+0x5598] ;  /* 0x0055980001257983 */ /* 0x000ee80000300800 */
[----:B------:R0:W-:Y:S04]  /*beb20*/  STL [R1+0x5218], R59 ;  /* 0x0052183b01007387 */ /* 0x0001e80000100800 */
[----:B------:R1:W-:Y:S04]  /*beb30*/  STL [R1+0x1ac0], R42 ;  /* 0x001ac02a01007387 */ /* 0x0003e80000100800 */
[----:B0-----:R-:W3:Y:S01]  /*beb40*/  LDL.LU R59, [R1+0x1954] ;  /* 0x00195400013b7983 */ /* 0x001ee20000300800 */
[----:B-1----:R-:W-:-:S02]  /*beb50*/  IADD3 R42, P6, PT, R51, R9, RZ ;  /* 0x00000009332a7210 */ /* 0x002fc40007fde0ff */
[----:B------:R-:W-:Y:S02]  /*beb60*/  F2FP.SATFINITE.E5M2.F32.PACK_AB_MERGE_C R47, R47, R46, RZ ;  /* 0x0000002e2f2f723e */ /* 0x000fe400048060ff */
[----:B------:R-:W-:Y:S01]  /*beb70*/  F2FP.SATFINITE.E5M2.F32.PACK_AB_MERGE_C R46, R53, R52, RZ ;  /* 0x00000034352e723e */ /* 0x000fe200048060ff */
[----:B--2---:R-:W-:-:S05]  /*beb80*/  IMAD.X R43, R36, 0x1, R6, P6 ;  /* 0x00000001242b7824 */ /* 0x004fca00030e0606 */
[----:B------:R0:W-:Y:S04]  /*beb90*/  STL.64 [R1+0x1100], R42 ;  /* 0x0011002a01007387 */ /* 0x0001e80000100a00 */
[----:B0-----:R-:W2:Y:S04]  /*beba0*/  LDL.LU.64 R42, [R1+0x5590] ;  /* 0x00559000012a7983 */ /* 0x001ea80000300a00 */
[----:B------:R-:W2:Y:S04]  /*bebb0*/  LDL.LU R52, [R1+0x5c] ;  /* 0x00005c0001347983 */ /* 0x000ea80000300800 */
[----:B------:R-:W-:Y:S04]  /*bebc0*/  STL [R1+0x1ae4], R47 ;  /* 0x001ae42f01007387 */ /* 0x000fe80000100800 */
[----:B------:R-:W2:Y:S04]  /*bebd0*/  LDL.LU R53, [R1+0x24] ;  /* 0x0000240001357983 */ /* 0x000ea80000300800 */
[----:B------:R0:W-:Y:S02]  /*bebe0*/  STL [R1+0x1ae0], R46 ;  /* 0x001ae02e01007387 */ /* 0x0001e40000100800 */
[----:B0-----:R-:W-:-:S05]  /*bebf0*/  IADD3 R46, P6, PT, R51, R7, RZ ;  /* 0x00000007332e7210 */ /* 0x001fca0007fde0ff */
[----:B------:R-:W-:Y:S01]  /*bec00*/  IMAD.X R47, R36, 0x1, R5, P6 ;  /* 0x00000001242f7824 */ /* 0x000fe200030e0605 */
[----:B---3--:R-:W-:-:S04]  /*bec10*/  F2FP.SATFINITE.E5M2.F32.PACK_AB_MERGE_C R59, R59, R0, RZ ;  /* 0x000000003b3b723e */ /* 0x008fc800048060ff */
[----:B------:R0:W-:Y:S04]  /*bec20*/  STL.64 [R1+0x10e0], R46 ;  /* 0x0010e02e01007387 */ /* 0x0001e80000100a00 */
[----:B0-----:R-:W3:Y:S04]  /*bec30*/  LDL.LU.64 R46, [R1+0x5588] ;  /* 0x00558800012e7983 */ /* 0x001ee80000300a00 */
[----:B------:R-:W2:Y:S04]  /*bec40*/  LDL.LU R0, [R1+0x5580] ;  /* 0x0055800001007983 */ /* 0x000ea80000300800 */
[----:B------:R0:W-:Y:S01]  /*bec50*/  STL [R1+0x1b1c], R59 ;  /* 0x001b1c3b01007387 */ /* 0x0001e20000100800 */
[----:B------:R-:W-:-:S02]  /*bec60*/  F2FP.SATFINITE.E5M2.F32.PACK_AB_MERGE_C R49, R49, R60, RZ ;  /* 0x0000003c3131723e */ /* 0x000fc400048060ff */
[----:B0-----:R-:W-:Y:S02]  /*bec70*/  F2FP.SATFINITE.E5M2.F32.PACK_AB_MERGE_C R59, R45, R44, RZ ;  /* 0x0000002c2d3b723e */ /* 0x001fe400048060ff */
[----:B------:R-:W-:-:S05]  /*bec80*/  IADD3 R44, P6, PT, R51, R4, RZ ;  /* 0x00000004332c7210 */ /* 0x000fca0007fde0ff */
[----:B------:R-:W-:Y:S01]  /*bec90*/  IMAD.X R45, R36, 0x1, R30, P6 ;  /* 0x00000001242d7824 */ /* 0x000fe200030e061e */
[----:B------:R-:W-:Y:S01]  /*beca0*/  IADD3 R60, P6, PT, R51, R29, RZ ;  /* 0x0000001d333c7210 */ /* 0x000fe20007fde0ff */
[----:B------:R-:W-:Y:S01]  /*becb0*/  STL [R1+0x1b18], R59 ;  /* 0x001b183b01007387 */ /* 0x000fe20000100800 */
[----:B------:R-:W-:Y:S02]  /*becc0*/  F2FP.SATFINITE.E5M2.F32.PACK_AB_MERGE_C R2, R2, R61, RZ ;  /* 0x0000003d0202723e */ /* 0x000fe400048060ff */
[----:B------:R-:W-:Y:S01]  /*becd0*/  F2FP.SATFINITE.E5M2.F32.PACK_AB_MERGE_C R3, R54, R3, RZ ;  /* 0x000000033603723e */ /* 0x000fe200048060ff */
[----:B------:R-:W-:Y:S01]  /*bece0*/  IMAD.X R61, R36, 0x1, R32, P6 ;  /* 0x00000001243d7824 */ /* 0x000fe200030e0620 */
[----:B------:R0:W-:Y:S04]  /*becf0*/  STL.64 [R1+0x10f8], R44 ;  /* 0x0010f82c01007387 */ /* 0x0001e80000100a00 */
[----:B0-----:R-:W3:Y:S04]  /*bed00*/  LDL.LU.64 R44, [R1+0x5578] ;  /* 0x00557800012c7983 */ /* 0x001ee80000300a00 */
[----:B------:R0:W-:Y:S04]  /*bed10*/  STL [R1+0x1b54], R49 ;  /* 0x001b543101007387 */ /* 0x0001e80000100800 */
[----:B------:R1:W-:Y:S04]  /*bed20*/  STL [R1+0x1b50], R2 ;  /* 0x001b500201007387 */ /* 0x0003e80000100800 */
[----:B------:R-:W-:Y:S01]  /*bed30*/  STL.64 [R1+0x10d8], R60 ;  /* 0x0010d83c01007387 */ /* 0x000fe20000100a00 */
[----:B0-----:R-:W-:-:S03]  /*bed40*/  LOP3.LUT R49, R50, 0xffff, RZ, 0xc0, !PT ;  /* 0x0000ffff32317812 */ /* 0x001fc600078ec0ff */
[----:B------:R0:W-:Y:S04]  /*bed50*/  STL [R1+0x1b80], R3 ;  /* 0x001b800301007387 */ /* 0x0001e80000100800 */
[----:B------:R-:W3:Y:S01]  /*bed60*/  LDL.LU R50, [R1+0x3c] ;  /* 0x00003c0001327983 */ /* 0x000ee20000300800 */
[----:B-1----:R-:W-:-:S05]  /*bed70*/  F2FP.SATFINITE.E5M2.F32.PACK_AB_MERGE_C R2, R56, R55, RZ ;  /* 0x000000373802723e */ /* 0x002fca00048060ff */
[----:B------:R1:W-:Y:S01]  /*bed80*/  STL [R1+0x1b7c], R2 ;  /* 0x001b7c0201007387 */ /* 0x0003e20000100800 */
[----:B0-----:R-:W-:Y:S02]  /*bed90*/  LOP3.LUT R3, R37, 0xffff, RZ, 0xc0, !PT ;  /* 0x0000ffff25037812 */ /* 0x001fe400078ec0ff */
[----:B-1----:R-:W-:Y:S02]  /*beda0*/  LOP3.LUT R2, R57, 0xffff, RZ, 0xc0, !PT ;  /* 0x0000ffff39027812 */ /* 0x002fe400078ec0ff */
[----:B------:R-:W3:Y:S02]  /*bedb0*/  LDL.LU R57, [R1+0x14] ;  /* 0x0000140001397983 */ /* 0x000ee40000300800 */
[----:B------:R-:W-:Y:S02]  /*bedc0*/  PRMT R54, R49, 0x3340, R2 ;  /* 0x0000334031367816 */ /* 0x000fe40000000002 */
[----:B--2---:R-:W-:-:S04]  /*bedd0*/  PRMT R37, R3, 0x3340, R0 ;  /* 0x0000334003257816 */ /* 0x004fc80000000000 */
[----:B------:R-:W-:Y:S02]  /*bede0*/  PRMT R37, R54, 0x5410, R37 ;  /* 0x0000541036257816 */ /* 0x000fe40000000025 */
[----:B------:R-:W-:-:S05]  /*bedf0*/  IADD3 R54, P6, PT, R51, R31, RZ ;  /* 0x0000001f33367210 */ /* 0x000fca0007fde0ff */
[----:B------:R-:W-:Y:S01]  /*bee00*/  IMAD.X R55, R36, 0x1, R33, P6 ;  /* 0x0000000124377824 */ /* 0x000fe200030e0621 */
[----:B------:R0:W-:Y:S04]  /*bee10*/  STL [R1+0x1d1c], R37 ;  /* 0x001d1c2501007387 */ /* 0x0001e80000100800 */
[----:B------:R1:W-:Y:S01]  /*bee20*/  STL.64 [R1+0x1088], R54 ;  /* 0x0010883601007387 */ /* 0x0003e20000100a00 */
[----:B0-----:R-:W-:Y:S02]  /*bee30*/  SHF.R.U32.HI R37, RZ, 0x8, R49 ;  /* 0x00000008ff257819 */ /* 0x001fe40000011631 */
[----:B-1----:R-:W-:-:S05]  /*bee40*/  IADD3 R54, P6, PT, R51, R34, RZ ;  /* 0x0000002233367210 */ /* 0x002fca0007fde0ff */
[----:B------:R-:W-:Y:S01]  /*bee50*/  IMAD.X R55, R36, 0x1, R35, P6 ;  /* 0x0000000124377824 */ /* 0x000fe200030e0623 */
[----:B------:R-:W-:Y:S02]  /*bee60*/  SHF.R.U32.HI R36, RZ, 0x8, R2 ;  /* 0x00000008ff247819 */ /* 0x000fe40000011602 */
[----:B------:R-:W-:Y:S02]  /*bee70*/  LOP3.LUT R37, R37, 0xffff, RZ, 0xc0, !PT ;  /* 0x0000ffff25257812 */ /* 0x000fe400078ec0ff */
[----:B------:R-:W-:Y:S02]  /*bee80*/  LOP3.LUT R36, R36, 0xffff, RZ, 0xc0, !PT ;  /* 0x0000ffff24247812 */ /* 0x000fe400078ec0ff */
[----:B------:R-:W-:Y:S02]  /*bee90*/  LOP3.LUT R49, R40, 0xffff, RZ, 0xc0, !PT ;  /* 0x0000ffff28317812 */ /* 0x000fe400078ec0ff */
[----:B------:R-:W-:Y:S02]  /*beea0*/  PRMT R36, R37, 0x3340, R36 ;  /* 0x0000334025247816 */ /* 0x000fe40000000024 */
[----:B------:R-:W-:-:S02]  /*beeb0*/  LOP3.LUT R2, R52, 0xffff, RZ, 0xc0, !PT ;  /* 0x0000ffff34027812 */ /* 0x000fc400078ec0ff */
[----:B------:R-:W-:Y:S01]  /*beec0*/  LOP3.LUT R40, R53, 0xffff, RZ, 0xc0, !PT ;  /* 0x0000ffff35287812 */ /* 0x000fe200078ec0ff */
[----:B------:R0:W-:Y:S03]  /*beed0*/  STL.64 [R1+0x1080], R54 ;  /* 0x0010803601007387 */ /* 0x0001e60000100a00 */
[----:B------:R-:W-:Y:S01]  /*beee0*/  PRMT R37, R2, 0x3340, R40 ;  /* 0x0000334002257816 */ /* 0x000fe20000000028 */
[----:B------:R1:W-:Y:S01]  /*beef0*/  STL [R1+0x1ca4], R36 ;  /* 0x001ca42401007387 */ /* 0x0003e20000100800 */
[----:B------:R-:W-:-:S03]  /*bef00*/  SHF.R.U32.HI R2, RZ, 0x8, R2 ;  /* 0x00000008ff027819 */ /* 0x000fc60000011602 */
[----:B0-----:R-:W2:Y:S01]  /*bef10*/  LDL.LU R54, [R1+0x40] ;  /* 0x0000400001367983 */ /* 0x001ea20000300800 */
[----:B-1----:R-:W-:-:S04]  /*bef20*/  PRMT R36, R49, 0x3340, R0 ;  /* 0x0000334031247816 */ /* 0x002fc80000000000 */
[----:B------:R-:W-:Y:S02]  /*bef30*/  PRMT R36, R37, 0x5410, R36 ;  /* 0x0000541025247816 */ /* 0x000fe40000000024 */
[----:B------:R-:W-:-:S03]  /*bef40*/  SHF.R.U32.HI R37, RZ, 0x8, R40 ;  /* 0x00000008ff257819 */ /* 0x000fc60000011628 */
[----:B------:R0:W-:Y:S01]  /*bef50*/  STL [R1+0x1d18], R36 ;  /* 0x001d182401007387 */ /* 0x0001e20000100800 */
[----:B------:R-:W-:Y:S02]  /*bef60*/  LOP3.LUT R40, R2, 0xffff, RZ, 0xc0, !PT ;  /* 0x0000ffff02287812 */ /* 0x000fe400078ec0ff */
[----:B------:R-:W-:Y:S02]  /*bef70*/  LOP3.LUT R37, R37, 0xffff, RZ, 0xc0, !PT ;  /* 0x0000ffff25257812 */ /* 0x000fe400078ec0ff */
[----:B0-----:R-:W-:-:S04]  /*bef80*/  SHF.R.U32.HI R36, RZ, 0x8, R49 ;  /* 0x00000008ff247819 */ /* 0x001fc80000011631 */
[----:B------:R-:W-:Y:S02]  /*bef90*/  LOP3.LUT R36, R36, 0xffff, RZ, 0xc0, !PT ;  /* 0x0000ffff24247812 */ /* 0x000fe400078ec0ff */
[----:B------:R-:W-:Y:S02]  /*befa0*/  PRMT R2, R40, 0x3340, R37 ;  /* 0x0000334028027816 */ /* 0x000fe40000000025 */
[----:B------:R-:W-:-:S03]  /*befb0*/  PRMT R36, R36, 0x3340, R0 ;  /* 0x0000334024247816 */ /* 0x000fc60000000000 */
[----:B------:R0:W-:Y:S04]  /*befc0*/  STL [R1+0x1c9c], R2 ;  /* 0x001c9c0201007387 */ /* 0x0001e80000100800 */
[----:B------:R1:W-:Y:S04]  /*befd0*/  STL [R1+0x1a58], R36 ;  /* 0x001a582401007387 */ /* 0x0003e80000100800 */
[----:B------:R-:W4:Y:S04]  /*befe0*/  LDL.LU R55, [R1+0x168] ;  /* 0x0001680001377983 */ /* 0x000f280000300800 */
[----:B------:R-:W4:Y:S01]  /*beff0*/  LDL.LU R56, [R1+0xec] ;  /* 0x0000ec0001387983 */ /* 0x000f220000300800 */
[----:B---3--:R-:W-:-:S02]  /*bf000*/  LOP3.LUT R40, R50, 0xffff, RZ, 0xc0, !PT ;  /* 0x0000ffff32287812 */ /* 0x008fc400078ec0ff */
[----:B0-----:R-:W-:Y:S02]  /*bf010*/  LOP3.LUT R2, R38, 0xffff, RZ, 0xc0, !PT ;  /* 0x0000ffff26027812 */ /* 0x001fe400078ec0ff */
[----:B------:R-:W-:Y:S02]  /*bf020*/  LOP3.LUT R43, R43, 0xffff, RZ, 0xc0, !PT ;  /* 0x0000ffff2b2b7812 */ /* 0x000fe400078ec0ff */
[----:B-1----:R-:W-:Y:S02]  /*bf030*/  PRMT R36, R2, 0x3340, R0 ;  /* 0x0000334002247816 */ /* 0x002fe40000000000 */
[----:B------:R-:W-:-:S04]  /*bf040*/  PRMT R37, R40, 0x3340, R43 ;  /* 0x0000334028257816 */ /* 0x000fc8000000002b */
[----:B------:R-:W-:-:S05]  /*bf050*/  PRMT R36, R37, 0x5410, R36 ;  /* 0x0000541025247816 */ /* 0x000fca0000000024 */
[----:B------:R0:W-:Y:S04]  /*bf060*/  STL [R1+0x1d14], R36 ;  /* 0x001d142401007387 */ /* 0x0001e80000100800 */
[----:B------:R-:W3:Y:S04]  /*bf070*/  LDL.LU R51, [R1+0x120] ;  /* 0x0001200001337983 */ /* 0x000ee80000300800 */
[----:B------:R-:W3:Y:S04]  /*bf080*/  LDL.LU R52, [R1+0x160] ;  /* 0x0001600001347983 */ /* 0x000ee80000300800 */
[----:B------:R-:W3:Y:S04]  /*bf090*/  LDL.LU R53, [R1+0xe8] ;  /* 0x0000e80001357983 */ /* 0x000ee80000300800 */
[----:B------:R-:W3:Y:S01]  /*bf0a0*/  LDL.LU R50, [R1+0x11c] ;  /* 0x00011c0001327983 */ /* 0x000ee20000300800 */
[----:B------:R-:W-:-:S02]  /*bf0b0*/  SHF.R.U32.HI R37, RZ, 0x8, R3 ;  /* 0x00000008ff257819 */ /* 0x000fc40000011603 */
[----:B0-----:R-:W-:Y:S02]  /*bf0c0*/  SHF.R.S32.HI R36, RZ, 0x1f, R57 ;  /* 0x0000001fff247819 */ /* 0x001fe40000011439 */
[----:B------:R-:W-:Y:S02]  /*bf0d0*/  IADD3 R60, P6, PT, R57, R28, RZ ;  /* 0x0000001c393c7210 */ /* 0x000fe40007fde0ff */
[----:B------:R-:W-:Y:S02]  /*bf0e0*/  SHF.R.U32.HI R38, RZ, 0x8, R40 ;  /* 0x00000008ff267819 */ /* 0x000fe40000011628 */
[----:B------:R-:W-:Y:S02]  /*bf0f0*/  SHF.R.U32.HI R43, RZ, 0x8, R43 ;  /* 0x00000008ff2b7819 */ /* 0x000fe4000001162b */
[----:B------:R-:W-:Y:S01]  /*bf100*/  LOP3.LUT R40, R37, 0xffff, RZ, 0xc0, !PT ;  /* 0x0000ffff25287812 */ /* 0x000fe200078ec0ff */
[----:B------:R-:W-:Y:S01]  /*bf110*/  IMAD.X R61, R36, 0x1, R26, P6 ;  /* 0x00000001243d7824 */ /* 0x000fe200030e061a */
[----:B------:R-:W-:-:S02]  /*bf120*/  LOP3.LUT R38, R38, 0xffff, RZ, 0xc0, !PT ;  /* 0x0000ffff26267812 */ /* 0x000fc400078ec0ff */
[----:B------:R-:W-:Y:S02]  /*bf130*/  LOP3.LUT R37, R43, 0xffff, RZ, 0xc0, !PT ;  /* 0x0000ffff2b257812 */ /* 0x000fe400078ec0ff */
[----:B------:R-:W-:Y:S01]  /*bf140*/  PRMT R3, R40, 0x3340, R0 ;  /* 0x0000334028037816 */ /* 0x000fe20000000000 */
[----:B------:R-:W-:Y:S01]  /*bf150*/  STL.64 [R1+0x10d0], R60 ;  /* 0x0010d03c01007387 */ /* 0x000fe20000100a00 */
[----:B------:R-:W-:Y:S02]  /*bf160*/  PRMT R37, R38, 0x3340, R37 ;  /* 0x0000334026257816 */ /* 0x000fe40000000025 */
[----:B------:R-:W-:Y:S01]  /*bf170*/  LOP3.LUT R44, R44, 0xffff, RZ, 0xc0, !PT ;  /* 0x0000ffff2c2c7812 */ /* 0x000fe200078ec0ff */
[----:B------:R0:W-:Y:S04]  /*bf180*/  STL [R1+0x1a54], R3 ;  /* 0x001a540301007387 */ /* 0x0001e80000100800 */
[----:B------:R1:W-:Y:S01]  /*bf190*/  STL [R1+0x1c98], R37 ;  /* 0x001c982501007387 */ /* 0x0003e20000100800 */
[----:B0-----:R-:W-:-:S04]  /*bf1a0*/  LOP3.LUT R3, R39, 0xffff, RZ, 0xc0, !PT ;  /* 0x0000ffff27037812 */ /* 0x001fc800078ec0ff */
[----:B-1----:R-:W-:Y:S01]  /*bf1b0*/  PRMT R37, R3, 0x3340, R0 ;  /* 0x0000334003257816 */ /* 0x002fe20000000000 */
[----:B------:R0:W-:Y:S01]  /*bf1c0*/  STL [R1+0x1d24], R3 ;  /* 0x001d240301007387 */ /* 0x0001e20000100800 */
[----:B------:R-:W-:Y:S02]  /*bf1d0*/  SHF.R.U32.HI R39, RZ, 0x8, R2 ;  /* 0x00000008ff277819 */ /* 0x000fe40000011602 */
[----:B------:R-:W-:Y:S02]  /*bf1e0*/  IADD3 R60, P6, PT, R57, R27, RZ ;  /* 0x0000001b393c7210 */ /* 0x000fe40007fde0ff */
[----:B------:R-:W-:-:S03]  /*bf1f0*/  LOP3.LUT R39, R39, 0xffff, RZ, 0xc0, !PT ;  /* 0x0000ffff27277812 */ /* 0x000fc600078ec0ff */
[----:B------:R-:W-:Y:S01]  /*bf200*/  IMAD.X R61, R36, 0x1, R25, P6 ;  /* 0x00000001243d7824 */ /* 0x000fe200030e0619 */
[----:B------:R-:W-:Y:S02]  /*bf210*/  PRMT R2, R39, 0x3340, R0 ;  /* 0x0000334027027816 */ /* 0x000fe40000000000 */
[----:B--2---:R-:W-:-:S04]  /*bf220*/  LOP3.LUT R40, R54, 0xffff, RZ, 0xc0, !PT ;  /* 0x0000ffff36287812 */ /* 0x004fc800078ec0ff */
[----:B------:R-:W-:-:S04]  /*bf230*/  PRMT R38, R40, 0x3340, R44 ;  /* 0x0000334028267816 */ /* 0x000fc8000000002c */
[----:B0-----:R-:W-:Y:S02]  /*bf240*/  PRMT R3, R38, 0x5410, R37 ;  /* 0x0000541026037816 */ /* 0x001fe40000000025 */
[----:B------:R-:W-:Y:S02]  /*bf250*/  SHF.R.U32.HI R38, RZ, 0x8, R40 ;  /* 0x00000008ff267819 */ /* 0x000fe40000011628 */
[----:B------:R-:W-:Y:S02]  /*bf260*/  SHF.R.U32.HI R37, RZ, 0x8, R44 ;  /* 0x00000008ff257819 */ /* 0x000fe4000001162c */
[----:B------:R-:W-:Y:S02]  /*bf270*/  LOP3.LUT R38, R38, 0xffff, RZ, 0xc0, !PT ;  /* 0x0000ffff26267812 */ /* 0x000fe400078ec0ff */
[----:B------:R-:W-:Y:S01]  /*bf280*/  LOP3.LUT R37, R37, 0xffff, RZ, 0xc0, !PT ;  /* 0x0000ffff25257812 */ /* 0x000fe200078ec0ff */
[----:B------:R0:W-:Y:S04]  /*bf290*/  STL [R1+0x1d10], R3 ;  /* 0x001d100301007387 */ /* 0x0001e80000100800 */
[----:B------:R-:W-:Y:S01]  /*bf2a0*/  STL.64 [R1+0x10c8], R60 ;  /* 0x0010c83c01007387 */ /* 0x000fe20000100a00 */
[----:B0-----:R-:W-:-:S03]  /*bf2b0*/  PRMT R3, R38, 0x3340, R37 ;  /* 0x0000334026037816 */ /* 0x001fc60000000025 */
[----:B------:R4:W-:Y:S04]  /*bf2c0*/  STL [R1+0x1a50], R2 ;  /* 0x001a500201007387 */ /* 0x0009e80000100800 */
[----:B------:R0:W-:Y:S01]  /*bf2d0*/  STL [R1+0x1cb8], R3 ;  /* 0x001cb80301007387 */ /* 0x0001e20000100800 */
[----:B----4-:R-:W-:-:S03]  /*bf2e0*/  LOP3.LUT R2, R56, 0xffff, RZ, 0xc0, !PT ;  /* 0x0000ffff38027812 */ /* 0x010fc600078ec0ff */
[----:B------:R-:W2:Y:S01]  /*bf2f0*/  LDL.LU R56, [R1+0x148] ;  /* 0x0001480001387983 */ /* 0x000ea20000300800 */
[----:B------:R-:W-:Y:S02]  /*bf300*/  LOP3.LUT R44, R55, 0xffff, RZ, 0xc0, !PT ;  /* 0x0000ffff372c7812 */ /* 0x000fe400078ec0ff */
[----:B------:R-:W-:Y:S02]  /*bf310*/  PRMT R37, R2, 0x3340, R0 ;  /* 0x0000334002257816 */ /* 0x000fe40000000000 */
[----:B---3--:R-:W-:-:S04]  /*bf320*/  LOP3.LUT R43, R51, 0xffff, RZ, 0xc0, !PT ;  /* 0x0000ffff332b7812 */ /* 0x008fc800078ec0ff */
[----:B------:R-:W-:-:S04]  /*bf330*/  PRMT R38, R44, 0x3340, R43 ;  /* 0x000033402c267816 */ /* 0x000fc8000000002b */
[----:B------:R-:W-:Y:S02]  /*bf340*/  PRMT R37, R38, 0x5410, R37 ;  /* 0x0000541026257816 */ /* 0x000fe40000000025 */
[----:B------:R-:W-:Y:S02]  /*bf350*/  LOP3.LUT R40, R52, 0xffff, RZ, 0xc0, !PT ;  /* 0x0000ffff34287812 */ /* 0x000fe400078ec0ff */
[----:B0-----:R-:W-:Y:S01]  /*bf360*/  LOP3.LUT R3, R53, 0xffff, RZ, 0xc0, !PT ;  /* 0x0000ffff35037812 */ /* 0x001fe200078ec0ff */
[----:B------:R-:W3:Y:S01]  /*bf370*/  LDL.LU R52, [R1+0xcc] ;  /* 0x0000cc0001347983 */ /* 0x000ee20000300800 */
[----:B------:R-:W-:-:S03]  /*bf380*/  LOP3.LUT R39, R50, 0xffff, RZ, 0xc0, !PT ;  /* 0x0000ffff32277812 */ /* 0x000fc600078ec0ff */
[----:B------:R0:W-:Y:S01]  /*bf390*/  STL [R1+0x1d0c], R37 ;  /* 0x001d0c2501007387 */ /* 0x0001e20000100800 */
[----:B------:R-:W-:-:S03]  /*bf3a0*/  PRMT R38, R40, 0x3340, R39 ;  /* 0x0000334028267816 */ /* 0x000fc60000000027 */
[----:B------:R-:W4:Y:S01]  /*bf3b0*/  LDL.LU R53, [R1+0x108] ;  /* 0x0001080001357983 */ /* 0x000f220000300800 */
[----:B0-----:R-:W-:-:S04]  /*bf3c0*/  PRMT R37, R3, 0x3340, R0 ;  /* 0x0000334003257816 */ /* 0x001fc80000000000 */
[----:B------:R-:W-:Y:S02]  /*bf3d0*/  PRMT R37, R38, 0x5410, R37 ;  /* 0x0000541026257816 */ /* 0x000fe40000000025 */
[----:B------:R-:W-:Y:S02]  /*bf3e0*/  SHF.R.U32.HI R44, RZ, 0x8, R44 ;  /* 0x00000008ff2c7819 */ /* 0x000fe4000001162c */
[----:B------:R-:W-:Y:S01]  /*bf3f0*/  SHF.R.U32.HI R38, RZ, 0x8, R43 ;  /* 0x00000008ff267819 */ /* 0x000fe2000001162b */
[----:B------:R0:W-:Y:S01]  /*bf400*/  STL [R1+0x1d08], R37 ;  /* 0x001d082501007387 */ /* 0x0001e20000100800 */
[----:B------:R-:W-:Y:S02]  /*bf410*/  IADD3 R50, P6, PT, R57, R24, RZ ;  /* 0x0000001839327210 */ /* 0x000fe40007fde0ff */
[----:B------:R-:W-:Y:S01]  /*bf420*/  LOP3.LUT R38, R38, 0xffff, RZ, 0xc0, !PT ;  /* 0x0000ffff26267812 */ /* 0x000fe200078ec0ff */
[----:B------:R-:W4:Y:S01]  /*bf430*/  LDL.LU R61, [R1+0x14c] ;  /* 0x00014c00013d7983 */ /* 0x000f220000300800 */
[----:B------:R-:W-:-:S02]  /*bf440*/  SHF.R.U32.HI R40, RZ, 0x8, R40 ;  /* 0x00000008ff287819 */ /* 0x000fc40000011628 */
[----:B0-----:R-:W-:Y:S02]  /*bf450*/  SHF.R.U32.HI R37, RZ, 0x8, R39 ;  /* 0x00000008ff257819 */ /* 0x001fe40000011627 */
[----:B------:R-:W-:Y:S01]  /*bf460*/  LOP3.LUT R39, R44, 0xffff, RZ, 0xc0, !PT ;  /* 0x0000ffff2c277812 */ /* 0x000fe200078ec0ff */
[----:B------:R-:W-:Y:S01]  /*bf470*/  IMAD.X R51, R36, 0x1, R22, P6 ;  /* 0x0000000124337824 */ /* 0x000fe200030e0616 */
[----:B------:R-:W-:Y:S02]  /*bf480*/  LOP3.LUT R40, R40, 0xffff, RZ, 0xc0, !PT ;  /* 0x0000ffff28287812 */ /* 0x000fe400078ec0ff */
[----:B------:R-:W-:Y:S02]  /*bf490*/  PRMT R43, R39, 0x3340, R38 ;  /* 0x00003340272b7816 */ /* 0x000fe40000000026 */
[----:B------:R-:W-:Y:S02]  /*bf4a0*/  LOP3.LUT R37, R37, 0xffff, RZ, 0xc0, !PT ;  /* 0x0000ffff25257812 */ /* 0x000fe400078ec0ff */
[----:B------:R-:W-:-:S02]  /*bf4b0*/  IADD3 R38, P6, PT, R57, R23, RZ ;  /* 0x0000001739267210 */ /* 0x000fc40007fde0ff */
[----:B------:R-:W-:Y:S01]  /*bf4c0*/  PRMT R37, R40, 0x3340, R37 ;  /* 0x0000334028257816 */ /* 0x000fe20000000025 */
[----:B------:R0:W-:Y:S02]  /*bf4d0*/  STL.64 [R1+0x10c0], R50 ;  /* 0x0010c03201007387 */ /* 0x0001e40000100a00 */
[----:B------:R-:W-:Y:S02]  /*bf4e0*/  IMAD.X R39, R36, 0x1, R21, P6 ;  /* 0x0000000124277824 */ /* 0x000fe400030e0615 */
[----:B0-----:R-:W4:Y:S04]  /*bf4f0*/  LDL.LU R50, [R1+0x10c] ;  /* 0x00010c0001327983 */ /* 0x001f280000300800 */
[----:B------:R-:W-:Y:S04]  /*bf500*/  STL [R1+0x1c90], R43 ;  /* 0x001c902b01007387 */ /* 0x000fe80000100800 */
[----:B------:R0:W-:Y:S04]  /*bf510*/  STL [R1+0x1c8c], R37 ;  /* 0x001c8c2501007387 */ /* 0x0001e80000100800 */
[----:B------:R1:W-:Y:S01]  /*bf520*/  STL.64 [R1+0x10b8], R38 ;  /* 0x0010b82601007387 */ /* 0x0003e20000100a00 */
[----:B0-----:R-:W-:-:S03]  /*bf530*/  SHF.R.U32.HI R37, RZ, 0x8, R2 ;  /* 0x00000008ff257819 */ /* 0x001fc60000011602 */
[----:B------:R-:W4:Y:S01]  /*bf540*/  LDL.LU R2, [R1+0x21c] ;  /* 0x00021c0001027983 */ /* 0x000f220000300800 */
[----:B-1----:R-:W-:Y:S02]  /*bf550*/  SHF.R.U32.HI R38, RZ, 0x8, R3 ;  /* 0x00000008ff267819 */ /* 0x002fe40000011603 */
[----:B------:R-:W-:Y:S02]  /*bf560*/  LOP3.LUT R37, R37, 0xffff, RZ, 0xc0, !PT ;  /* 0x0000ffff25257812 */ /* 0x000fe400078ec0ff */
[----:B------:R-:W-:Y:S02]  /*bf570*/  LOP3.LUT R38, R38, 0xffff, RZ, 0xc0, !PT ;  /* 0x0000ffff26267812 */ /* 0x000fe400078ec0ff */
[--C-:B------:R-:W-:Y:S02]  /*bf580*/  PRMT R37, R37, 0x3340, R0.reuse ;  /* 0x0000334025257816 */ /* 0x100fe40000000000 */
[----:B------:R-:W-:-:S05]  /*bf590*/  PRMT R3, R38, 0x3340, R0 ;  /* 0x0000334026037816 */ /* 0x000fca0000000000 */
[----:B------:R0:W-:Y:S04]  /*bf5a0*/  STL [R1+0x1a2c], R3 ;  /* 0x001a2c0301007387 */ /* 0x0001e80000100800 */
[----:B0-----:R-:W4:Y:S04]  /*bf5b0*/  LDL.LU R3, [R1+0x1d8] ;  /* 0x0001d80001037983 */ /* 0x001f280000300800 */
[----:B------:R0:W-:Y:S04]  /*bf5c0*/  STL [R1+0x1a28], R37 ;  /* 0x001a282501007387 */ /* 0x0001e80000100800 */
[----:B------:R-:W4:Y:S04]  /*bf5d0*/  LDL.LU R54, [R1+0x1fc] ;  /* 0x0001fc0001367983 */ /* 0x000f280000300800 */
[----:B------:R-:W4:Y:S04]  /*bf5e0*/  LDL.LU R55, [R1+0x218] ;  /* 0x0002180001377983 */ /* 0x000f280000300800 */
[----:B------:R-:W4:Y:S01]  /*bf5f0*/  LDL.LU R51, [R1+0x1d4] ;  /* 0x0001d40001337983 */ /* 0x000f220000300800 */
[----:B--2---:R-:W-:-:S03]  /*bf600*/  LOP3.LUT R40, R56, 0xffff, RZ, 0xc0, !PT ;  /* 0x0000ffff38287812 */ /* 0x004fc600078ec0ff */
[----:B------:R-:W2:Y:S01]  /*bf610*/  LDL.LU R56, [R1+0x1f4] ;  /* 0x0001f40001387983 */ /* 0x000ea20000300800 */
[----:B---3--:R-:W-:-:S04]  /*bf620*/  LOP3.LUT R43, R52, 0xffff, RZ, 0xc0, !PT ;  /* 0x0000ffff342b7812 */ /* 0x008fc800078ec0ff */
[----:B0-----:R-:W-:Y:S02]  /*bf630*/  PRMT R37, R43, 0x3340, R0 ;  /* 0x000033402b257816 */ /* 0x001fe40000000000 */
[----:B----4-:R-:W-:-:S04]  /*bf640*/  LOP3.LUT R39, R53, 0xffff, RZ, 0xc0, !PT ;  /* 0x0000ffff35277812 */ /* 0x010fc800078ec0ff */
[----:B------:R-:W-:-:S04]  /*bf650*/  PRMT R38, R40, 0x3340, R39 ;  /* 0x0000334028267816 */ /* 0x000fc80000000027 */
[----:B------:R-:W-:Y:S02]  /*bf660*/  PRMT R37, R38, 0x5410, R37 ;  /* 0x0000541026257816 */ /* 0x000fe40000000025 */
[----:B------:R-:W-:-:S03]  /*bf670*/  SHF.R.U32.HI R38, RZ, 0x8, R40 ;  /* 0x00000008ff267819 */ /* 0x000fc60000011628 */
[----:B------:R0:W-:Y:S01]  /*bf680*/  STL [R1+0x1d04], R37 ;  /* 0x001d042501007387 */ /* 0x0001e20000100800 */
[----:B------:R-:W-:Y:S02]  /*bf690*/  IADD3 R52, P6, PT, R57, R20, RZ ;  /* 0x0000001439347210 */ /* 0x000fe40007fde0ff */
[----:B------:R-:W-:Y:S02]  /*bf6a0*/  LOP3.LUT R38, R38, 0xffff, RZ, 0xc0, !PT ;  /* 0x0000ffff26267812 */ /* 0x000fe400078ec0ff */
[----:B0-----:R-:W-:Y:S01]  /*bf6b0*/  SHF.R.U32.HI R37, RZ, 0x8, R39 ;  /* 0x00000008ff257819 */ /* 0x001fe20000011627 */
[----:B------:R-:W-:-:S03]  /*bf6c0*/  IMAD.X R53, R36, 0x1, R19, P6 ;  /* 0x0000000124357824 */ /* 0x000fc600030e0613 */
[----:B------:R-:W-:-:S04]  /*bf6d0*/  LOP3.LUT R37, R37, 0xffff, RZ, 0xc0, !PT ;  /* 0x0000ffff25257812 */ /* 0x000fc800078ec0ff */
[----:B------:R-:W-:Y:S01]  /*bf6e0*/  PRMT R39, R38, 0x3340, R37 ;  /* 0x0000334026277816 */ /* 0x000fe20000000025 */
[----:B------:R0:W-:Y:S01]  /*bf6f0*/  STL.64 [R1+0x1140], R52 ;  /* 0x0011403401007387 */ /* 0x0001e20000100a00 */
[----:B------:R-:W-:-:S04]  /*bf700*/  LOP3.LUT R38, R61, 0xffff, RZ, 0xc0, !PT ;  /* 0x0000ffff3d267812 */ /* 0x000fc800078ec0ff */
[----:B------:R-:W-:Y:S01]  /*bf710*/  SHF.R.U32.HI R40, RZ, 0x8, R38 ;  /* 0x00000008ff287819 */ /* 0x000fe20000011626 */
[----:B0-----:R-:W3:Y:S01]  /*bf720*/  LDL.LU.64 R52, [R1+0x5570] ;  /* 0x0055700001347983 */ /* 0x001ee20000300a00 */
[----:B------:R-:W-:-:S03]  /*bf730*/  LOP3.LUT R37, R50, 0xffff, RZ, 0xc0, !PT ;  /* 0x0000ffff32257812 */ /* 0x000fc600078ec0ff */
[----:B------:R0:W-:Y:S01]  /*bf740*/  STL [R1+0x1c84], R39 ;  /* 0x001c842701007387 */ /* 0x0001e20000100800 */
[--C-:B------:R-:W-:Y:S02]  /*bf750*/  PRMT R50, R38, 0x3340, R37.reuse ;  /* 0x0000334026327816 */ /* 0x100fe40000000025 */
[----:B------:R-:W-:Y:S02]  /*bf760*/  SHF.R.U32.HI R37, RZ, 0x8, R37 ;  /* 0x00000008ff257819 */ /* 0x000fe40000011625 */
[----:B0-----:R-:W-:Y:S02]  /*bf770*/  SHF.R.U32.HI R39, RZ, 0x8, R43 ;  /* 0x00000008ff277819 */ /* 0x001fe4000001162b */
[----:B------:R-:W-:Y:S02]  /*bf780*/  LOP3.LUT R38, R40, 0xffff, RZ, 0xc0, !PT ;  /* 0x0000ffff28267812 */ /* 0x000fe400078ec0ff */
[----:B------:R-:W-:Y:S02]  /*bf790*/  LOP3.LUT R39, R39, 0xffff, RZ, 0xc0, !PT ;  /* 0x0000ffff27277812 */ /* 0x000fe400078ec0ff */
[----:B------:R-:W-:-:S02]  /*bf7a0*/  LOP3.LUT R37, R37, 0xffff, RZ, 0xc0, !PT ;  /* 0x0000ffff25257812 */ /* 0x000fc400078ec0ff */
[----:B------:R-:W-:Y:S02]  /*bf7b0*/  PRMT R39, R39, 0x3340, R0 ;  /* 0x0000334027277816 */ /* 0x000fe40000000000 */
[----:B------:R-:W-:Y:S01]  /*bf7c0*/  PRMT R37, R38, 0x3340, R37 ;  /* 0x0000334026257816 */ /* 0x000fe20000000025 */
[----:B------:R0:W-:Y:S01]  /*bf7d0*/  STL [R1+0x5458], R50 ;  /* 0x0054583201007387 */ /* 0x0001e20000100800 */
[----:B------:R-:W-:-:S03]  /*bf7e0*/  LOP3.LUT R44, R2, 0xffff, RZ, 0xc0, !PT ;  /* 0x0000ffff022c7812 */ /* 0x000fc600078ec0ff */
[----:B------:R2:W-:Y:S04]  /*bf7f0*/  STL [R1+0x1a1c], R39 ;  /* 0x001a1c2701007387 */ /* 0x0005e80000100800 */
[----:B------:R1:W-:Y:S04]  /*bf800*/  STL [R1+0x1ca0], R37 ;  /* 0x001ca02501007387 */ /* 0x0003e80000100800 */
[----:B------:R-:W4:Y:S01]  /*bf810*/  LDL.LU R2, [R1+0x20c] ;  /* 0x00020c0001027983 */ /* 0x000f220000300800 */
[----:B------:R-:W-:-:S03]  /*bf820*/  LOP3.LUT R49, R3, 0xffff, RZ, 0xc0, !PT ;  /* 0x0000ffff03317812 */ /* 0x000fc600078ec0ff */
[----:B------:R-:W3:Y:S01]  /*bf830*/  LDL.LU R3, [R1+0x1c4] ;  /* 0x0001c40001037983 */ /* 0x000ee20000300800 */
[----:B------:R-:W-:-:S03]  /*bf840*/  LOP3.LUT R43, R54, 0xffff, RZ, 0xc0, !PT ;  /* 0x0000ffff362b7812 */ /* 0x000fc600078ec0ff */
[----:B------:R-:W3:Y:S01]  /*bf850*/  LDL.LU R54, [R1+0x1e8] ;  /* 0x0001e80001367983 */ /* 0x000ee20000300800 */
[----:B------:R-:W-:-:S03]  /*bf860*/  LOP3.LUT R40, R55, 0xffff, RZ, 0xc0, !PT ;  /* 0x0000ffff37287812 */ /* 0x000fc600078ec0ff */
[----:B------:R-:W3:Y:S01]  /*bf870*/  LDL.LU R55, [R1+0x2c4] ;  /* 0x0002c40001377983 */ /* 0x000ee20000300800 */
[----:B0-----:R-:W-:-:S03]  /*bf880*/  LOP3.LUT R50, R51, 0xffff, RZ, 0xc0, !PT ;  /* 0x0000ffff33327812 */ /* 0x001fc600078ec0ff */
[----:B------:R-:W3:Y:S01]  /*bf890*/  LDL.LU R51, [R1+0x27c] ;  /* 0x00027c0001337983 */ /* 0x000ee20000300800 */
[----:B--2---:R-:W-:-:S03]  /*bf8a0*/  LOP3.LUT R39, R56, 0xffff, RZ, 0xc0, !PT ;  /* 0x0000ffff38277812 */ /* 0x004fc600078ec0ff */
[----:B------:R-:W2:Y:S01]  /*bf8b0*/  LDL.LU R56, [R1+0x29c] ;  /* 0x00029c0001387983 */ /* 0x000ea20000300800 */
[----:B-1----:R-:W-:Y:S02]  /*bf8c0*/  PRMT R37, R49, 0x3340, R0 ;  /* 0x0000334031257816 */ /* 0x002fe40000000000 */
[----:B------:R-:W-:-:S04]  /*bf8d0*/  PRMT R38, R44, 0x3340, R43 ;  /* 0x000033402c267816 */ /* 0x000fc8000000002b */
[----:B------:R-:W-:Y:S02]  /*bf8e0*/  PRMT R38, R38, 0x5410, R37 ;  /* 0x0000541026267816 */ /* 0x000fe40000000025 */
[----:B------:R-:W-:-:S03]  /*bf8f0*/  PRMT R37, R50, 0x3340, R0 ;  /* 0x0000334032257816 */ /* 0x000fc60000000000 */
[----:B------:R0:W-:Y:S01]  /*bf900*/  STL [R1+0x1d00], R38 ;  /* 0x001d002601007387 */ /* 0x0001e20000100800 */
[----:B------:R-:W-:Y:S02]  /*bf910*/  SHF.R.U32.HI R44, RZ, 0x8, R44 ;  /* 0x00000008ff2c7819 */ /* 0x000fe4000001162c */
[----:B0-----:R-:W-:-:S04]  /*bf920*/  PRMT R38, R40, 0x3340, R39 ;  /* 0x0000334028267816 */ /* 0x001fc80000000027 */
[----:B------:R-:W-:Y:S02]  /*bf930*/  PRMT R37, R38, 0x5410, R37 ;  /* 0x0000541026257816 */ /* 0x000fe40000000025 */
[----:B------:R-:W-:Y:S02]  /*bf940*/  SHF.R.U32.HI R38, RZ, 0x8, R43 ;  /* 0x00000008ff267819 */ /* 0x000fe4000001162b */
[----:B------:R-:W-:Y:S01]  /*bf950*/  IADD3 R60, P6, PT, R57, R18, RZ ;  /* 0x00000012393c7210 */ /* 0x000fe20007fde0ff */
[----:B------:R0:W-:Y:S01]  /*bf960*/  STL [R1+0x1cfc], R37 ;  /* 0x001cfc2501007387 */ /* 0x0001e20000100800 */
[----:B------:R-:W-:Y:S02]  /*bf970*/  LOP3.LUT R38, R38, 0xffff, RZ, 0xc0, !PT ;  /* 0x0000ffff26267812 */ /* 0x000fe400078ec0ff */
[----:B------:R-:W-:Y:S01]  /*bf980*/  SHF.R.U32.HI R40, RZ, 0x8, R40 ;  /* 0x00000008ff287819 */ /* 0x000fe20000011628 */
[----:B------:R-:W-:Y:S01]  /*bf990*/  IMAD.X R61, R36, 0x1, R17, P6 ;  /* 0x00000001243d7824 */ /* 0x000fe200030e0611 */
[----:B0-----:R-:W-:-:S02]  /*bf9a0*/  SHF.R.U32.HI R37, RZ, 0x8, R39 ;  /* 0x00000008ff257819 */ /* 0x001fc40000011627 */
[----:B------:R-:W-:Y:S02]  /*bf9b0*/  LOP3.LUT R39, R44, 0xffff, RZ, 0xc0, !PT ;  /* 0x0000ffff2c277812 */ /* 0x000fe400078ec0ff */
[----:B------:R-:W-:Y:S02]  /*bf9c0*/  LOP3.LUT R40, R40, 0xffff, RZ, 0xc0, !PT ;  /* 0x0000ffff28287812 */ /* 0x000fe400078ec0ff */
[----:B------:R-:W-:Y:S02]  /*bf9d0*/  PRMT R43, R39, 0x3340, R38 ;  /* 0x00003340272b7816 */ /* 0x000fe40000000026 */
[----:B------:R-:W-:Y:S02]  /*bf9e0*/  LOP3.LUT R37, R37, 0xffff, RZ, 0xc0, !PT ;  /* 0x0000ffff25257812 */ /* 0x000fe400078ec0ff */
[----:B------:R-:W-:Y:S02]  /*bf9f0*/  IADD3 R38, P6, PT, R57, R16, RZ ;  /* 0x0000001039267210 */ /* 0x000fe40007fde0ff */
[----:B------:R-:W-:Y:S01]  /*bfa00*/  PRMT R37, R40, 0x3340, R37 ;  /* 0x0000334028257816 */ /* 0x000fe20000000025 */
[----:B------:R-:W-:Y:S02]  /*bfa10*/  STL.64 [R1+0x1138], R60 ;  /* 0x0011383c01007387 */ /* 0x000fe40000100a00 */
[----:B------:R-:W-:-:S02]  /*bfa20*/  IMAD.X R39, R36, 0x1, R14, P6 ;  /* 0x0000000124277824 */ /* 0x000fc400030e060e */
[----:B------:R-:W-:Y:S04]  /*bfa30*/  STL [R1+0x1c78], R43 ;  /* 0x001c782b01007387 */ /* 0x000fe80000100800 */
[----:B------:R0:W-:Y:S04]  /*bfa40*/  STL [R1+0x1c70], R37 ;  /* 0x001c702501007387 */ /* 0x0001e80000100800 */
[----:B------:R1:W-:Y:S01]  /*bfa50*/  STL.64 [R1+0x1130], R38 ;  /* 0x0011302601007387 */ /* 0x0003e20000100a00 */
[----:B0-----:R-:W-:Y:S02]  /*bfa60*/  SHF.R.U32.HI R37, RZ, 0x8, R49 ;  /* 0x00000008ff257819 */ /* 0x001fe40000011631 */
[----:B-1----:R-:W-:-:S02]  /*bfa70*/  SHF.R.U32.HI R38, RZ, 0x8, R50 ;  /* 0x00000008ff267819 */ /* 0x002fc40000011632 */
[----:B------:R-:W-:Y:S02]  /*bfa80*/  LOP3.LUT R37, R37, 0xffff, RZ, 0xc0, !PT ;  /* 0x0000ffff25257812 */ /* 0x000fe400078ec0ff */
[----:B------:R-:W-:Y:S02]  /*bfa90*/  LOP3.LUT R38, R38, 0xffff, RZ, 0xc0, !PT ;  /* 0x0000ffff26267812 */ /* 0x000fe400078ec0ff */
[--C-:B------:R-:W-:Y:S02]  /*bfaa0*/  PRMT R37, R37, 0x3340, R0.reuse ;  /* 0x0000334025257816 */ /* 0x100fe40000000000 */
[----:B------:R-:W-:-:S05]  /*bfab0*/  PRMT R38, R38, 0x3340, R0 ;  /* 0x0000334026267816 */ /* 0x000fca0000000000 */
[----:B------:R-:W-:Y:S04]  /*bfac0*/  STL [R1+0x19fc], R38 ;  /* 0x0019fc2601007387 */ /* 0x000fe80000100800 */
[----:B------:R0:W-:Y:S04]  /*bfad0*/  STL [R1+0x19f8], R37 ;  /* 0x0019f82501007387 */ /* 0x0001e80000100800 */
[----:B------:R-:W2:Y:S04]  /*bfae0*/  LDL.LU R60, [R1+0x2c8] ;  /* 0x0002c800013c7983 */ /* 0x000ea80000300800 */
[----:B------:R-:W2:Y:S01]  /*bfaf0*/  LDL.LU R49, [R1+0x280] ;  /* 0x0002800001317983 */ /* 0x000ea20000300800 */
[----:B----4-:R-:W-:-:S02]  /*bfb00*/  LOP3.LUT R44, R2, 0xffff, RZ, 0xc0, !PT ;  /* 0x0000ffff022c7812 */ /* 0x010fc400078ec0ff */
[----:B---3--:R-:W-:-:S04]  /*bfb10*/  LOP3.LUT R50, R3, 0xffff, RZ, 0xc0, !PT ;  /* 0x0000ffff03327812 */ /* 0x008fc800078ec0ff */
[----:B0-----:R-:W-:Y:S02]  /*bfb20*/  PRMT R37, R50, 0x3340, R0 ;  /* 0x0000334032257816 */ /* 0x001fe40000000000 */
[----:B------:R-:W-:-:S04]  /*bfb30*/  LOP3.LUT R43, R54, 0xffff, RZ, 0xc0, !PT ;  /* 0x0000ffff362b7812 */ /* 0x000fc800078ec0ff */
[----:B------:R-:W-:-:S04]  /*bfb40*/  PRMT R38, R44, 0x3340, R43 ;  /* 0x000033402c267816 */ /* 0x000fc8000000002b */
[----:B------:R-:W-:Y:S02]  /*bfb50*/  PRMT R2, R38, 0x5410, R37 ;  /* 0x0000541026027816 */ /* 0x000fe40000000025 */
[----:B------:R-:W-:-:S03]  /*bfb60*/  LOP3.LUT R40, R55, 0xffff, RZ, 0xc0, !PT ;  /* 0x0000ffff37287812 */ /* 0x000fc600078ec0ff */
[----:B------:R0:W-:Y:S01]  /*bfb70*/  STL [R1+0x1cf8], R2 ;  /* 0x001cf80201007387 */ /* 0x0001e20000100800 */
[----:B------:R-:W-:-:S03]  /*bfb80*/  LOP3.LUT R51, R51, 0xffff, RZ, 0xc0, !PT ;  /* 0x0000ffff33337812 */ /* 0x000fc600078ec0ff */
[----:B------:R-:W3:Y:S01]  /*bfb90*/  LDL.LU R61, [R1+0x2a0] ;  /* 0x0002a000013d7983 */ /* 0x000ee20000300800 */
[----:B------:R-:W-:Y:S02]  /*bfba0*/  PRMT R37, R51, 0x3340, R0 ;  /* 0x0000334033257816 */ /* 0x000fe40000000000 */
[----:B------:R-:W-:Y:S02]  /*bfbb0*/  SHF.R.U32.HI R44, RZ, 0x8, R44 ;  /* 0x00000008ff2c7819 */ /* 0x000fe4000001162c */
[----:B0-----:R-:W-:-:S05]  /*bfbc0*/  IADD3 R2, P6, PT, R57, R15, RZ ;  /* 0x0000000f39027210 */ /* 0x001fca0007fde0ff */
[----:B------:R-:W-:Y:S01]  /*bfbd0*/  IMAD.X R3, R36, 0x1, R13, P6 ;  /* 0x0000000124037824 */ /* 0x000fe200030e060d */
[----:B--2---:R-:W-:-:S04]  /*bfbe0*/  LOP3.LUT R39, R56, 0xffff, RZ, 0xc0, !PT ;  /* 0x0000ffff38277812 */ /* 0x004fc800078ec0ff */
[----:B------:R-:W-:-:S04]  /*bfbf0*/  PRMT R38, R40, 0x3340, R39 ;  /* 0x0000334028267816 */ /* 0x000fc80000000027 */
[----:B------:R-:W-:Y:S02]  /*bfc00*/  PRMT R37, R38, 0x5410, R37 ;  /* 0x0000541026257816 */ /* 0x000fe40000000025 */
[----:B------:R-:W-:-:S03]  /*bfc10*/  SHF.R.U32.HI R38, RZ, 0x8, R43 ;  /* 0x00000008ff267819 */ /* 0x000fc6000001162b */
[----:B------:R0:W-:Y:S01]  /*bfc20*/  STL [R1+0x1cf4], R37 ;  /* 0x001cf42501007387 */ /* 0x0001e20000100800 */
[----:B------:R-:W-:Y:S02]  /*bfc30*/  LOP3.LUT R38, R38, 0xffff, RZ, 0xc0, !PT ;  /* 0x0000ffff26267812 */ /* 0x000fe400078ec0ff */
[----:B0-----:R-:W-:Y:S02]  /*bfc40*/  SHF.R.U32.HI R37, RZ, 0x8, R39 ;  /* 0x00000008ff257819 */ /* 0x001fe40000011627 */
[----:B------:R-:W-:Y:S01]  /*bfc50*/  LOP3.LUT R39, R44, 0xffff, RZ, 0xc0, !PT ;  /* 0x0000ffff2c277812 */ /* 0x000fe200078ec0ff */
[----:B------:R0:W-:Y:S03]  /*bfc60*/  STL.64 [R1+0x1128], R2 ;  /* 0x0011280201007387 */ /* 0x0001e60000100a00 */
[----:B------:R-:W-:Y:S02]  /*bfc70*/  PRMT R38, R39, 0x3340, R38 ;  /* 0x0000334027267816 */ /* 0x000fe40000000026 */
[----:B------:R-:W-:Y:S01]  /*bfc80*/  SHF.R.U32.HI R40, RZ, 0x8, R40 ;  /* 0x00000008ff287819 */ /* 0x000fe20000011628 */
[----:B0-----:R-:W2:Y:S04]  /*bfc90*/  LDL.LU R2, [R1+0x2b0] ;  /* 0x0002b00001027983 */ /* 0x001ea80000300800 */
[----:B------:R-:W4:Y:S04]  /*bfca0*/  LDL.LU R3, [R1+0x278] ;  /* 0x0002780001037983 */ /* 0x000f280000300800 */
[----:B------:R0:W-:Y:S04]  /*bfcb0*/  STL [R1+0x1c6c], R38 ;  /* 0x001c6c2601007387 */ /* 0x0001e80000100800 */
[----:B------:R-:W4:Y:S04]  /*bfcc0*/  LDL.LU R54, [R1+0x28c] ;  /* 0x00028c0001367983 */ /* 0x000f280000300800 */
[----:B------:R-:W4:Y:S04]  /*bfcd0*/  LDL.LU R55, [R1+0x2ac] ;  /* 0x0002ac0001377983 */ /* 0x000f280000300800 */
[----:B------:R-:W4:Y:S01]  /*bfce0*/  LDL.LU R56, [R1+0x274] ;  /* 0x0002740001387983 */ /* 0x000f220000300800 */
[----:B------:R-:W-:-:S02]  /*bfcf0*/  LOP3.LUT R40, R40, 0xffff, RZ, 0xc0, !PT ;  /* 0x0000ffff28287812 */ /* 0x000fc400078ec0ff */
[----:B------:R-:W-:Y:S02]  /*bfd00*/  LOP3.LUT R37, R37, 0xffff, RZ, 0xc0, !PT ;  /* 0x0000ffff25257812 */ /* 0x000fe400078ec0ff */
[----:B0-----:R-:W-:Y:S02]  /*bfd10*/  IADD3 R38, P6, PT, R57, R12, RZ ;  /* 0x0000000c39267210 */ /* 0x001fe40007fde0ff */
[----:B------:R-:W-:-:S03]  /*bfd20*/  PRMT R37, R40, 0x3340, R37 ;  /* 0x0000334028257816 */ /* 0x000fc60000000025 */
[----:B------:R-:W-:Y:S02]  /*bfd30*/  IMAD.X R39, R36, 0x1, R11, P6 ;  /* 0x0000000124277824 */ /* 0x000fe400030e060b */
[----:B------:R-:W-:Y:S04]  /*bfd40*/  STL [R1+0x1c64], R37 ;  /* 0x001c642501007387 */ /* 0x000fe80000100800 */
[----:B------:R0:W-:Y:S02]  /*bfd50*/  STL.64 [R1+0x1678], R38 ;  /* 0x0016782601007387 */ /* 0x0001e40000100a00 */
[----:B0-----:R-:W-:Y:S02]  /*bfd60*/  SHF.R.U32.HI R38, RZ, 0x8, R51 ;  /* 0x00000008ff267819 */ /* 0x001fe40000011633 */
[----:B------:R-:W4:Y:S01]  /*bfd70*/  LDL.LU R51, [R1+0x288] ;  /* 0x0002880001337983 */ /* 0x000f220000300800 */
[----:B------:R-:W-:-:S02]  /*bfd80*/  SHF.R.U32.HI R37, RZ, 0x8, R50 ;  /* 0x00000008ff257819 */ /* 0x000fc40000011632 */
[----:B------:R-:W-:Y:S02]  /*bfd90*/  LOP3.LUT R38, R38, 0xffff, RZ, 0xc0, !PT ;  /* 0x0000ffff26267812 */ /* 0x000fe400078ec0ff */
[----:B------:R-:W-:Y:S02]  /*bfda0*/  LOP3.LUT R37, R37, 0xffff, RZ, 0xc0, !PT ;  /* 0x0000ffff25257812 */ /* 0x000fe400078ec0ff */
[--C-:B------:R-:W-:Y:S02]  /*bfdb0*/  PRMT R38, R38, 0x3340, R0.reuse ;  /* 0x0000334026267816 */ /* 0x100fe40000000000 */
[----:B------:R-:W-:Y:S02]  /*bfdc0*/  PRMT R37, R37, 0x3340, R0 ;  /* 0x0000334025257816 */ /* 0x000fe40000000000 */
[----:B------:R-:W-:Y:S01]  /*bfdd0*/  LOP3.LUT R43, R60, 0xffff, RZ, 0xc0, !PT ;  /* 0x0000ffff3c2b7812 */ /* 0x000fe200078ec0ff */
[----:B------:R-:W-:Y:S01]  /*bfde0*/  STL [R1+0x1954], R38 ;  /* 0x0019542601007387 */ /* 0x000fe20000100800 */
[----:B------:R-:W-:-:S03]  /*bfdf0*/  LOP3.LUT R40, R49, 0xffff, RZ, 0xc0, !PT ;  /* 0x0000ffff31287812 */ /* 0x000fc600078ec0ff */
[----:B------:R0:W-:Y:S02]  /*bfe00*/  STL [R1+0x19dc], R37 ;  /* 0x0019dc2501007387 */ /* 0x0001e40000100800 */
[----:B0-----:R-:W-:Y:S02]  /*bfe10*/  PRMT R37, R40, 0x3340, R0 ;  /* 0x0000334028257816 */ /* 0x001fe40000000000 */
[----:B------:R-:W-:Y:S02]  /*bfe20*/  IADD3 R60, P6, PT, R57, R10, RZ ;  /* 0x0000000a393c7210 */ /* 0x000fe40007fde0ff */
[----:B---3--:R-:W-:-:S04]  /*bfe30*/  LOP3.LUT R39, R61, 0xffff, RZ, 0xc0, !PT ;  /* 0x0000ffff3d277812 */ /* 0x008fc800078ec0ff */
[----:B------:R-:W-:-:S04]  /*bfe40*/  PRMT R38, R43, 0x3340, R39 ;  /* 0x000033402b267816 */ /* 0x000fc80000000027 */
[----:B------:R-:W-:Y:S02]  /*bfe50*/  PRMT R37, R38, 0x5410, R37 ;  /* 0x0000541026257816 */ /* 0x000fe40000000025 */
[----:B------:R-:W-:Y:S02]  /*bfe60*/  SHF.R.U32.HI R43, RZ, 0x8, R43 ;  /* 0x00000008ff2b7819 */ /* 0x000fe4000001162b */
[----:B------:R-:W-:Y:S01]  /*bfe70*/  SHF.R.U32.HI R38, RZ, 0x8, R39 ;  /* 0x00000008ff267819 */ /* 0x000fe20000011627 */
[----:B------:R0:W-:Y:S01]  /*bfe80*/  STL [R1+0x1cf0], R37 ;  /* 0x001cf02501007387 */ /* 0x0001e20000100800 */
[----:B------:R-:W-:Y:S02]  /*bfe90*/  LOP3.LUT R39, R43, 0xffff, RZ, 0xc0, !PT ;  /* 0x0000ffff2b277812 */ /* 0x000fe400078ec0ff */
[----:B------:R-:W-:Y:S01]  /*bfea0*/  LOP3.LUT R38, R38, 0xffff, RZ, 0xc0, !PT ;  /* 0x0000ffff26267812 */ /* 0x000fe200078ec0ff */
[----:B------:R-:W-:Y:S01]  /*bfeb0*/  IMAD.X R61, R36, 0x1, R8, P6 ;  /* 0x00000001243d7824 */ /* 0x000fe200030e0608 */
[----:B0-----:R-:W-:-:S04]  /*bfec0*/  SHF.R.U32.HI R37, RZ, 0x8, R40 ;  /* 0x00000008ff257819 */ /* 0x001fc80000011628 */
[----:B------:R-:W-:Y:S02]  /*bfed0*/  LOP3.LUT R37, R37, 0xffff, RZ, 0xc0, !PT ;  /* 0x0000ffff25257812 */ /* 0x000fe400078ec0ff */
[----:B------:R-:W-:Y:S02]  /*bfee0*/  PRMT R38, R39, 0x3340, R38 ;  /* 0x0000334027267816 */ /* 0x000fe40000000026 */
[----:B------:R-:W-:Y:S01]  /*bfef0*/  PRMT R37, R37, 0x3340, R0 ;  /* 0x0000334025257816 */ /* 0x000fe20000000000 */
[----:B------:R-:W-:Y:S04]  /*bff00*/  STL.64 [R1+0x1638], R60 ;  /* 0x0016383c01007387 */ /* 0x000fe80000100a00 */
[----:B------:R-:W-:Y:S04]  /*bff10*/  STL [R1+0x1c5c], R38 ;  /* 0x001c5c2601007387 */ /* 0x000fe80000100800 */
[----:B------:R0:W-:Y:S01]  /*bff20*/  STL [R1+0x1958], R37 ;  /* 0x0019582501007387 */ /* 0x0001e20000100800 */
[----:B--2---:R-:W-:-:S02]  /*bff30*/  LOP3.LUT R44, R2, 0xffff, RZ, 0xc0, !PT ;  /* 0x0000ffff022c7812 */ /* 0x004fc400078ec0ff */
[----:B----4-:R-:W-:Y:S02]  /*bff40*/  LOP3.LUT R3, R3, 0xffff, RZ, 0xc0, !PT ;  /* 0x0000ffff03037812 */ /* 0x010fe400078ec0ff */
[----:B------:R-:W-:Y:S02]  /*bff50*/  LOP3.LUT R43, R54, 0xffff, RZ, 0xc0, !PT ;  /* 0x0000ffff362b7812 */ /* 0x000fe400078ec0ff */
[----:B------:R-:W2:Y:S01]  /*bff60*/  LDL.LU R54, [R1+0x90] ;  /* 0x0000900001367983 */ /* 0x000ea20000300800 */
[----:B------:R-:W-:-:S03]  /*bff70*/  LOP3.LUT R40, R55, 0xffff, RZ, 0xc0, !PT ;  /* 0x0000ffff37287812 */ /* 0x000fc600078ec0ff */
[----:B------:R-:W3:Y:S01]  /*bff80*/  LDL.LU R55, [R1+0x48] ;  /* 0x0000480001377983 */ /* 0x000ee20000300800 */
[----:B------:R-:W-:-:S03]  /*bff90*/  LOP3.LUT R2, R56, 0xffff, RZ, 0xc0, !PT ;  /* 0x0000ffff38027812 */ /* 0x000fc600078ec0ff */
[----:B------:R-:W4:Y:S01]  /*bffa0*/  LDL.LU R56, [R1+0x8c] ;  /* 0x00008c0001387983 */ /* 0x000f220000300800 */
[----:B0-----:R-:W-:Y:S02]  /*bffb0*/  PRMT R37, R3, 0x3340, R0 ;  /* 0x0000334003257816 */ /* 0x001fe40000000000 */
[----:B------:R-:W-:-:S04]  /*bffc0*/  PRMT R38, R44, 0x3340, R43 ;  /* 0x000033402c267816 */ /* 0x000fc8000000002b */
[----:B------:R-:W-:-:S05]  /*bffd0*/  PRMT R49, R38, 0x5410, R37 ;  /* 0x0000541026317816 */ /* 0x000fca0000000025 */
[----:B------:R-:W-:Y:S01]  /*bffe0*/  STL [R1+0x1cec], R49 ;  /* 0x001cec3101007387 */ /* 0x000fe20000100800 */
[----:B------:R-:W-:-:S03]  /*bfff0*/  LOP3.LUT R39, R51, 0xffff, RZ, 0xc0, !PT ;  /* 0x0000ffff33277812 */ /* 0x000fc600078ec0ff */
[----:B------:R-:W4:Y:S01]  /*c0000*/  LDL.LU R51, [R1+0x44] ;  /* 0x0000440001337983 */ /* 0x000f220000300800 */
[----:B------:R-:W-:Y:S02]  /*c0010*/  PRMT R37, R2, 0x3340, R0 ;  /* 0x0000334002257816 */ /* 0x000fe40000000000 */
[----:B------:R-:W-:-:S04]  /*c0020*/  PRMT R38, R40, 0x3340, R39 ;  /* 0x0000334028267816 */ /* 0x000fc80000000027 */
[----:B------:R-:W-:Y:S02]  /*c0030*/  PRMT R37, R38, 0x5410, R37 ;  /* 0x0000541026257816 */ /* 0x000fe40000000025 */
[----:B------:R-:W-:Y:S02]  /*c0040*/  SHF.R.U32.HI R40, RZ, 0x8, R40 ;  /* 0x00000008ff287819 */ /* 0x000fe40000011628 */
[----:B------:R-:W-:Y:S01]  /*c0050*/  SHF.R.U32.HI R39, RZ, 0x8, R39 ;  /* 0x00000008ff277819 */ /* 0x000fe20000011627 */
[----:B------:R0:W-:Y:S01]  /*c0060*/  STL [R1+0x1ce8], R37 ;  /* 0x001ce82501007387 */ /* 0x0001e20000100800 */
[----:B------:R-:W-:Y:S02]  /*c0070*/  SHF.R.U32.HI R38, RZ, 0x8, R44 ;  /* 0x00000008ff267819 */ /* 0x000fe4000001162c */
[----:B------:R-:W-:Y:S02]  /*c0080*/  IADD3 R60, P6, PT, R57, R9, RZ ;  /* 0x00000009393c7210 */ /* 0x000fe40007fde0ff */
[----:B------:R-:W-:-:S02]  /*c0090*/  LOP3.LUT R40, R40, 0xffff, RZ, 0xc0, !PT ;  /* 0x0000ffff28287812 */ /* 0x000fc400078ec0ff */
[----:B------:R-:W-:Y:S02]  /*c00a0*/  LOP3.LUT R39, R39, 0xffff, RZ, 0xc0, !PT ;  /* 0x0000ffff27277812 */ /* 0x000fe400078ec0ff */
[----:B0-----:R-:W-:Y:S02]  /*c00b0*/  SHF.R.U32.HI R37, RZ, 0x8, R43 ;  /* 0x00000008ff257819 */ /* 0x001fe4000001162b */
[----:B------:R-:W-:Y:S02]  /*c00c0*/  LOP3.LUT R38, R38, 0xffff, RZ, 0xc0, !PT ;  /* 0x0000ffff26267812 */ /* 0x000fe400078ec0ff */
[----:B------:R-:W-:Y:S01]  /*c00d0*/  LOP3.LUT R37, R37, 0xffff, RZ, 0xc0, !PT ;  /* 0x0000ffff25257812 */ /* 0x000fe200078ec0ff */
[----:B------:R-:W-:Y:S01]  /*c00e0*/  IMAD.X R61, R36, 0x1, R6, P6 ;  /* 0x00000001243d7824 */ /* 0x000fe200030e0606 */
[----:B------:R-:W-:Y:S02]  /*c00f0*/  PRMT R39, R40, 0x3340, R39 ;  /* 0x0000334028277816 */ /* 0x000fe40000000027 */
[----:B------:R-:W-:-:S02]  /*c0100*/  PRMT R37, R38, 0x3340, R37 ;  /* 0x0000334026257816 */ /* 0x000fc40000000025 */
[----:B------:R0:W-:Y:S01]  /*c0110*/  STL.64 [R1+0x12c8], R60 ;  /* 0x0012c83c01007387 */ /* 0x0001e20000100a00 */
[----:B------:R-:W-:-:S03]  /*c0120*/  SHF.R.U32.HI R38, RZ, 0x8, R3 ;  /* 0x00000008ff267819 */ /* 0x000fc60000011603 */
[----:B------:R-:W-:Y:S04]  /*c0130*/  STL [R1+0x1c48], R39 ;  /* 0x001c482701007387 */ /* 0x000fe80000100800 */
[----:B------:R1:W-:Y:S01]  /*c0140*/  STL [R1+0x1c2c], R37 ;  /* 0x001c2c2501007387 */ /* 0x0003e20000100800 */
[----:B------:R-:W-:Y:S02]  /*c0150*/  LOP3.LUT R38, R38, 0xffff, RZ, 0xc0, !PT ;  /* 0x0000ffff26267812 */ /* 0x000fe400078ec0ff */
[----:B0-----:R-:W-:Y:S02]  /*c0160*/  IADD3 R60, P6, PT, R57, R7, RZ ;  /* 0x00000007393c7210 */ /* 0x001fe40007fde0ff */
[----:B-1----:R-:W-:-:S03]  /*c0170*/  SHF.R.U32.HI R37, RZ, 0x8, R2 ;  /* 0x00000008ff257819 */ /* 0x002fc60000011602 */
[----:B------:R-:W-:Y:S01]  /*c0180*/  IMAD.X R61, R36, 0x1, R5, P6 ;  /* 0x00000001243d7824 */ /* 0x000fe200030e0605 */
[----:B------:R-:W-:Y:S02]  /*c0190*/  LOP3.LUT R37, R37, 0xffff, RZ, 0xc0, !PT ;  /* 0x0000ffff25257812 */ /* 0x000fe400078ec0ff */
[--C-:B------:R-:W-:Y:S02]  /*c01a0*/  PRMT R3, R38, 0x3340, R0.reuse ;  /* 0x0000334026037816 */ /* 0x100fe40000000000 */
[----:B------:R-:W-:Y:S01]  /*c01b0*/  PRMT R2, R37, 0x3340, R0 ;  /* 0x0000334025027816 */ /* 0x000fe20000000000 */
[----:B------:R-:W-:Y:S04]  /*c01c0*/  STL.64 [R1+0x11d0], R60 ;  /* 0x0011d03c01007387 */ /* 0x000fe80000100a00 */
[----:B------:R-:W-:Y:S04]  /*c01d0*/  STL [R1+0x195c], R3 ;  /* 0x00195c0301007387 */ /* 0x000fe80000100800 */
[----:B------:R0:W-:Y:S01]  /*c01e0*/  STL [R1+0x19a0], R2 ;  /* 0x0019a00201007387 */ /* 0x0001e20000100800 */
[----:B------:R-:W-:-:S02]  /*c01f0*/  LOP3.LUT R46, R46, 0xffff, RZ, 0xc0, !PT ;  /* 0x0000ffff2e2e7812 */ /* 0x000fc400078ec0ff */
[----:B------:R-:W-:Y:S02]  /*c0200*/  LOP3.LUT R45, R45, 0xffff, RZ, 0xc0, !PT ;  /* 0x0000ffff2d2d7812 */ /* 0x000fe400078ec0ff */
[----:B------:R-:W-:Y:S02]  /*c0210*/  PRMT R37, R46, 0x3340, R0 ;  /* 0x000033402e257816 */ /* 0x000fe40000000000 */
[----:B--2---:R-:W-:Y:S02]  /*c0220*/  LOP3.LUT R44, R54, 0xffff, RZ, 0xc0, !PT ;  /* 0x0000ffff362c7812 */ /* 0x004fe400078ec0ff */
[----:B------:R-:W2:Y:S01]  /*c0230*/  LDL.LU R54, [R1+0x18c] ;  /* 0x00018c0001367983 */ /* 0x000ea20000300800 */
[----:B---3--:R-:W-:-:S03]  /*c0240*/  LOP3.LUT R43, R55, 0xffff, RZ, 0xc0, !PT ;  /* 0x0000ffff372b7812 */ /* 0x008fc600078ec0ff */
[----:B------:R-:W3:Y:S01]  /*c0250*/  LDL.LU R55, [R1+0x104] ;  /* 0x0001040001377983 */ /* 0x000ee20000300800 */
[----:B----4-:R-:W-:-:S03]  /*c0260*/  LOP3.LUT R40, R56, 0xffff, RZ, 0xc0, !PT ;  /* 0x0000ffff38287812 */ /* 0x010fc600078ec0ff */
[----:B------:R-:W4:Y:S01]  /*c0270*/  LDL.LU R56, [R1+0x144] ;  /* 0x0001440001387983 */ /* 0x000f220000300800 */
[----:B------:R-:W-:-:S04]  /*c0280*/  PRMT R38, R44, 0x3340, R43 ;  /* 0x000033402c267816 */ /* 0x000fc8000000002b */
[----:B0-----:R-:W-:Y:S02]  /*c0290*/  PRMT R2, R38, 0x5410, R37 ;  /* 0x0000541026027816 */ /* 0x001fe40000000025 */
[----:B------:R-:W-:-:S03]  /*c02a0*/  PRMT R37, R45, 0x3340, R0 ;  /* 0x000033402d257816 */ /* 0x000fc60000000000 */
[----:B------:R0:W-:Y:S01]  /*c02b0*/  STL [R1+0x1ce0], R2 ;  /* 0x001ce00201007387 */ /* 0x0001e20000100800 */
[----:B------:R-:W-:-:S04]  /*c02c0*/  LOP3.LUT R39, R51, 0xffff, RZ, 0xc0, !PT ;  /* 0x0000ffff33277812 */ /* 0x000fc800078ec0ff */
[----:B------:R-:W-:-:S04]  /*c02d0*/  PRMT R38, R40, 0x3340, R39 ;  /* 0x0000334028267816 */ /* 0x000fc80000000027 */
[----:B------:R-:W-:-:S05]  /*c02e0*/  PRMT R37, R38, 0x5410, R37 ;  /* 0x0000541026257816 */ /* 0x000fca0000000025 */
[----:B------:R1:W-:Y:S04]  /*c02f0*/  STL [R1+0x1cdc], R37 ;  /* 0x001cdc2501007387 */ /* 0x0003e80000100800 */
[----:B------:R-:W4:Y:S01]  /*c0300*/  LDL.LU R51, [R1+0x78] ;  /* 0x0000780001337983 */ /* 0x000f220000300800 */
[----:B------:R-:W-:Y:S02]  /*c0310*/  SHF.R.U32.HI R44, RZ, 0x8, R44 ;  /* 0x00000008ff2c7819 */ /* 0x000fe4000001162c */
[----:B------:R-:W-:Y:S02]  /*c0320*/  SHF.R.U32.HI R38, RZ, 0x8, R43 ;  /* 0x00000008ff267819 */ /* 0x000fe4000001162b */
[----:B0-----:R-:W-:Y:S02]  /*c0330*/  IADD3 R2, P6, PT, R57, R4, RZ ;  /* 0x0000000439027210 */ /* 0x001fe40007fde0ff */
[----:B------:R-:W-:-:S02]  /*c0340*/  SHF.R.U32.HI R40, RZ, 0x8, R40 ;  /* 0x00000008ff287819 */ /* 0x000fc40000011628 */
[----:B-1----:R-:W-:Y:S02]  /*c0350*/  SHF.R.U32.HI R37, RZ, 0x8, R39 ;  /* 0x00000008ff257819 */ /* 0x002fe40000011627 */
[----:B------:R-:W-:Y:S02]  /*c0360*/  LOP3.LUT R39, R44, 0xffff, RZ, 0xc0, !PT ;  /* 0x0000ffff2c277812 */ /* 0x000fe400078ec0ff */
[----:B------:R-:W-:Y:S01]  /*c0370*/  LOP3.LUT R38, R38, 0xffff, RZ, 0xc0, !PT ;  /* 0x0000ffff26267812 */ /* 0x000fe200078ec0ff */
[----:B------:R-:W-:Y:S01]  /*c0380*/  IMAD.X R3, R36, 0x1, R30, P6 ;  /* 0x0000000124037824 */ /* 0x000fe200030e061e */
[----:B------:R-:W-:Y:S02]  /*c0390*/  LOP3.LUT R40, R40, 0xffff, RZ, 0xc0, !PT ;  /* 0x0000ffff28287812 */ /* 0x000fe400078ec0ff */
[----:B------:R-:W-:Y:S02]  /*c03a0*/  LOP3.LUT R37, R37, 0xffff, RZ, 0xc0, !PT ;  /* 0x0000ffff25257812 */ /* 0x000fe400078ec0ff */
[----:B------:R-:W-:-:S02]  /*c03b0*/  PRMT R38, R39, 0x3340, R38 ;  /* 0x0000334027267816 */ /* 0x000fc40000000026 */
[----:B------:R-:W-:Y:S01]  /*c03c0*/  PRMT R37, R40, 0x3340, R37 ;  /* 0x0000334028257816 */ /* 0x000fe20000000025 */
[----:B------:R0:W-:Y:S04]  /*c03d0*/  STL.64 [R1+0x1670], R2 ;  /* 0x0016700201007387 */ /* 0x0001e80000100a00 */
[----:B------:R1:W-:Y:S04]  /*c03e0*/  STL [R1+0x1c24], R38 ;  /* 0x001c242601007387 */ /* 0x0003e80000100800 */
[----:B------:R1:W-:Y:S01]  /*c03f0*/  STL [R1+0x1c1c], R37 ;  /* 0x001c1c2501007387 */ /* 0x0003e20000100800 */
[----:B0-----:R-:W-:-:S02]  /*c0400*/  IADD3 R2, P6, PT, R57, R29, RZ ;  /* 0x0000001d39027210 */ /* 0x001fc40007fde0ff */
[----:B-1----:R-:W-:Y:S02]  /*c0410*/  SHF.R.U32.HI R38, RZ, 0x8, R45 ;  /* 0x00000008ff267819 */ /* 0x002fe4000001162d */
[----:B------:R-:W-:Y:S01]  /*c0420*/  SHF.R.U32.HI R37, RZ, 0x8, R46 ;  /* 0x00000008ff257819 */ /* 0x000fe2000001162e */
[----:B------:R-:W-:Y:S01]  /*c0430*/  IMAD.X R3, R36, 0x1, R32, P6 ;  /* 0x0000000124037824 */ /* 0x000fe200030e0620 */
[----:B------:R-:W-:Y:S02]  /*c0440*/  LOP3.LUT R38, R38, 0xffff, RZ, 0xc0, !PT ;  /* 0x0000ffff26267812 */ /* 0x000fe400078ec0ff */
[----:B------:R-:W-:Y:S02]  /*c0450*/  LOP3.LUT R37, R37, 0xffff, RZ, 0xc0, !PT ;  /* 0x0000ffff25257812 */ /* 0x000fe400078ec0ff */
[----:B------:R0:W-:Y:S02]  /*c0460*/  STL.64 [R1+0x1680], R2 ;  /* 0x0016800201007387 */ /* 0x0001e40000100a00 */
[----:B0-----:R-:W-:-:S02]  /*c0470*/  PRMT R3, R38, 0x3340, R0 ;  /* 0x0000334026037816 */ /* 0x001fc40000000000 */
[----:B------:R-:W-:-:S03]  /*c0480*/  PRMT R2, R37, 0x3340, R0 ;  /* 0x0000334025027816 */ /* 0x000fc60000000000 */
[----:B------:R-:W-:Y:S04]  /*c0490*/  STL [R1+0x1950], R3 ;  /* 0x0019500301007387 */ /* 0x000fe80000100800 */
[----:B------:R0:W-:Y:S04]  /*c04a0*/  STL [R1+0x2f4], R2 ;  /* 0x0002f40201007387 */ /* 0x0001e80000100800 */
[----:B------:R-:W4:Y:S04]  /*c04b0*/  LDL.LU R45, [R1+0x18] ;  /* 0x00001800012d7983 */ /* 0x000f280000300800 */
[----:B0-----:R-:W4:Y:S04]  /*c04c0*/  LDL.LU R2, [R1+0x70] ;  /* 0x0000700001027983 */ /* 0x001f280000300800 */
[----:B------:R-:W4:Y:S01]  /*c04d0*/  LDL.LU R3, [R1+0x2c] ;  /* 0x00002c0001037983 */ /* 0x000f220000300800 */
[----:B------:R-:W-:-:S02]  /*c04e0*/  LOP3.LUT R42, R42, 0xffff, RZ, 0xc0, !PT ;  /* 0x0000ffff2a2a7812 */ /* 0x000fc400078ec0ff */
[----:B--2---:R-:W-:Y:S02]  /*c04f0*/  LOP3.LUT R40, R54, 0xffff, RZ, 0xc0, !PT ;  /* 0x0000ffff36287812 */ /* 0x004fe400078ec0ff */
[----:B---3--:R-:W-:Y:S02]  /*c0500*/  LOP3.LUT R43, R55, 0xffff, RZ, 0xc0, !PT ;  /* 0x0000ffff372b7812 */ /* 0x008fe400078ec0ff */
[----:B----4-:R-:W-:Y:S02]  /*c0510*/  LOP3.LUT R39, R56, 0xffff, RZ, 0xc0, !PT ;  /* 0x0000ffff38277812 */ /* 0x010fe400078ec0ff */
[----:B------:R-:W-:Y:S02]  /*c0520*/  PRMT R37, R43, 0x3340, R0 ;  /* 0x000033402b257816 */ /* 0x000fe40000000000 */
[----:B------:R-:W-:Y:S02]  /*c0530*/  PRMT R38, R40, 0x3340, R39 ;  /* 0x0000334028267816 */ /* 0x000fe40000000027 */
[----:B------:R-:W-:-:S02]  /*c0540*/  IADD3 R54, P6, PT, R57, R31, RZ ;  /* 0x0000001f39367210 */ /* 0x000fc40007fde0ff */
[----:B------:R-:W-:-:S03]  /*c0550*/  PRMT R37, R38, 0x5410, R37 ;  /* 0x0000541026257816 */ /* 0x000fc60000000025 */
[----:B------:R-:W-:Y:S02]  /*c0560*/  IMAD.X R55, R36, 0x1, R33, P6 ;  /* 0x0000000124377824 */ /* 0x000fe400030e0621 */
        /* <DEDUP_REMOVED lines=10> */
[----:B------:R-:W-:Y:S01]  /*c0610*/  LOP3.LUT R39, R51, 0xffff, RZ, 0xc0, !PT ;  /* 0x0000ffff33277812 */ /* 0x000fe200078ec0ff */
[----:B------:R0:W-:Y:S03]  /*c0620*/  STL.64 [R1+0x1660], R54 ;  /* 0x0016603601007387 */ /* 0x0001e60000100a00 */
[----:B------:R-:W-:Y:S01]  /*c0630*/  PRMT R37, R39, 0x3340, R38 ;  /* 0x0000334027257816 */ /* 0x000fe20000000026 */
[----:B------:R1:W-:Y:S04]  /*c0640*/  STL [R1+0x1c14], R36 ;  /* 0x001c142401007387 */ /* 0x0003e80000100800 */
[----:B0-----:R-:W2:Y:S01]  /*c0650*/  LDL.LU R54, [R1+0x190] ;  /* 0x0001900001367983 */ /* 0x001ea20000300800 */
[----:B-1----:R-:W-:-:S03]  /*c0660*/  PRMT R36, R42, 0x3340, R0 ;  /* 0x000033402a247816 */ /* 0x002fc60000000000 */
[----:B------:R-:W3:Y:S01]  /*c0670*/  LDL.LU R55, [R1+0x118] ;  /* 0x0001180001377983 */ /* 0x000ee20000300800 */
[----:B------:R-:W-:-:S05]  /*c0680*/  PRMT R36, R37, 0x5410, R36 ;  /* 0x0000541025247816 */ /* 0x000fca0000000024 */
[----:B------:R0:W-:Y:S04]  /*c0690*/  STL [R1+0x1cd8], R36 ;  /* 0x001cd82401007387 */ /* 0x0001e80000100800 */
[----:B------:R-:W4:Y:S04]  /*c06a0*/  LDL.LU R56, [R1+0x154] ;  /* 0x0001540001387983 */ /* 0x000f280000300800 */
[----:B------:R-:W4:Y:S04]  /*c06b0*/  LDL.LU R57, [R1+0x17c] ;  /* 0x00017c0001397983 */ /* 0x000f280000300800 */
[----:B------:R-:W4:Y:S04]  /*c06c0*/  LDL.LU R51, [R1+0xf0] ;  /* 0x0000f00001337983 */ /* 0x000f280000300800 */
[----:B------:R-:W4:Y:S01]  /*c06d0*/  LDL.LU R53, [R1+0x134] ;  /* 0x0001340001357983 */ /* 0x000f220000300800 */
[----:B------:R-:W-:-:S02]  /*c06e0*/  SHF.R.U32.HI R39, RZ, 0x8, R39 ;  /* 0x00000008ff277819 */ /* 0x000fc40000011627 */
[----:B------:R-:W-:Y:S02]  /*c06f0*/  SHF.R.U32.HI R37, RZ, 0x8, R38 ;  /* 0x00000008ff257819 */ /* 0x000fe40000011626 */
[----:B0-----:R-:W-:Y:S02]  /*c0700*/  SHF.R.U32.HI R36, RZ, 0x8, R42 ;  /* 0x00000008ff247819 */ /* 0x001fe4000001162a */
[----:B------:R-:W-:Y:S02]  /*c0710*/  LOP3.LUT R38, R39, 0xffff, RZ, 0xc0, !PT ;  /* 0x0000ffff27267812 */ /* 0x000fe400078ec0ff */
[----:B------:R-:W-:Y:S02]  /*c0720*/  LOP3.LUT R37, R37, 0xffff, RZ, 0xc0, !PT ;  /* 0x0000ffff25257812 */ /* 0x000fe400078ec0ff */
[----:B------:R-:W-:Y:S02]  /*c0730*/  LOP3.LUT R36, R36, 0xffff, RZ, 0xc0, !PT ;  /* 0x0000ffff24247812 */ /* 0x000fe400078ec0ff */
[----:B------:R-:W-:-:S02]  /*c0740*/  PRMT R37, R38, 0x3340, R37 ;  /* 0x0000334026257816 */ /* 0x000fc40000000025 */
[----:B------:R-:W-:-:S03]  /*c0750*/  PRMT R36, R36, 0x3340, R0 ;  /* 0x0000334024247816 */ /* 0x000fc60000000000 */
[----:B------:R-:W-:Y:S04]  /*c0760*/  STL [R1+0x1c0c], R37 ;  /* 0x001c0c2501007387 */ /* 0x000fe80000100800 */
[----:B------:R0:W-:Y:S01]  /*c0770*/  STL [R1+0x2dc], R36 ;  /* 0x0002dc2401007387 */ /* 0x0001e20000100800 */
[----:B------:R-:W-:Y:S02]  /*c0780*/  LOP3.LUT R39, R2, 0xffff, RZ, 0xc0, !PT ;  /* 0x0000ffff02277812 */ /* 0x000fe400078ec0ff */
[----:B------:R-:W-:Y:S02]  /*c0790*/  LOP3.LUT R2, R41, 0xffff, RZ, 0xc0, !PT ;  /* 0x0000ffff29027812 */ /* 0x000fe400078ec0ff */
[----:B------:R-:W-:Y:S02]  /*c07a0*/  LOP3.LUT R38, R3, 0xffff, RZ, 0xc0, !PT ;  /* 0x0000ffff03267812 */ /* 0x000fe400078ec0ff */
[----:B0-----:R-:W-:-:S02]  /*c07b0*/  PRMT R36, R2, 0x3340, R0 ;  /* 0x0000334002247816 */ /* 0x001fc40000000000 */
[----:B------:R-:W-:Y:S01]  /*c07c0*/  PRMT R37, R39, 0x3340, R38 ;  /* 0x0000334027257816 */ /* 0x000fe20000000026 */
[----:B------:R0:W-:Y:S03]  /*c07d0*/  STL [R1+0x1d20], R2 ;  /* 0x001d200201007387 */ /* 0x0001e60000100800 */
[----:B------:R-:W-:Y:S02]  /*c07e0*/  PRMT R37, R37, 0x5410, R36 ;  /* 0x0000541025257816 */ /* 0x000fe40000000024 */
[----:B------:R-:W-:Y:S02]  /*c07f0*/  SHF.R.S32.HI R36, RZ, 0x1f, R45 ;  /* 0x0000001fff247819 */ /* 0x000fe4000001142d */
[----:B------:R-:W-:Y:S01]  /*c0800*/  SHF.R.U32.HI R40, RZ, 0x8, R39 ;  /* 0x00000008ff287819 */ /* 0x000fe20000011627 */
[----:B------:R1:W-:Y:S01]  /*c0810*/  STL [R1+0x1cd0], R37 ;  /* 0x001cd02501007387 */ /* 0x0003e20000100800 */
[----:B0-----:R-:W-:-:S02]  /*c0820*/  IADD3 R2, P6, PT, R45, R28, RZ ;  /* 0x0000001c2d027210 */ /* 0x001fc40007fde0ff */
[----:B------:R-:W-:-:S03]  /*c0830*/  SHF.R.U32.HI R43, RZ, 0x8, R43 ;  /* 0x00000008ff2b7819 */ /* 0x000fc6000001162b */
[----:B------:R-:W-:Y:S01]  /*c0840*/  IMAD.X R3, R36, 0x1, R26, P6 ;  /* 0x0000000124037824 */ /* 0x000fe200030e061a */
[----:B-1----:R-:W-:Y:S02]  /*c0850*/  SHF.R.U32.HI R37, RZ, 0x8, R38 ;  /* 0x00000008ff257819 */ /* 0x002fe40000011626 */
[----:B------:R-:W-:Y:S02]  /*c0860*/  LOP3.LUT R38, R40, 0xffff, RZ, 0xc0, !PT ;  /* 0x0000ffff28267812 */ /* 0x000fe400078ec0ff */
[----:B------:R-:W-:Y:S02]  /*c0870*/  LOP3.LUT R37, R37, 0xffff, RZ, 0xc0, !PT ;  /* 0x0000ffff25257812 */ /* 0x000fe400078ec0ff */
[----:B------:R-:W-:Y:S01]  /*c0880*/  LOP3.LUT R39, R43, 0xffff, RZ, 0xc0, !PT ;  /* 0x0000ffff2b277812 */ /* 0x000fe200078ec0ff */
[----:B------:R0:W-:Y:S02]  /*c0890*/  STL.64 [R1+0x1658], R2 ;  /* 0x0016580201007387 */ /* 0x0001e40000100a00 */
[----:B0-----:R-:W-:-:S02]  /*c08a0*/  PRMT R2, R38, 0x3340, R37 ;  /* 0x0000334026027816 */ /* 0x001fc40000000025 */
[----:B------:R-:W-:-:S05]  /*c08b0*/  PRMT R3, R39, 0x3340, R0 ;  /* 0x0000334027037816 */ /* 0x000fca0000000000 */
[----:B------:R-:W-:Y:S04]  /*c08c0*/  STL [R1+0x2c8], R3 ;  /* 0x0002c80301007387 */ /* 0x000fe80000100800 */
[----:B------:R0:W-:Y:S04]  /*c08d0*/  STL [R1+0x1c28], R2 ;  /* 0x001c280201007387 */ /* 0x0001e80000100800 */
[----:B0-----:R-:W4:Y:S04]  /*c08e0*/  LDL.LU R2, [R1+0x25c] ;  /* 0x00025c0001027983 */ /* 0x001f280000300800 */
[----:B------:R-:W4:Y:S01]  /*c08f0*/  LDL.LU R3, [R1+0x1f0] ;  /* 0x0001f00001037983 */ /* 0x000f220000300800 */
[----:B--2---:R-:W-:-:S02]  /*c0900*/  LOP3.LUT R42, R54, 0xffff, RZ, 0xc0, !PT ;  /* 0x0000ffff362a7812 */ /* 0x004fc400078ec0ff */
[----:B---3--:R-:W-:-:S04]  /*c0910*/  LOP3.LUT R44, R55, 0xffff, RZ, 0xc0, !PT ;  /* 0x0000ffff372c7812 */ /* 0x008fc800078ec0ff */
[----:B------:R-:W-:Y:S02]  /*c0920*/  PRMT R37, R44, 0x3340, R0 ;  /* 0x000033402c257816 */ /* 0x000fe40000000000 */
[----:B----4-:R-:W-:-:S04]  /*c0930*/  LOP3.LUT R41, R56, 0xffff, RZ, 0xc0, !PT ;  /* 0x0000ffff38297812 */ /* 0x010fc800078ec0ff */
[----:B------:R-:W-:-:S04]  /*c0940*/  PRMT R38, R42, 0x3340, R41 ;  /* 0x000033402a267816 */ /* 0x000fc80000000029 */
[----:B------:R-:W-:-:S05]  /*c0950*/  PRMT R37, R38, 0x5410, R37 ;  /* 0x0000541026257816 */ /* 0x000fca0000000025 */
[----:B------:R0:W-:Y:S04]  /*c0960*/  STL [R1+0x1ccc], R37 ;  /* 0x001ccc2501007387 */ /* 0x0001e80000100800 */
[----:B------:R-:W2:Y:S01]  /*c0970*/  LDL.LU R55, [R1+0x214] ;  /* 0x0002140001377983 */ /* 0x000ea20000300800 */
[----:B------:R-:W-:Y:S02]  /*c0980*/  LOP3.LUT R43, R51, 0xffff, RZ, 0xc0, !PT ;  /* 0x0000ffff332b7812 */ /* 0x000fe400078ec0ff */
[----:B------:R-:W-:Y:S01]  /*c0990*/  LOP3.LUT R39, R53, 0xffff, RZ, 0xc0, !PT ;  /* 0x0000ffff35277812 */ /* 0x000fe200078ec0ff */
[----:B------:R-:W3:Y:S04]  /*c09a0*/  LDL.LU R51, [R1+0x184] ;  /* 0x0001840001337983 */ /* 0x000ee80000300800 */
[----:B------:R-:W4:Y:S01]  /*c09b0*/  LDL.LU R53, [R1+0x13c] ;  /* 0x00013c0001357983 */ /* 0x000f220000300800 */
[----:B------:R-:W-:-:S02]  /*c09c0*/  LOP3.LUT R40, R57, 0xffff, RZ, 0xc0, !PT ;  /* 0x0000ffff39287812 */ /* 0x000fc400078ec0ff */
[----:B0-----:R-:W-:Y:S02]  /*c09d0*/  PRMT R37, R43, 0x3340, R0 ;  /* 0x000033402b257816 */ /* 0x001fe40000000000 */
        /* <DEDUP_REMOVED lines=8> */
[----:B0-----:R-:W-:Y:S02]  /*c0a60*/  SHF.R.U32.HI R37, RZ, 0x8, R39 ;  /* 0x00000008ff257819 */ /* 0x001fe40000011627 */
[----:B------:R-:W-:Y:S02]  /*c0a70*/  LOP3.LUT R39, R42, 0xffff, RZ, 0xc0, !PT ;  /* 0x0000ffff2a277812 */ /* 0x000fe400078ec0ff */
[----:B------:R-:W-:Y:S02]  /*c0a80*/  LOP3.LUT R40, R40, 0xffff, RZ, 0xc0, !PT ;  /* 0x0000ffff28287812 */ /* 0x000fe400078ec0ff */
[----:B------:R-:W-:Y:S01]  /*c0a90*/  LOP3.LUT R37, R37, 0xffff, RZ, 0xc0, !PT ;  /* 0x0000ffff25257812 */ /* 0x000fe200078ec0ff */
[----:B------:R-:W-:Y:S01]  /*c0aa0*/  IMAD.X R57, R36, 0x1, R25, P6 ;  /* 0x0000000124397824 */ /* 0x000fe200030e0619 */
[----:B------:R-:W-:Y:S02]  /*c0ab0*/  PRMT R41, R39, 0x3340, R38 ;  /* 0x0000334027297816 */ /* 0x000fe40000000026 */
[----:B------:R-:W-:-:S02]  /*c0ac0*/  IADD3 R38, P6, PT, R45, R24, RZ ;  /* 0x000000182d267210 */ /* 0x000fc40007fde0ff */
[----:B------:R-:W-:Y:S01]  /*c0ad0*/  PRMT R37, R40, 0x3340, R37 ;  /* 0x0000334028257816 */ /* 0x000fe20000000025 */
[----:B------:R0:W-:Y:S02]  /*c0ae0*/  STL.64 [R1+0x1650], R56 ;  /* 0x0016503801007387 */ /* 0x0001e40000100a00 */
[----:B------:R-:W-:Y:S02]  /*c0af0*/  IMAD.X R39, R36, 0x1, R22, P6 ;  /* 0x0000000124277824 */ /* 0x000fe400030e0616 */
[----:B------:R-:W-:Y:S04]  /*c0b00*/  STL [R1+0x1bf8], R41 ;  /* 0x001bf82901007387 */ /* 0x000fe80000100800 */
[----:B------:R1:W-:Y:S04]  /*c0b10*/  STL [R1+0x1bec], R37 ;  /* 0x001bec2501007387 */ /* 0x0003e80000100800 */
[----:B------:R-:W4:Y:S04]  /*c0b20*/  LDL.LU R54, [R1+0x258] ;  /* 0x0002580001367983 */ /* 0x000f280000300800 */
[----:B0-----:R-:W4:Y:S04]  /*c0b30*/  LDL.LU R56, [R1+0x1ec] ;  /* 0x0001ec0001387983 */ /* 0x001f280000300800 */
[----:B------:R-:W4:Y:S01]  /*c0b40*/  LDL.LU R57, [R1+0x210] ;  /* 0x0002100001397983 */ /* 0x000f220000300800 */
[----:B-1----:R-:W-:-:S03]  /*c0b50*/  SHF.R.U32.HI R37, RZ, 0x8, R44 ;  /* 0x00000008ff257819 */ /* 0x002fc6000001162c */
[----:B------:R0:W-:Y:S01]  /*c0b60*/  STL.64 [R1+0x1648], R38 ;  /* 0x0016482601007387 */ /* 0x0001e20000100a00 */
[----:B------:R-:W-:Y:S02]  /*c0b70*/  LOP3.LUT R37, R37, 0xffff, RZ, 0xc0, !PT ;  /* 0x0000ffff25257812 */ /* 0x000fe400078ec0ff */
[----:B0-----:R-:W-:-:S04]  /*c0b80*/  SHF.R.U32.HI R38, RZ, 0x8, R43 ;  /* 0x00000008ff267819 */ /* 0x001fc8000001162b */
[----:B------:R-:W-:Y:S02]  /*c0b90*/  LOP3.LUT R38, R38, 0xffff, RZ, 0xc0, !PT ;  /* 0x0000ffff26267812 */ /* 0x000fe400078ec0ff */
[--C-:B------:R-:W-:Y:S02]  /*c0ba0*/  PRMT R37, R37, 0x3340, R0.reuse ;  /* 0x0000334025257816 */ /* 0x100fe40000000000 */
[----:B------:R-:W-:-:S05]  /*c0bb0*/  PRMT R38, R38, 0x3340, R0 ;  /* 0x0000334026267816 */ /* 0x000fca0000000000 */
[----:B------:R-:W-:Y:S01]  /*c0bc0*/  STL [R1+0x2c4], R38 ;  /* 0x0002c42601007387 */ /* 0x000fe20000100800 */
[----:B------:R-:W-:-:S03]  /*c0bd0*/  LOP3.LUT R40, R2, 0xffff, RZ, 0xc0, !PT ;  /* 0x0000ffff02287812 */ /* 0x000fc600078ec0ff */
[----:B------:R0:W-:Y:S01]  /*c0be0*/  STL [R1+0x2b0], R37 ;  /* 0x0002b02501007387 */ /* 0x0001e20000100800 */
[----:B------:R-:W-:-:S04]  /*c0bf0*/  LOP3.LUT R42, R3, 0xffff, RZ, 0xc0, !PT ;  /* 0x0000ffff032a7812 */ /* 0x000fc800078ec0ff */
[----:B0-----:R-:W-:Y:S02]  /*c0c00*/  PRMT R37, R42, 0x3340, R0 ;  /* 0x000033402a257816 */ /* 0x001fe40000000000 */
[----:B--2---:R-:W-:-:S04]  /*c0c10*/  LOP3.LUT R39, R55, 0xffff, RZ, 0xc0, !PT ;  /* 0x0000ffff37277812 */ /* 0x004fc800078ec0ff */
[----:B------:R-:W-:-:S04]  /*c0c20*/  PRMT R38, R40, 0x3340, R39 ;  /* 0x0000334028267816 */ /* 0x000fc80000000027 */
[----:B------:R-:W-:Y:S02]  /*c0c30*/  PRMT R3, R38, 0x5410, R37 ;  /* 0x0000541026037816 */ /* 0x000fe40000000025 */
[----:B---3--:R-:W-:-:S03]  /*c0c40*/  LOP3.LUT R50, R51, 0xffff, RZ, 0xc0, !PT ;  /* 0x0000ffff33327812 */ /* 0x008fc600078ec0ff */
[----:B------:R0:W-:Y:S01]  /*c0c50*/  STL [R1+0x1cc4], R3 ;  /* 0x001cc40301007387 */ /* 0x0001e20000100800 */
[----:B----4-:R-:W-:-:S03]  /*c0c60*/  LOP3.LUT R2, R53, 0xffff, RZ, 0xc0, !PT ;  /* 0x0000ffff35027812 */ /* 0x010fc600078ec0ff */
[----:B------:R-:W2:Y:S04]  /*c0c70*/  LDL.LU R55, [R1+0x224] ;  /* 0x0002240001377983 */ /* 0x000ea80000300800 */
[----:B------:R-:W3:Y:S04]  /*c0c80*/  LDL.LU R51, [R1+0x1e4] ;  /* 0x0001e40001337983 */ /* 0x000ee80000300800 */
[----:B------:R-:W4:Y:S01]  /*c0c90*/  LDL.LU R53, [R1+0x200] ;  /* 0x0002000001357983 */ /* 0x000f220000300800 */
[----:B------:R-:W-:Y:S02]  /*c0ca0*/  SHF.R.U32.HI R38, RZ, 0x8, R40 ;  /* 0x00000008ff267819 */ /* 0x000fe40000011628 */
[----:B------:R-:W-:-:S02]  /*c0cb0*/  SHF.R.U32.HI R40, RZ, 0x8, R50 ;  /* 0x00000008ff287819 */ /* 0x000fc40000011632 */
[----:B------:R-:W-:Y:S02]  /*c0cc0*/  SHF.R.U32.HI R37, RZ, 0x8, R2 ;  /* 0x00000008ff257819 */ /* 0x000fe40000011602 */
[----:B------:R-:W-:Y:S02]  /*c0cd0*/  SHF.R.U32.HI R41, RZ, 0x8, R39 ;  /* 0x00000008ff297819 */ /* 0x000fe40000011627 */
[----:B------:R-:W-:Y:S02]  /*c0ce0*/  LOP3.LUT R40, R40, 0xffff, RZ, 0xc0, !PT ;  /* 0x0000ffff28287812 */ /* 0x000fe400078ec0ff */
[----:B------:R-:W-:Y:S02]  /*c0cf0*/  LOP3.LUT R39, R37, 0xffff, RZ, 0xc0, !PT ;  /* 0x0000ffff25277812 */ /* 0x000fe400078ec0ff */
[----:B------:R-:W-:Y:S02]  /*c0d00*/  LOP3.LUT R38, R38, 0xffff, RZ, 0xc0, !PT ;  /* 0x0000ffff26267812 */ /* 0x000fe400078ec0ff */
[----:B------:R-:W-:-:S02]  /*c0d10*/  LOP3.LUT R37, R41, 0xffff, RZ, 0xc0, !PT ;  /* 0x0000ffff29257812 */ /* 0x000fc400078ec0ff */
[----:B0-----:R-:W-:Y:S01]  /*c0d20*/  PRMT R3, R40, 0x3340, R39 ;  /* 0x0000334028037816 */ /* 0x001fe20000000027 */
[----:B------:R0:W-:Y:S04]  /*c0d30*/  STL [R1+0x160], R2 ;  /* 0x0001600201007387 */ /* 0x0001e80000100800 */
[----:B------:R-:W-:Y:S01]  /*c0d40*/  STL [R1+0x5464], R50 ;  /* 0x0054643201007387 */ /* 0x000fe20000100800 */
[----:B0-----:R-:W-:Y:S02]  /*c0d50*/  PRMT R2, R38, 0x3340, R37 ;  /* 0x0000334026027816 */ /* 0x001fe40000000025 */
[----:B------:R-:W-:Y:S02]  /*c0d60*/  LOP3.LUT R41, R54, 0xffff, RZ, 0xc0, !PT ;  /* 0x0000ffff36297812 */ /* 0x000fe400078ec0ff */
[----:B------:R-:W-:-:S02]  /*c0d70*/  LOP3.LUT R40, R56, 0xffff, RZ, 0xc0, !PT ;  /* 0x0000ffff38287812 */ /* 0x000fc400078ec0ff */
[----:B------:R-:W-:Y:S02]  /*c0d80*/  LOP3.LUT R39, R57, 0xffff, RZ, 0xc0, !PT ;  /* 0x0000ffff39277812 */ /* 0x000fe400078ec0ff */
[----:B------:R-:W-:Y:S02]  /*c0d90*/  PRMT R37, R40, 0x3340, R0 ;  /* 0x0000334028257816 */ /* 0x000fe40000000000 */
[----:B------:R-:W-:Y:S01]  /*c0da0*/  PRMT R38, R41, 0x3340, R39 ;  /* 0x0000334029267816 */ /* 0x000fe20000000027 */
[----:B------:R-:W-:Y:S04]  /*c0db0*/  STL [R1+0x1c10], R3 ;  /* 0x001c100301007387 */ /* 0x000fe80000100800 */
[----:B------:R0:W-:Y:S04]  /*c0dc0*/  STL [R1+0x1bcc], R2 ;  /* 0x001bcc0201007387 */ /* 0x0001e80000100800 */
[----:B------:R-:W4:Y:S04]  /*c0dd0*/  LDL.LU R54, [R1+0x2d4] ;  /* 0x0002d40001367983 */ /* 0x000f280000300800 */
[----:B------:R-:W4:Y:S01]  /*c0de0*/  LDL.LU R56, [R1+0x294] ;  /* 0x0002940001387983 */ /* 0x000f220000300800 */
[----:B0-----:R-:W-:-:S05]  /*c0df0*/  PRMT R2, R38, 0x5410, R37 ;  /* 0x0000541026027816 */ /* 0x001fca0000000025 */
[----:B------:R0:W-:Y:S04]  /*c0e00*/  STL [R1+0x1cc0], R2 ;  /* 0x001cc00201007387 */ /* 0x0001e80000100800 */
[----:B------:R-:W4:Y:S01]  /*c0e10*/  LDL.LU R57, [R1+0x2b4] ;  /* 0x0002b40001397983 */ /* 0x000f220000300800 */
[----:B------:R-:W-:Y:S02]  /*c0e20*/  SHF.R.U32.HI R41, RZ, 0x8, R41 ;  /* 0x00000008ff297819 */ /* 0x000fe40000011629 */
[----:B------:R-:W-:Y:S02]  /*c0e30*/  SHF.R.U32.HI R38, RZ, 0x8, R39 ;  /* 0x00000008ff267819 */ /* 0x000fe40000011627 */
[----:B0-----:R-:W-:Y:S02]  /*c0e40*/  IADD3 R2, P6, PT, R45, R23, RZ ;  /* 0x000000172d027210 */ /* 0x001fe40007fde0ff */
[----:B------:R-:W-:-:S03]  /*c0e50*/  SHF.R.U32.HI R37, RZ, 0x8, R40 ;  /* 0x00000008ff257819 */ /* 0x000fc60000011628 */
[----:B------:R-:W-:Y:S01]  /*c0e60*/  IMAD.X R3, R36, 0x1, R21, P6 ;  /* 0x0000000124037824 */ /* 0x000fe200030e0615 */
[----:B------:R-:W-:Y:S02]  /*c0e70*/  LOP3.LUT R39, R41, 0xffff, RZ, 0xc0, !PT ;  /* 0x0000ffff29277812 */ /* 0x000fe400078ec0ff */
[----:B------:R-:W-:Y:S02]  /*c0e80*/  LOP3.LUT R38, R38, 0xffff, RZ, 0xc0, !PT ;  /* 0x0000ffff26267812 */ /* 0x000fe400078ec0ff */
[----:B------:R0:W-:Y:S01]  /*c0e90*/  STL.64 [R1+0x1640], R2 ;  /* 0x0016400201007387 */ /* 0x0001e20000100a00 */
[----:B------:R-:W-:Y:S02]  /*c0ea0*/  LOP3.LUT R37, R37, 0xffff, RZ, 0xc0, !PT ;  /* 0x0000ffff25257812 */ /* 0x000fe400078ec0ff */
[----:B0-----:R-:W-:Y:S02]  /*c0eb0*/  PRMT R3, R39, 0x3340, R38 ;  /* 0x0000334027037816 */ /* 0x001fe40000000026 */
[----:B------:R-:W-:-:S03]  /*c0ec0*/  PRMT R2, R37, 0x3340, R0 ;  /* 0x0000334025027816 */ /* 0x000fc60000000000 */
[----:B------:R-:W-:Y:S04]  /*c0ed0*/  STL [R1+0x1bc4], R3 ;  /* 0x001bc40301007387 */ /* 0x000fe80000100800 */
[----:B------:R0:W-:Y:S01]  /*c0ee0*/  STL [R1+0x2ac], R2 ;  /* 0x0002ac0201007387 */ /* 0x0001e20000100800 */
[----:B--2---:R-:W-:-:S03]  /*c0ef0*/  LOP3.LUT R40, R55, 0xffff, RZ, 0xc0, !PT ;  /* 0x0000ffff37287812 */ /* 0x004fc600078ec0ff */
[----:B------:R-:W2:Y:S01]  /*c0f00*/  LDL.LU R55, [R1+0x2d8] ;  /* 0x0002d80001377983 */ /* 0x000ea20000300800 */
[----:B---3--:R-:W-:-:S03]  /*c0f10*/  LOP3.LUT R41, R51, 0xffff, RZ, 0xc0, !PT ;  /* 0x0000ffff33297812 */ /* 0x008fc600078ec0ff */
[----:B------:R-:W3:Y:S01]  /*c0f20*/  LDL.LU R51, [R1+0x298] ;  /* 0x0002980001337983 */ /* 0x000ee20000300800 */
[----:B----4-:R-:W-:Y:S02]  /*c0f30*/  LOP3.LUT R39, R53, 0xffff, RZ, 0xc0, !PT ;  /* 0x0000ffff35277812 */ /* 0x010fe400078ec0ff */
[----:B------:R-:W-:Y:S02]  /*c0f40*/  PRMT R37, R41, 0x3340, R0 ;  /* 0x0000334029257816 */ /* 0x000fe40000000000 */
[----:B------:R-:W-:-:S04]  /*c0f50*/  PRMT R38, R40, 0x3340, R39 ;  /* 0x0000334028267816 */ /* 0x000fc80000000027 */
[----:B0-----:R-:W-:-:S05]  /*c0f60*/  PRMT R2, R38, 0x5410, R37 ;  /* 0x0000541026027816 */ /* 0x001fca0000000025 */
[----:B------:R0:W-:Y:S04]  /*c0f70*/  STL [R1+0x1cbc], R2 ;  /* 0x001cbc0201007387 */ /* 0x0001e80000100800 */
[----:B------:R-:W4:Y:S01]  /*c0f80*/  LDL.LU R53, [R1+0x2bc] ;  /* 0x0002bc0001357983 */ /* 0x000f220000300800 */
[----:B------:R-:W-:Y:S02]  /*c0f90*/  SHF.R.U32.HI R42, RZ, 0x8, R42 ;  /* 0x00000008ff2a7819 */ /* 0x000fe4000001162a */
[----:B0-----:R-:W-:Y:S02]  /*c0fa0*/  IADD3 R2, P6, PT, R45, R20, RZ ;  /* 0x000000142d027210 */ /* 0x001fe40007fde0ff */
[----:B------:R-:W-:Y:S02]  /*c0fb0*/  SHF.R.U32.HI R38, RZ, 0x8, R40 ;  /* 0x00000008ff267819 */ /* 0x000fe40000011628 */
[----:B------:R-:W-:Y:S01]  /*c0fc0*/  SHF.R.U32.HI R37, RZ, 0x8, R39 ;  /* 0x00000008ff257819 */ /* 0x000fe20000011627 */
[----:B------:R-:W-:Y:S01]  /*c0fd0*/  IMAD.X R3, R36, 0x1, R19, P6 ;  /* 0x0000000124037824 */ /* 0x000fe200030e0613 */
[----:B------:R-:W-:-:S02]  /*c0fe0*/  LOP3.LUT R39, R42, 0xffff, RZ, 0xc0, !PT ;  /* 0x0000ffff2a277812 */ /* 0x000fc400078ec0ff */
[----:B------:R-:W-:Y:S02]  /*c0ff0*/  LOP3.LUT R38, R38, 0xffff, RZ, 0xc0, !PT ;  /* 0x0000ffff26267812 */ /* 0x000fe400078ec0ff */
[----:B------:R0:W-:Y:S01]  /*c1000*/  STL.64 [R1+0x1630], R2 ;  /* 0x0016300201007387 */ /* 0x0001e20000100a00 */
[----:B------:R-:W-:Y:S02]  /*c1010*/  LOP3.LUT R37, R37, 0xffff, RZ, 0xc0, !PT ;  /* 0x0000ffff25257812 */ /* 0x000fe400078ec0ff */
[--C-:B0-----:R-:W-:Y:S02]  /*c1020*/  PRMT R3, R39, 0x3340, R0.reuse ;  /* 0x0000334027037816 */ /* 0x101fe40000000000 */
[----:B------:R-:W-:Y:S02]  /*c1030*/  PRMT R2, R38, 0x3340, R37 ;  /* 0x0000334026027816 */ /* 0x000fe40000000025 */
[----:B------:R-:W-:Y:S02]  /*c1040*/  LOP3.LUT R40, R54, 0xffff, RZ, 0xc0, !PT ;  /* 0x0000ffff36287812 */ /* 0x000fe400078ec0ff */
[----:B------:R-:W-:Y:S01]  /*c1050*/  LOP3.LUT R43, R56, 0xffff, RZ, 0xc0, !PT ;  /* 0x0000ffff382b7812 */ /* 0x000fe200078ec0ff */
[----:B------:R-:W-:Y:S03]  /*c1060*/  STL [R1+0x2a0], R3 ;  /* 0x0002a00301007387 */ /* 0x000fe60000100800 */
[----:B------:R-:W-:-:S02]  /*c1070*/  PRMT R37, R43, 0x3340, R0 ;  /* 0x000033402b257816 */ /* 0x000fc40000000000 */
[----:B------:R-:W-:Y:S01]  /*c1080*/  LOP3.LUT R39, R57, 0xffff, RZ, 0xc0, !PT ;  /* 0x0000ffff39277812 */ /* 0x000fe200078ec0ff */
[----:B------:R0:W-:Y:S03]  /*c1090*/  STL [R1+0x1bc0], R2 ;  /* 0x001bc00201007387 */ /* 0x0001e60000100800 */
[----:B------:R-:W-:Y:S01]  /*c10a0*/  PRMT R38, R40, 0x3340, R39 ;  /* 0x0000334028267816 */ /* 0x000fe20000000027 */
[----:B------:R-:W4:Y:S01]  /*c10b0*/  LDL.LU R61, [R1+0x2cc] ;  /* 0x0002cc00013d7983 */ /* 0x000f220000300800 */
[----:B------:R-:W-:-:S03]  /*c10c0*/  SHF.R.U32.HI R41, RZ, 0x8, R41 ;  /* 0x00000008ff297819 */ /* 0x000fc60000011629 */
[----:B------:R-:W4:Y:S01]  /*c10d0*/  LDL.LU R56, [R1+0x284] ;  /* 0x0002840001387983 */ /* 0x000f220000300800 */
[----:B0-----:R-:W-:-:S05]  /*c10e0*/  PRMT R2, R38, 0x5410, R37 ;  /* 0x0000541026027816 */ /* 0x001fca0000000025 */
[----:B------:R0:W-:Y:S01]  /*c10f0*/  STL [R1+0x1cb4], R2 ;  /* 0x001cb40201007387 */ /* 0x0001e20000100800 */
[----:B------:R-:W-:-:S03]  /*c1100*/  SHF.R.U32.HI R37, RZ, 0x8, R39 ;  /* 0x00000008ff257819 */ /* 0x000fc60000011627 */
[----:B------:R-:W4:Y:S01]  /*c1110*/  LDL.LU R57, [R1+0x2a4] ;  /* 0x0002a40001397983 */ /* 0x000f220000300800 */
[----:B------:R-:W-:Y:S02]  /*c1120*/  LOP3.LUT R39, R41, 0xffff, RZ, 0xc0, !PT ;  /* 0x0000ffff29277812 */ /* 0x000fe400078ec0ff */
[----:B0-----:R-:W-:Y:S02]  /*c1130*/  IADD3 R2, P6, PT, R45, R18, RZ ;  /* 0x000000122d027210 */ /* 0x001fe40007fde0ff */
[----:B------:R-:W-:-:S03]  /*c1140*/  PRMT R39, R39, 0x3340, R0 ;  /* 0x0000334027277816 */ /* 0x000fc60000000000 */
[----:B------:R-:W-:Y:S01]  /*c1150*/  IMAD.X R3, R36, 0x1, R17, P6 ;  /* 0x0000000124037824 */ /* 0x000fe200030e0611 */
[----:B------:R-:W-:Y:S02]  /*c1160*/  SHF.R.U32.HI R38, RZ, 0x8, R40 ;  /* 0x00000008ff267819 */ /* 0x000fe40000011628 */
[----:B------:R-:W-:Y:S02]  /*c1170*/  LOP3.LUT R37, R37, 0xffff, RZ, 0xc0, !PT ;  /* 0x0000ffff25257812 */ /* 0x000fe400078ec0ff */
[----:B------:R0:W-:Y:S01]  /*c1180*/  STL.64 [R1+0x1628], R2 ;  /* 0x0016280201007387 */ /* 0x0001e20000100a00 */
[----:B------:R-:W-:-:S03]  /*c1190*/  LOP3.LUT R38, R38, 0xffff, RZ, 0xc0, !PT ;  /* 0x0000ffff26267812 */ /* 0x000fc600078ec0ff */
[----:B0-----:R-:W4:Y:S04]  /*c11a0*/  LDL.LU R2, [R1+0x5568] ;  /* 0x0055680001027983 */ /* 0x001f280000300800 */
[----:B------:R-:W-:Y:S01]  /*c11b0*/  STL [R1+0x29c], R39 ;  /* 0x00029c2701007387 */ /* 0x000fe20000100800 */
[----:B------:R-:W-:-:S05]  /*c11c0*/  PRMT R3, R38, 0x3340, R37 ;  /* 0x0000334026037816 */ /* 0x000fca0000000025 */
[----:B------:R0:W-:Y:S04]  /*c11d0*/  STL [R1+0x1bbc], R3 ;  /* 0x001bbc0301007387 */ /* 0x0001e80000100800 */
[----:B0-----:R-:W4:Y:S01]  /*c11e0*/  LDL.LU R3, [R1+0x2d0] ;  /* 0x0002d00001037983 */ /* 0x001f220000300800 */
[----:B--2---:R-:W-:Y:S02]  /*c11f0*/  LOP3.LUT R41, R55, 0xffff, RZ, 0xc0, !PT ;  /* 0x0000ffff37297812 */ /* 0x004fe400078ec0ff */
[----:B---3--:R-:W-:Y:S02]  /*c1200*/  LOP3.LUT R40, R51, 0xffff, RZ, 0xc0, !PT ;  /* 0x0000ffff33287812 */ /* 0x008fe400078ec0ff */
[----:B------:R-:W2:Y:S02]  /*c1210*/  LDL.LU R51, [R1+0x290] ;  /* 0x0002900001337983 */ /* 0x000ea40000300800 */
[----:B------:R-:W-:-:S02]  /*c1220*/  PRMT R37, R40, 0x3340, R0 ;  /* 0x0000334028257816 */ /* 0x000fc40000000000 */
[----:B----4-:R-:W-:-:S04]  /*c1230*/  LOP3.LUT R39, R53, 0xffff, RZ, 0xc0, !PT ;  /* 0x0000ffff35277812 */ /* 0x010fc800078ec0ff */
[----:B------:R-:W-:-:S04]  /*c1240*/  PRMT R38, R41, 0x3340, R39 ;  /* 0x0000334029267816 */ /* 0x000fc80000000027 */
[----:B------:R-:W-:-:S05]  /*c1250*/  PRMT R37, R38, 0x5410, R37 ;  /* 0x0000541026257816 */ /* 0x000fca0000000025 */
[----:B------:R0:W-:Y:S04]  /*c1260*/  STL [R1+0x1cb0], R37 ;  /* 0x001cb02501007387 */ /* 0x0001e80000100800 */
[----:B------:R-:W3:Y:S01]  /*c1270*/  LDL.LU R53, [R1+0x2a8] ;  /* 0x0002a80001357983 */ /* 0x000ee20000300800 */
[----:B------:R-:W-:Y:S02]  /*c1280*/  SHF.R.U32.HI R41, RZ, 0x8, R41 ;  /* 0x00000008ff297819 */ /* 0x000fe40000011629 */
[----:B------:R-:W-:Y:S02]  /*c1290*/  SHF.R.U32.HI R38, RZ, 0x8, R39 ;  /* 0x00000008ff267819 */ /* 0x000fe40000011627 */
[----:B------:R-:W-:Y:S02]  /*c12a0*/  IADD3 R54, P6, PT, R45, R16, RZ ;  /* 0x000000102d367210 */ /* 0x000fe40007fde0ff */
[----:B0-----:R-:W-:-:S02]  /*c12b0*/  SHF.R.U32.HI R37, RZ, 0x8, R40 ;  /* 0x00000008ff257819 */ /* 0x001fc40000011628 */
[----:B------:R-:W-:Y:S02]  /*c12c0*/  LOP3.LUT R39, R41, 0xffff, RZ, 0xc0, !PT ;  /* 0x0000ffff29277812 */ /* 0x000fe400078ec0ff */
[----:B------:R-:W-:Y:S01]  /*c12d0*/  LOP3.LUT R38, R38, 0xffff, RZ, 0xc0, !PT ;  /* 0x0000ffff26267812 */ /* 0x000fe200078ec0ff */
[----:B------:R-:W-:Y:S01]  /*c12e0*/  IMAD.X R55, R36, 0x1, R14, P6 ;  /* 0x0000000124377824 */ /* 0x000fe200030e060e */
[----:B------:R-:W-:Y:S02]  /*c12f0*/  LOP3.LUT R37, R37, 0xffff, RZ, 0xc0, !PT ;  /* 0x0000ffff25257812 */ /* 0x000fe400078ec0ff */
[----:B------:R-:W-:Y:S02]  /*c1300*/  PRMT R38, R39, 0x3340, R38 ;  /* 0x0000334027267816 */ /* 0x000fe40000000026 */
[----:B------:R-:W-:Y:S01]  /*c1310*/  PRMT R37, R37, 0x3340, R0 ;  /* 0x0000334025257816 */ /* 0x000fe20000000000 */
[----:B------:R0:W-:Y:S04]  /*c1320*/  STL.64 [R1+0x1620], R54 ;  /* 0x0016203601007387 */ /* 0x0001e80000100a00 */
[----:B0-----:R-:W4:Y:S04]  /*c1330*/  LDL.LU.64 R54, [R1+0x5560] ;  /* 0x0055600001367983 */ /* 0x001f280000300a00 */
[----:B------:R-:W-:Y:S01]  /*c1340*/  STL [R1+0x1bb0], R38 ;  /* 0x001bb02601007387 */ /* 0x000fe20000100800 */
[----:B------:R-:W-:-:S03]  /*c1350*/  LOP3.LUT R40, R61, 0xffff, RZ, 0xc0, !PT ;  /* 0x0000ffff3d287812 */ /* 0x000fc600078ec0ff */
[----:B------:R0:W-:Y:S01]  /*c1360*/  STL [R1+0x294], R37 ;  /* 0x0002942501007387 */ /* 0x0001e20000100800 */
[----:B------:R-:W-:-:S03]  /*c1370*/  LOP3.LUT R42, R56, 0xffff, RZ, 0xc0, !PT ;  /* 0x0000ffff382a7812 */ /* 0x000fc600078ec0ff */
[----:B------:R-:W4:Y:S01]  /*c1380*/  LDL.LU R56, [R1+0xb4] ;  /* 0x0000b40001387983 */ /* 0x000f220000300800 */
[----:B0-----:R-:W-:Y:S02]  /*c1390*/  PRMT R37, R42, 0x3340, R0 ;  /* 0x000033402a257816 */ /* 0x001fe40000000000 */
[----:B------:R-:W-:Y:S02]  /*c13a0*/  LOP3.LUT R39, R57, 0xffff, RZ, 0xc0, !PT ;  /* 0x0000ffff39277812 */ /* 0x000fe400078ec0ff */
[----:B------:R-:W4:Y:S02]  /*c13b0*/  LDL.LU R57, [R1+0x74] ;  /* 0x0000740001397983 */ /* 0x000f240000300800 */
[----:B------:R-:W-:-:S04]  /*c13c0*/  PRMT R38, R40, 0x3340, R39 ;  /* 0x0000334028267816 */ /* 0x000fc80000000027 */
[----:B------:R-:W-:Y:S02]  /*c13d0*/  PRMT R37, R38, 0x5410, R37 ;  /* 0x0000541026257816 */ /* 0x000fe40000000025 */
[----:B------:R-:W-:Y:S02]  /*c13e0*/  SHF.R.U32.HI R43, RZ, 0x8, R43 ;  /* 0x00000008ff2b7819 */ /* 0x000fe4000001162b */
[----:B------:R-:W-:Y:S01]  /*c13f0*/  SHF.R.U32.HI R38, RZ, 0x8, R40 ;  /* 0x00000008ff267819 */ /* 0x000fe20000011628 */
[----:B------:R0:W-:Y:S01]  /*c1400*/  STL [R1+0x1cac], R37 ;  /* 0x001cac2501007387 */ /* 0x0001e20000100800 */
[----:B------:R-:W-:Y:S02]  /*c1410*/  IADD3 R60, P6, PT, R45, R15, RZ ;  /* 0x0000000f2d3c7210 */ /* 0x000fe40007fde0ff */
[----:B------:R-:W-:Y:S02]  /*c1420*/  LOP3.LUT R38, R38, 0xffff, RZ, 0xc0, !PT ;  /* 0x0000ffff26267812 */ /* 0x000fe400078ec0ff */
[----:B0-----:R-:W-:-:S02]  /*c1430*/  SHF.R.U32.HI R37, RZ, 0x8, R39 ;  /* 0x00000008ff257819 */ /* 0x001fc40000011627 */
[----:B------:R-:W-:Y:S02]  /*c1440*/  LOP3.LUT R39, R43, 0xffff, RZ, 0xc0, !PT ;  /* 0x0000ffff2b277812 */ /* 0x000fe400078ec0ff */
[----:B------:R-:W-:Y:S01]  /*c1450*/  LOP3.LUT R37, R37, 0xffff, RZ, 0xc0, !PT ;  /* 0x0000ffff25257812 */ /* 0x000fe200078ec0ff */
[----:B------:R-:W-:Y:S01]  /*c1460*/  IMAD.X R61, R36, 0x1, R13, P6 ;  /* 0x00000001243d7824 */ /* 0x000fe200030e060d */
[----:B------:R-:W-:Y:S02]  /*c1470*/  PRMT R39, R39, 0x3340, R0 ;  /* 0x0000334027277816 */ /* 0x000fe40000000000 */
[----:B------:R-:W-:Y:S02]  /*c1480*/  PRMT R37, R38, 0x3340, R37 ;  /* 0x0000334026257816 */ /* 0x000fe40000000025 */
[----:B------:R-:W-:Y:S04]  /*c1490*/  STL.64 [R1+0x1618], R60 ;  /* 0x0016183c01007387 */ /* 0x000fe80000100a00 */
[----:B------:R3:W-:Y:S04]  /*c14a0*/  STL [R1+0x28c], R39 ;  /* 0x00028c2701007387 */ /* 0x0007e80000100800 */
[----:B------:R0:W-:Y:S01]  /*c14b0*/  STL [R1+0x1bac], R37 ;  /* 0x001bac2501007387 */ /* 0x0001e20000100800 */
[----:B--2---:R-:W-:-:S03]  /*c14c0*/  LOP3.LUT R40, R51, 0xffff, RZ, 0xc0, !PT ;  /* 0x0000ffff33287812 */ /* 0x004fc600078ec0ff */
[----:B------:R-:W2:Y:S01]  /*c14d0*/  LDL.LU R51, [R1+0xb8] ;  /* 0x0000b80001337983 */ /* 0x000ea20000300800 */
[----:B---3--:R-:W-:-:S03]  /*c14e0*/  LOP3.LUT R39, R53, 0xffff, RZ, 0xc0, !PT ;  /* 0x0000ffff35277812 */ /* 0x008fc600078ec0ff */
[----:B------:R-:W3:Y:S01]  /*c14f0*/  LDL.LU R53, [R1+0x80] ;  /* 0x0000800001357983 */ /* 0x000ee20000300800 */
[----:B------:R-:W-:Y:S02]  /*c1500*/  LOP3.LUT R41, R3, 0xffff, RZ, 0xc0, !PT ;  /* 0x0000ffff03297812 */ /* 0x000fe400078ec0ff */
[----:B0-----:R-:W-:Y:S02]  /*c1510*/  PRMT R37, R40, 0x3340, R0 ;  /* 0x0000334028257816 */ /* 0x001fe40000000000 */
[----:B------:R-:W-:Y:S02]  /*c1520*/  PRMT R38, R41, 0x3340, R39 ;  /* 0x0000334029267816 */ /* 0x000fe40000000027 */
[----:B------:R-:W-:Y:S02]  /*c1530*/  SHF.R.U32.HI R41, RZ, 0x8, R41 ;  /* 0x00000008ff297819 */ /* 0x000fe40000011629 */
[----:B------:R-:W-:Y:S02]  /*c1540*/  PRMT R3, R38, 0x5410, R37 ;  /* 0x0000541026037816 */ /* 0x000fe40000000025 */
[----:B------:R-:W-:-:S02]  /*c1550*/  SHF.R.U32.HI R38, RZ, 0x8, R39 ;  /* 0x00000008ff267819 */ /* 0x000fc40000011627 */
[----:B------:R-:W-:Y:S02]  /*c1560*/  SHF.R.U32.HI R37, RZ, 0x8, R40 ;  /* 0x00000008ff257819 */ /* 0x000fe40000011628 */
[----:B------:R-:W-:Y:S02]  /*c1570*/  IADD3 R60, P6, PT, R45, R12, RZ ;  /* 0x0000000c2d3c7210 */ /* 0x000fe40007fde0ff */
[----:B------:R-:W-:Y:S02]  /*c1580*/  LOP3.LUT R39, R41, 0xffff, RZ, 0xc0, !PT ;  /* 0x0000ffff29277812 */ /* 0x000fe400078ec0ff */
[----:B------:R-:W-:Y:S02]  /*c1590*/  LOP3.LUT R38, R38, 0xffff, RZ, 0xc0, !PT ;  /* 0x0000ffff26267812 */ /* 0x000fe400078ec0ff */
[----:B------:R-:W-:Y:S01]  /*c15a0*/  LOP3.LUT R37, R37, 0xffff, RZ, 0xc0, !PT ;  /* 0x0000ffff25257812 */ /* 0x000fe200078ec0ff */
[----:B------:R-:W-:Y:S01]  /*c15b0*/  IMAD.X R61, R36, 0x1, R11, P6 ;  /* 0x00000001243d7824 */ /* 0x000fe200030e060b */
[----:B------:R0:W-:Y:S01]  /*c15c0*/  STL [R1+0x1ca8], R3 ;  /* 0x001ca80301007387 */ /* 0x0001e20000100800 */
[----:B------:R-:W-:-:S03]  /*c15d0*/  PRMT R38, R39, 0x3340, R38 ;  /* 0x0000334027267816 */ /* 0x000fc60000000026 */
[----:B------:R-:W-:Y:S01]  /*c15e0*/  STL.64 [R1+0x1610], R60 ;  /* 0x0016103c01007387 */ /* 0x000fe20000100a00 */
[----:B------:R-:W-:Y:S02]  /*c15f0*/  LOP3.LUT R41, R52, 0xffff, RZ, 0xc0, !PT ;  /* 0x0000ffff34297812 */ /* 0x000fe400078ec0ff */
[----:B0-----:R-:W-:Y:S01]  /*c1600*/  PRMT R3, R37, 0x3340, R0 ;  /* 0x0000334025037816 */ /* 0x001fe20000000000 */
[----:B------:R0:W-:Y:S04]  /*c1610*/  STL [R1+0x1ba4], R38 ;  /* 0x001ba42601007387 */ /* 0x0001e80000100800 */
[----:B------:R1:W-:Y:S04]  /*c1620*/  STL [R1+0x288], R3 ;  /* 0x0002880301007387 */ /* 0x0003e80000100800 */
[----:B------:R-:W3:Y:S01]  /*c1630*/  LDL.LU R52, [R1+0x555c] ;  /* 0x00555c0001347983 */ /* 0x000ee20000300800 */
[----:B----4-:R-:W-:-:S03]  /*c1640*/  LOP3.LUT R40, R56, 0xffff, RZ, 0xc0, !PT ;  /* 0x0000ffff38287812 */ /* 0x010fc600078ec0ff */
[----:B------:R-:W4:Y:S01]  /*c1650*/  LDL.LU R56, [R1+0xa4] ;  /* 0x0000a40001387983 */ /* 0x000f220000300800 */
[----:B------:R-:W-:Y:S02]  /*c1660*/  PRMT R37, R41, 0x3340, R0 ;  /* 0x0000334029257816 */ /* 0x000fe40000000000 */
[----:B------:R-:W-:Y:S02]  /*c1670*/  LOP3.LUT R39, R57, 0xffff, RZ, 0xc0, !PT ;  /* 0x0000ffff39277812 */ /* 0x000fe400078ec0ff */
[----:B------:R-:W4:Y:S02]  /*c1680*/  LDL.LU R57, [R1+0x54] ;  /* 0x0000540001397983 */ /* 0x000f240000300800 */
[----:B0-----:R-:W-:Y:S02]  /*c1690*/  PRMT R38, R40, 0x3340, R39 ;  /* 0x0000334028267816 */ /* 0x001fe40000000027 */
[----:B------:R-:W-:Y:S02]  /*c16a0*/  SHF.R.U32.HI R42, RZ, 0x8, R42 ;  /* 0x00000008ff2a7819 */ /* 0x000fe4000001162a */
[----:B-1----:R-:W-:-:S02]  /*c16b0*/  PRMT R3, R38, 0x5410, R37 ;  /* 0x0000541026037816 */ /* 0x002fc40000000025 */
[----:B------:R-:W-:Y:S02]  /*c16c0*/  SHF.R.U32.HI R38, RZ, 0x8, R40 ;  /* 0x00000008ff267819 */ /* 0x000fe40000011628 */
        /* <DEDUP_REMOVED lines=11> */
[----:B------:R-:W-:Y:S04]  /*c1780*/  STL [R1+0x284], R39 ;  /* 0x0002842701007387 */ /* 0x000fe80000100800 */
[----:B------:R0:W-:Y:S04]  /*c1790*/  STL [R1+0x1b98], R3 ;  /* 0x001b980301007387 */ /* 0x0001e80000100800 */
[----:B------:R-:W4:Y:S04]  /*c17a0*/  LDL.LU R2, [R1+0x5558] ;  /* 0x0055580001027983 */ /* 0x000f280000300800 */
[----:B0-----:R-:W4:Y:S01]  /*c17b0*/  LDL.LU R3, [R1+0x1b8] ;  /* 0x0001b80001037983 */ /* 0x001f220000300800 */
[----:B--2---:R-:W-:-:S03]  /*c17c0*/  LOP3.LUT R40, R51, 0xffff, RZ, 0xc0, !PT ;  /* 0x0000ffff33287812 */ /* 0x004fc600078ec0ff */
[----:B------:R-:W2:Y:S01]  /*c17d0*/  LDL.LU R51, [R1+0x138] ;  /* 0x0001380001337983 */ /* 0x000ea20000300800 */
[----:B---3--:R-:W-:-:S03]  /*c17e0*/  LOP3.LUT R39, R53, 0xffff, RZ, 0xc0, !PT ;  /* 0x0000ffff35277812 */ /* 0x008fc600078ec0ff */
[----:B------:R-:W3:Y:S01]  /*c17f0*/  LDL.LU R53, [R1+0x180] ;  /* 0x0001800001357983 */ /* 0x000ee20000300800 */
[----:B------:R-:W-:Y:S02]  /*c1800*/  PRMT R37, R42, 0x3340, R0 ;  /* 0x000033402a257816 */ /* 0x000fe40000000000 */
        /* <DEDUP_REMOVED lines=13> */
[----:B------:R0:W-:Y:S04]  /*c18e0*/  STL.64 [R1+0x15f8], R60 ;  /* 0x0015f83c01007387 */ /* 0x0001e80000100a00 */
[----:B------:R1:W-:Y:S04]  /*c18f0*/  STL [R1+0x280], R39 ;  /* 0x0002802701007387 */ /* 0x0003e80000100800 */
[----:B------:R1:W-:Y:S04]  /*c1900*/  STL [R1+0x1b88], R37 ;  /* 0x001b882501007387 */ /* 0x0003e80000100800 */
[----:B0-----:R-:W3:Y:S01]  /*c1910*/  LDL.LU R61, [R1+0xa8] ;  /* 0x0000a800013d7983 */ /* 0x001ee20000300800 */
[----:B----4-:R-:W-:-:S02]  /*c1920*/  LOP3.LUT R40, R56, 0xffff, RZ, 0xc0, !PT ;  /* 0x0000ffff38287812 */ /* 0x010fc400078ec0ff */
[----:B------:R-:W-:Y:S02]  /*c1930*/  LOP3.LUT R47, R47, 0xffff, RZ, 0xc0, !PT ;  /* 0x0000ffff2f2f7812 */ /* 0x000fe400078ec0ff */
[----:B-1----:R-:W-:Y:S02]  /*c1940*/  LOP3.LUT R39, R57, 0xffff, RZ, 0xc0, !PT ;  /* 0x0000ffff39277812 */ /* 0x002fe400078ec0ff */
        /* <DEDUP_REMOVED lines=8> */
[----:B------:R-:W-:-:S02]  /*c19d0*/  LOP3.LUT R38, R38, 0xffff, RZ, 0xc0, !PT ;  /* 0x0000ffff26267812 */ /* 0x000fc400078ec0ff */
[----:B0-----:R-:W-:Y:S01]  /*c19e0*/  SHF.R.U32.HI R37, RZ, 0x8, R47 ;  /* 0x00000008ff257819 */ /* 0x001fe2000001162f */
[----:B------:R-:W-:-:S03]  /*c19f0*/  IMAD.X R57, R36, 0x1, R5, P6 ;  /* 0x0000000124397824 */ /* 0x000fc600030e0605 */
[----:B------:R-:W-:Y:S02]  /*c1a00*/  LOP3.LUT R37, R37, 0xffff, RZ, 0xc0, !PT ;  /* 0x0000ffff25257812 */ /* 0x000fe400078ec0ff */
[----:B------:R-:W-:Y:S02]  /*c1a10*/  PRMT R38, R39, 0x3340, R38 ;  /* 0x0000334027267816 */ /* 0x000fe40000000026 */
[----:B------:R-:W-:Y:S01]  /*c1a20*/  PRMT R37, R37, 0x3340, R0 ;  /* 0x0000334025257816 */ /* 0x000fe20000000000 */
[----:B------:R0:W-:Y:S04]  /*c1a30*/  STL.64 [R1+0x1600], R56 ;  /* 0x0016003801007387 */ /* 0x0001e80000100a00 */
[----:B0-----:R-:W4:Y:S01]  /*c1a40*/  LDL.LU.64 R56, [R1+0x5550] ;  /* 0x0055500001387983 */ /* 0x001f220000300a00 */
[----:B------:R-:W-:-:S03]  /*c1a50*/  LOP3.LUT R40, R3, 0xffff, RZ, 0xc0, !PT ;  /* 0x0000ffff03287812 */ /* 0x000fc600078ec0ff */
[----:B------:R-:W-:Y:S04]  /*c1a60*/  STL [R1+0x290], R38 ;  /* 0x0002902601007387 */ /* 0x000fe80000100800 */
[----:B------:R0:W-:Y:S04]  /*c1a70*/  STL [R1+0x27c], R37 ;  /* 0x00027c2501007387 */ /* 0x0001e80000100800 */
[----:B------:R-:W4:Y:S01]  /*c1a80*/  LDL.LU R3, [R1+0x1bc] ;  /* 0x0001bc0001037983 */ /* 0x000f220000300800 */
[----:B--2---:R-:W-:-:S03]  /*c1a90*/  LOP3.LUT R41, R51, 0xffff, RZ, 0xc0, !PT ;  /* 0x0000ffff33297812 */ /* 0x004fc600078ec0ff */
[----:B------:R-:W2:Y:S01]  /*c1aa0*/  LDL.LU R51, [R1+0x140] ;  /* 0x0001400001337983 */ /* 0x000ea20000300800 */
[----:B0-----:R-:W-:Y:S02]  /*c1ab0*/  PRMT R37, R41, 0x3340, R0 ;  /* 0x0000334029257816 */ /* 0x001fe40000000000 */
[----:B---3--:R-:W-:-:S04]  /*c1ac0*/  LOP3.LUT R39, R53, 0xffff, RZ, 0xc0, !PT ;  /* 0x0000ffff35277812 */ /* 0x008fc800078ec0ff */
        /* <DEDUP_REMOVED lines=9> */
[----:B------:R-:W-:Y:S02]  /*c1b60*/  LOP3.LUT R38, R38, 0xffff, RZ, 0xc0, !PT ;  /* 0x0000ffff26267812 */ /* 0x000fe400078ec0ff */
[----:B------:R-:W-:Y:S01]  /*c1b70*/  LOP3.LUT R37, R37, 0xffff, RZ, 0xc0, !PT ;  /* 0x0000ffff25257812 */ /* 0x000fe200078ec0ff */
[----:B------:R-:W-:Y:S01]  /*c1b80*/  IMAD.X R47, R36, 0x1, R30, P6 ;  /* 0x00000001242f7824 */ /* 0x000fe200030e061e */
[----:B------:R-:W-:Y:S02]  /*c1b90*/  PRMT R39, R39, 0x3340, R0 ;  /* 0x0000334027277816 */ /* 0x000fe40000000000 */
[----:B------:R-:W-:Y:S02]  /*c1ba0*/  PRMT R38, R38, 0x3340, R37 ;  /* 0x0000334026267816 */ /* 0x000fe40000000025 */
[----:B------:R-:W-:Y:S01]  /*c1bb0*/  STL.64 [R1+0x15f0], R46 ;  /* 0x0015f02e01007387 */ /* 0x000fe20000100a00 */
[----:B------:R-:W-:-:S03]  /*c1bc0*/  LOP3.LUT R37, R58, 0xffff, RZ, 0xc0, !PT ;  /* 0x0000ffff3a257812 */ /* 0x000fc600078ec0ff */
[----:B------:R0:W-:Y:S01]  /*c1bd0*/  STL [R1+0x278], R39 ;  /* 0x0002782701007387 */ /* 0x0001e20000100800 */
[----:B------:R-:W-:-:S03]  /*c1be0*/  LOP3.LUT R40, R61, 0xffff, RZ, 0xc0, !PT ;  /* 0x0000ffff3d287812 */ /* 0x000fc600078ec0ff */
[----:B------:R1:W-:Y:S04]  /*c1bf0*/  STL [R1+0x1b78], R38 ;  /* 0x001b782601007387 */ /* 0x0003e80000100800 */
[----:B------:R-:W3:Y:S01]  /*c1c00*/  LDL.LU R58, [R1+0x5548] ;  /* 0x00554800013a7983 */ /* 0x000ee20000300800 */
[----:B0-----:R-:W-:-:S03]  /*c1c10*/  LOP3.LUT R39, R2, 0xffff, RZ, 0xc0, !PT ;  /* 0x0000ffff02277812 */ /* 0x001fc600078ec0ff */
[----:B------:R-:W3:Y:S01]  /*c1c20*/  LDL.LU R2, [R1+0x5544] ;  /* 0x0055440001027983 */ /* 0x000ee20000300800 */
[----:B-1----:R-:W-:-:S03]  /*c1c30*/  PRMT R38, R40, 0x3340, R39 ;  /* 0x0000334028267816 */ /* 0x002fc60000000027 */
[----:B------:R0:W-:Y:S04]  /*c1c40*/  STL [R1+0x2a4], R37 ;  /* 0x0002a42501007387 */ /* 0x0001e80000100800 */
[----:B------:R-:W3:Y:S04]  /*c1c50*/  LDL.LU R59, [R1+0x1a0] ;  /* 0x0001a000013b7983 */ /* 0x000ee80000300800 */
[----:B------:R-:W3:Y:S01]  /*c1c60*/  LDL.LU R60, [R1+0x124] ;  /* 0x00012400013c7983 */ /* 0x000ee20000300800 */
[----:B0-----:R-:W-:-:S04]  /*c1c70*/  PRMT R37, R37, 0x3340, R0 ;  /* 0x0000334025257816 */ /* 0x001fc80000000000 */
        /* <DEDUP_REMOVED lines=13> */
[----:B------:R2:W-:Y:S04]  /*c1d50*/  STL.64 [R1+0x15e8], R42 ;  /* 0x0015e82a01007387 */ /* 0x0005e80000100a00 */
[----:B------:R-:W-:Y:S04]  /*c1d60*/  STL [R1+0x274], R38 ;  /* 0x0002742601007387 */ /* 0x000fe80000100800 */
[----:B------:R0:W-:Y:S01]  /*c1d70*/  STL [R1+0x1b9c], R37 ;  /* 0x001b9c2501007387 */ /* 0x0001e20000100800 */
[----:B----4-:R-:W-:-:S03]  /*c1d80*/  LOP3.LUT R40, R3, 0xffff, RZ, 0xc0, !PT ;  /* 0x0000ffff03287812 */ /* 0x010fc600078ec0ff */
[----:B------:R-:W4:Y:S04]  /*c1d90*/  LDL.LU R61, [R1+0x26c] ;  /* 0x00026c00013d7983 */ /* 0x000f280000300800 */
[----:B------:R-:W4:Y:S01]  /*c1da0*/  LDL.LU R3, [R1+0x204] ;  /* 0x0002040001037983 */ /* 0x000f220000300800 */
[----:B--2---:R-:W-:-:S03]  /*c1db0*/  LOP3.LUT R42, R51, 0xffff, RZ, 0xc0, !PT ;  /* 0x0000ffff332a7812 */ /* 0x004fc600078ec0ff */
[----:B------:R-:W2:Y:S01]  /*c1dc0*/  LDL.LU R51, [R1+0x24c] ;  /* 0x00024c0001337983 */ /* 0x000ea20000300800 */
[----:B---3--:R-:W-:-:S03]  /*c1dd0*/  LOP3.LUT R39, R53, 0xffff, RZ, 0xc0, !PT ;  /* 0x0000ffff35277812 */ /* 0x008fc600078ec0ff */
[----:B------:R-:W3:Y:S01]  /*c1de0*/  LDL.LU R53, [R1+0x1c] ;  /* 0x00001c0001357983 */ /* 0x000ee20000300800 */
[C---:B------:R-:W-:Y:S02]  /*c1df0*/  IADD3 R46, P6, PT, R45.reuse, R31, RZ ;  /* 0x0000001f2d2e7210 */ /* 0x040fe40007fde0ff */
[----:B0-----:R-:W-:Y:S02]  /*c1e00*/  PRMT R37, R42, 0x3340, R0 ;  /* 0x000033402a257816 */ /* 0x001fe40000000000 */
[----:B------:R-:W-:Y:S01]  /*c1e10*/  PRMT R38, R40, 0x3340, R39 ;  /* 0x0000334028267816 */ /* 0x000fe20000000027 */
[----:B------:R-:W-:Y:S01]  /*c1e20*/  IMAD.X R47, R36, 0x1, R33, P6 ;  /* 0x00000001242f7824 */ /* 0x000fe200030e0621 */
[----:B------:R-:W-:Y:S02]  /*c1e30*/  IADD3 R44, P6, PT, R45, R34, RZ ;  /* 0x000000222d2c7210 */ /* 0x000fe40007fde0ff */
[----:B------:R-:W-:-:S03]  /*c1e40*/  PRMT R37, R38, 0x5410, R37 ;  /* 0x0000541026257816 */ /* 0x000fc60000000025 */
[----:B------:R-:W-:Y:S01]  /*c1e50*/  IMAD.X R45, R36, 0x1, R35, P6 ;  /* 0x00000001242d7824 */ /* 0x000fe200030e0623 */
[----:B------:R-:W-:Y:S01]  /*c1e60*/  SHF.R.U32.HI R36, RZ, 0x8, R39 ;  /* 0x00000008ff247819 */ /* 0x000fe20000011627 */
[----:B------:R0:W-:Y:S03]  /*c1e70*/  STL [R1+0x1c68], R37 ;  /* 0x001c682501007387 */ /* 0x0001e60000100800 */
[----:B------:R-:W-:Y:S02]  /*c1e80*/  LOP3.LUT R36, R36, 0xffff, RZ, 0xc0, !PT ;  /* 0x0000ffff24247812 */ /* 0x000fe400078ec0ff */
[----:B0-----:R-:W-:-:S04]  /*c1e90*/  SHF.R.U32.HI R37, RZ, 0x8, R40 ;  /* 0x00000008ff257819 */ /* 0x001fc80000011628 */
[----:B------:R-:W-:Y:S01]  /*c1ea0*/  LOP3.LUT R37, R37, 0xffff, RZ, 0xc0, !PT ;  /* 0x0000ffff25257812 */ /* 0x000fe200078ec0ff */
[----:B------:R0:W-:Y:S03]  /*c1eb0*/  STL.64 [R1+0x15d8], R46 ;  /* 0x0015d82e01007387 */ /* 0x0001e60000100a00 */
[----:B------:R-:W-:Y:S01]  /*c1ec0*/  PRMT R36, R37, 0x3340, R36 ;  /* 0x0000334025247816 */ /* 0x000fe20000000024 */
[----:B------:R1:W-:Y:S04]  /*c1ed0*/  STL.64 [R1+0x15e0], R44 ;  /* 0x0015e02c01007387 */ /* 0x0003e80000100a00 */
[----:B------:R1:W-:Y:S04]  /*c1ee0*/  STL [R1+0x1b60], R36 ;  /* 0x001b602401007387 */ /* 0x0003e80000100800 */
[----:B0-----:R-:W3:Y:S01]  /*c1ef0*/  LDL.LU R46, [R1+0x1a4] ;  /* 0x0001a400012e7983 */ /* 0x001ee20000300800 */
[----:B------:R-:W-:-:S03]  /*c1f00*/  LOP3.LUT R40, R59, 0xffff, RZ, 0xc0, !PT ;  /* 0x0000ffff3b287812 */ /* 0x000fc600078ec0ff */
[----:B-1----:R-:W3:Y:S01]  /*c1f10*/  LDL.LU R45, [R1+0x170] ;  /* 0x00017000012d7983 */ /* 0x002ee20000300800 */
[----:B------:R-:W-:-:S04]  /*c1f20*/  LOP3.LUT R39, R60, 0xffff, RZ, 0xc0, !PT ;  /* 0x0000ffff3c277812 */ /* 0x000fc800078ec0ff */
[----:B------:R-:W-:Y:S02]  /*c1f30*/  PRMT R36, R39, 0x3340, R0 ;  /* 0x0000334027247816 */ /* 0x000fe40000000000 */
[----:B------:R-:W-:-:S04]  /*c1f40*/  LOP3.LUT R38, R49, 0xffff, RZ, 0xc0, !PT ;  /* 0x0000ffff31267812 */ /* 0x000fc800078ec0ff */
[----:B------:R-:W-:-:S04]  /*c1f50*/  PRMT R37, R40, 0x3340, R38 ;  /* 0x0000334028257816 */ /* 0x000fc80000000026 */
[----:B------:R-:W-:Y:S02]  /*c1f60*/  PRMT R36, R37, 0x5410, R36 ;  /* 0x0000541025247816 */ /* 0x000fe40000000024 */
[----:B------:R-:W-:Y:S02]  /*c1f70*/  SHF.R.U32.HI R40, RZ, 0x8, R40 ;  /* 0x00000008ff287819 */ /* 0x000fe40000011628 */
[----:B------:R-:W-:Y:S01]  /*c1f80*/  SHF.R.U32.HI R37, RZ, 0x8, R38 ;  /* 0x00000008ff257819 */ /* 0x000fe20000011626 */
[----:B------:R0:W-:Y:S01]  /*c1f90*/  STL [R1+0x1c60], R36 ;  /* 0x001c602401007387 */ /* 0x0001e20000100800 */
[----:B------:R-:W-:Y:S02]  /*c1fa0*/  LOP3.LUT R38, R40, 0xffff, RZ, 0xc0, !PT ;  /* 0x0000ffff28267812 */ /* 0x000fe400078ec0ff */
[----:B------:R-:W-:Y:S02]  /*c1fb0*/  LOP3.LUT R37, R37, 0xffff, RZ, 0xc0, !PT ;  /* 0x0000ffff25257812 */ /* 0x000fe400078ec0ff */
[----:B0-----:R-:W-:-:S04]  /*c1fc0*/  SHF.R.U32.HI R36, RZ, 0x8, R39 ;  /* 0x00000008ff247819 */ /* 0x001fc80000011627 */
[----:B------:R-:W-:Y:S02]  /*c1fd0*/  LOP3.LUT R36, R36, 0xffff, RZ, 0xc0, !PT ;  /* 0x0000ffff24247812 */ /* 0x000fe400078ec0ff */
[----:B------:R-:W-:Y:S02]  /*c1fe0*/  PRMT R37, R38, 0x3340, R37 ;  /* 0x0000334026257816 */ /* 0x000fe40000000025 */
[--C-:B------:R-:W-:Y:S02]  /*c1ff0*/  PRMT R36, R36, 0x3340, R0.reuse ;  /* 0x0000334024247816 */ /* 0x100fe40000000000 */
[----:B----4-:R-:W-:Y:S02]  /*c2000*/  LOP3.LUT R39, R61, 0xffff, RZ, 0xc0, !PT ;  /* 0x0000ffff3d277812 */ /* 0x010fe400078ec0ff */
[----:B------:R-:W-:Y:S01]  /*c2010*/  LOP3.LUT R41, R3, 0xffff, RZ, 0xc0, !PT ;  /* 0x0000ffff03297812 */ /* 0x000fe200078ec0ff */
[----:B------:R-:W-:Y:S04]  /*c2020*/  STL [R1+0x1b58], R37 ;  /* 0x001b582501007387 */ /* 0x000fe80000100800 */
[----:B------:R0:W-:Y:S02]  /*c2030*/  STL [R1+0x25c], R36 ;  /* 0x00025c2401007387 */ /* 0x0001e40000100800 */
[----:B0-----:R-:W-:-:S02]  /*c2040*/  PRMT R36, R41, 0x3340, R0 ;  /* 0x0000334029247816 */ /* 0x001fc40000000000 */
[----:B--2---:R-:W-:-:S04]  /*c2050*/  LOP3.LUT R38, R51, 0xffff, RZ, 0xc0, !PT ;  /* 0x0000ffff33267812 */ /* 0x004fc800078ec0ff */
[----:B------:R-:W-:-:S04]  /*c2060*/  PRMT R37, R39, 0x3340, R38 ;  /* 0x0000334027257816 */ /* 0x000fc80000000026 */
[----:B------:R-:W-:-:S05]  /*c2070*/  PRMT R3, R37, 0x5410, R36 ;  /* 0x0000541025037816 */ /* 0x000fca0000000024 */
[----:B------:R0:W-:Y:S04]  /*c2080*/  STL [R1+0x1c58], R3 ;  /* 0x001c580301007387 */ /* 0x0001e80000100800 */
[----:B------:R-:W2:Y:S04]  /*c2090*/  LDL.LU R59, [R1+0x270] ;  /* 0x00027000013b7983 */ /* 0x000ea80000300800 */
[----:B------:R-:W4:Y:S04]  /*c20a0*/  LDL.LU R60, [R1+0x208] ;  /* 0x00020800013c7983 */ /* 0x000f280000300800 */
[----:B------:R-:W4:Y:S01]  /*c20b0*/  LDL.LU R49, [R1+0x254] ;  /* 0x0002540001317983 */ /* 0x000f220000300800 */
[----:B---3--:R-:W-:-:S02]  /*c20c0*/  SHF.R.S32.HI R36, RZ, 0x1f, R53 ;  /* 0x0000001fff247819 */ /* 0x008fc40000011435 */
[----:B------:R-:W-:-:S05]  /*c20d0*/  IADD3 R50, P6, PT, R53, R28, RZ ;  /* 0x0000001c35327210 */ /* 0x000fca0007fde0ff */
[----:B------:R-:W-:-:S05]  /*c20e0*/  IMAD.X R51, R36, 0x1, R26, P6 ;  /* 0x0000000124337824 */ /* 0x000fca00030e061a */
[----:B------:R1:W-:Y:S04]  /*c20f0*/  STL.64 [R1+0x15c8], R50 ;  /* 0x0015c83201007387 */ /* 0x0003e80000100a00 */
[----:B------:R-:W3:Y:S04]  /*c2100*/  LDL.LU R61, [R1+0x264] ;  /* 0x00026400013d7983 */ /* 0x000ee80000300800 */
[----:B0-----:R-:W3:Y:S04]  /*c2110*/  LDL.LU R3, [R1+0x1f8] ;  /* 0x0001f80001037983 */ /* 0x001ee80000300800 */
[----:B-1----:R-:W3:Y:S01]  /*c2120*/  LDL.LU R51, [R1+0x220] ;  /* 0x0002200001337983 */ /* 0x002ee20000300800 */
[----:B------:R-:W-:-:S02]  /*c2130*/  SHF.R.U32.HI R42, RZ, 0x8, R42 ;  /* 0x00000008ff2a7819 */ /* 0x000fc4000001162a */
[----:B------:R-:W-:Y:S02]  /*c2140*/  SHF.R.U32.HI R40, RZ, 0x8, R39 ;  /* 0x00000008ff287819 */ /* 0x000fe40000011627 */
[----:B------:R-:W-:Y:S02]  /*c2150*/  SHF.R.U32.HI R37, RZ, 0x8, R38 ;  /* 0x00000008ff257819 */ /* 0x000fe40000011626 */
[----:B------:R-:W-:Y:S02]  /*c2160*/  LOP3.LUT R39, R42, 0xffff, RZ, 0xc0, !PT ;  /* 0x0000ffff2a277812 */ /* 0x000fe400078ec0ff */
[----:B------:R-:W-:Y:S02]  /*c2170*/  LOP3.LUT R38, R40, 0xffff, RZ, 0xc0, !PT ;  /* 0x0000ffff28267812 */ /* 0x000fe400078ec0ff */
[----:B------:R-:W-:Y:S02]  /*c2180*/  LOP3.LUT R37, R37, 0xffff, RZ, 0xc0, !PT ;  /* 0x0000ffff25257812 */ /* 0x000fe400078ec0ff */
[----:B------:R-:W-:-:S02]  /*c2190*/  PRMT R39, R39, 0x3340, R0 ;  /* 0x0000334027277816 */ /* 0x000fc40000000000 */
[----:B------:R-:W-:Y:S02]  /*c21a0*/  PRMT R37, R38, 0x3340, R37 ;  /* 0x0000334026257816 */ /* 0x000fe40000000025 */
[----:B------:R-:W-:Y:S01]  /*c21b0*/  LOP3.LUT R40, R46, 0xffff, RZ, 0xc0, !PT ;  /* 0x0000ffff2e287812 */ /* 0x000fe200078ec0ff */
[----:B------:R0:W-:Y:S01]  /*c21c0*/  STL [R1+0x258], R39 ;  /* 0x0002582701007387 */ /* 0x0001e20000100800 */
[----:B------:R-:W-:-:S03]  /*c21d0*/  LOP3.LUT R2, R2, 0xffff, RZ, 0xc0, !PT ;  /* 0x0000ffff02027812 */ /* 0x000fc600078ec0ff */
[----:B------:R1:W-:Y:S01]  /*c21e0*/  STL [R1+0x1b48], R37 ;  /* 0x001b482501007387 */ /* 0x0003e20000100800 */
[----:B0-----:R-:W-:-:S03]  /*c21f0*/  LOP3.LUT R39, R45, 0xffff, RZ, 0xc0, !PT ;  /* 0x0000ffff2d277812 */ /* 0x001fc600078ec0ff */
[----:B------:R0:W-:Y:S01]  /*c2200*/  STL [R1+0x26c], R2 ;  /* 0x00026c0201007387 */ /* 0x0001e20000100800 */
[----:B-1----:R-:W-:Y:S02]  /*c2210*/  PRMT R37, R2, 0x3340, R0 ;  /* 0x0000334002257816 */ /* 0x002fe40000000000 */
[----:B------:R-:W-:Y:S02]  /*c2220*/  PRMT R38, R40, 0x3340, R39 ;  /* 0x0000334028267816 */ /* 0x000fe40000000027 */
[----:B------:R-:W-:Y:S02]  /*c2230*/  IADD3 R42, P6, PT, R53, R27, RZ ;  /* 0x0000001b352a7210 */ /* 0x000fe40007fde0ff */
[----:B0-----:R-:W-:Y:S02]  /*c2240*/  PRMT R2, R38, 0x5410, R37 ;  /* 0x0000541026027816 */ /* 0x001fe40000000025 */
[----:B------:R-:W-:Y:S02]  /*c2250*/  SHF.R.U32.HI R38, RZ, 0x8, R41 ;  /* 0x00000008ff267819 */ /* 0x000fe40000011629 */
[----:B------:R-:W-:-:S02]  /*c2260*/  SHF.R.U32.HI R40, RZ, 0x8, R40 ;  /* 0x00000008ff287819 */ /* 0x000fc40000011628 */
[----:B------:R-:W-:Y:S01]  /*c2270*/  SHF.R.U32.HI R37, RZ, 0x8, R39 ;  /* 0x00000008ff257819 */ /* 0x000fe20000011627 */
[----:B------:R-:W-:Y:S01]  /*c2280*/  IMAD.X R43, R36, 0x1, R25, P6 ;  /* 0x00000001242b7824 */ /* 0x000fe200030e0619 */
[----:B------:R-:W-:Y:S02]  /*c2290*/  LOP3.LUT R38, R38, 0xffff, RZ, 0xc0, !PT ;  /* 0x0000ffff26267812 */ /* 0x000fe400078ec0ff */
[----:B------:R-:W-:Y:S02]  /*c22a0*/  LOP3.LUT R39, R40, 0xffff, RZ, 0xc0, !PT ;  /* 0x0000ffff28277812 */ /* 0x000fe400078ec0ff */
[----:B------:R-:W-:Y:S01]  /*c22b0*/  LOP3.LUT R37, R37, 0xffff, RZ, 0xc0, !PT ;  /* 0x0000ffff25257812 */ /* 0x000fe200078ec0ff */
[----:B------:R0:W-:Y:S01]  /*c22c0*/  STL [R1+0x5210], R2 ;  /* 0x0052100201007387 */ /* 0x0001e20000100800 */
[----:B------:R-:W-:-:S03]  /*c22d0*/  PRMT R38, R38, 0x3340, R0 ;  /* 0x0000334026267816 */ /* 0x000fc60000000000 */
[----:B------:R2:W-:Y:S01]  /*c22e0*/  STL.64 [R1+0x15c0], R42 ;  /* 0x0015c02a01007387 */ /* 0x0005e20000100a00 */
[----:B0-----:R-:W-:-:S03]  /*c22f0*/  PRMT R2, R39, 0x3340, R37 ;  /* 0x0000334027027816 */ /* 0x001fc60000000025 */
[----:B------:R0:W-:Y:S04]  /*c2300*/  STL [R1+0x24c], R38 ;  /* 0x00024c2601007387 */ /* 0x0001e80000100800 */
[----:B------:R1:W-:Y:S01]  /*c2310*/  STL [R1+0x1b68], R2 ;  /* 0x001b680201007387 */ /* 0x0003e20000100800 */
[----:B--2---:R-:W-:-:S03]  /*c2320*/  LOP3.LUT R42, R59, 0xffff, RZ, 0xc0, !PT ;  /* 0x0000ffff3b2a7812 */ /* 0x004fc600078ec0ff */
[----:B------:R-:W2:Y:S01]  /*c2330*/  LDL.LU R59, [R1+0x35c] ;  /* 0x00035c00013b7983 */ /* 0x000ea20000300800 */
[----:B----4-:R-:W-:-:S03]  /*c2340*/  LOP3.LUT R44, R60, 0xffff, RZ, 0xc0, !PT ;  /* 0x0000ffff3c2c7812 */ /* 0x010fc600078ec0ff */
[----:B------:R-:W4:Y:S01]  /*c2350*/  LDL.LU R60, [R1+0x2c0] ;  /* 0x0002c000013c7983 */ /* 0x000f220000300800 */
[----:B------:R-:W-:Y:S02]  /*c2360*/  LOP3.LUT R41, R49, 0xffff, RZ, 0xc0, !PT ;  /* 0x0000ffff31297812 */ /* 0x000fe400078ec0ff */
[----:B------:R-:W-:Y:S01]  /*c2370*/  PRMT R37, R44, 0x3340, R0 ;  /* 0x000033402c257816 */ /* 0x000fe20000000000 */
[----:B------:R-:W4:Y:S01]  /*c2380*/  LDL.LU R49, [R1+0x320] ;  /* 0x0003200001317983 */ /* 0x000f220000300800 */
[----:B0-----:R-:W-:-:S04]  /*c2390*/  PRMT R38, R42, 0x3340, R41 ;  /* 0x000033402a267816 */ /* 0x001fc80000000029 */
[----:B-1----:R-:W-:Y:S02]  /*c23a0*/  PRMT R2, R38, 0x5410, R37 ;  /* 0x0000541026027816 */ /* 0x002fe40000000025 */
[----:B---3--:R-:W-:Y:S02]  /*c23b0*/  LOP3.LUT R40, R61, 0xffff, RZ, 0xc0, !PT ;  /* 0x0000ffff3d287812 */ /* 0x008fe400078ec0ff */
[----:B------:R-:W3:Y:S01]  /*c23c0*/  LDL.LU R61, [R1+0x360] ;  /* 0x00036000013d7983 */ /* 0x000ee20000300800 */
[----:B------:R-:W-:-:S03]  /*c23d0*/  LOP3.LUT R43, R3, 0xffff, RZ, 0xc0, !PT ;  /* 0x0000ffff032b7812 */ /* 0x000fc600078ec0ff */
[----:B------:R-:W3:Y:S01]  /*c23e0*/  LDL.LU R3, [R1+0x2b8] ;  /* 0x0002b80001037983 */ /* 0x000ee20000300800 */
[----:B------:R-:W-:Y:S02]  /*c23f0*/  LOP3.LUT R39, R51, 0xffff, RZ, 0xc0, !PT ;  /* 0x0000ffff33277812 */ /* 0x000fe400078ec0ff */
[----:B------:R-:W-:Y:S02]  /*c2400*/  PRMT R37, R43, 0x3340, R0 ;  /* 0x000033402b257816 */ /* 0x000fe40000000000 */
[----:B------:R-:W-:Y:S01]  /*c2410*/  PRMT R38, R40, 0x3340, R39 ;  /* 0x0000334028267816 */ /* 0x000fe20000000027 */
[----:B------:R0:W-:Y:S03]  /*c2420*/  STL [R1+0x1c20], R2 ;  /* 0x001c200201007387 */ /* 0x0001e60000100800 */
[----:B0-----:R-:W-:-:S05]  /*c2430*/  PRMT R2, R38, 0x5410, R37 ;  /* 0x0000541026027816 */ /* 0x001fca0000000025 */
[----:B------:R0:W-:Y:S04]  /*c2440*/  STL [R1+0x1c18], R2 ;  /* 0x001c180201007387 */ /* 0x0001e80000100800 */
[----:B------:R-:W3:Y:S01]  /*c2450*/  LDL.LU R51, [R1+0x324] ;  /* 0x0003240001337983 */ /* 0x000ee20000300800 */
[----:B------:R-:W-:Y:S02]  /*c2460*/  SHF.R.U32.HI R42, RZ, 0x8, R42 ;  /* 0x00000008ff2a7819 */ /* 0x000fe4000001162a */
[----:B------:R-:W-:Y:S02]  /*c2470*/  SHF.R.U32.HI R38, RZ, 0x8, R41 ;  /* 0x00000008ff267819 */ /* 0x000fe40000011629 */
[----:B------:R-:W-:Y:S02]  /*c2480*/  IADD3 R46, P6, PT, R53, R24, RZ ;  /* 0x00000018352e7210 */ /* 0x000fe40007fde0ff */
[----:B------:R-:W-:-:S02]  /*c2490*/  SHF.R.U32.HI R37, RZ, 0x8, R39 ;  /* 0x00000008ff257819 */ /* 0x000fc40000011627 */
[----:B------:R-:W-:Y:S02]  /*c24a0*/  LOP3.LUT R39, R42, 0xffff, RZ, 0xc0, !PT ;  /* 0x0000ffff2a277812 */ /* 0x000fe400078ec0ff */
[----:B------:R-:W-:Y:S02]  /*c24b0*/  LOP3.LUT R38, R38, 0xffff, RZ, 0xc0, !PT ;  /* 0x0000ffff26267812 */ /* 0x000fe400078ec0ff */
[----:B------:R-:W-:Y:S01]  /*c24c0*/  SHF.R.U32.HI R40, RZ, 0x8, R40 ;  /* 0x00000008ff287819 */ /* 0x000fe20000011628 */
[----:B------:R-:W-:Y:S01]  /*c24d0*/  IMAD.X R47, R36, 0x1, R22, P6 ;  /* 0x00000001242f7824 */ /* 0x000fe200030e0616 */
[----:B------:R-:W-:Y:S02]  /*c24e0*/  PRMT R41, R39, 0x3340, R38 ;  /* 0x0000334027297816 */ /* 0x000fe40000000026 */
[----:B------:R-:W-:Y:S02]  /*c24f0*/  LOP3.LUT R40, R40, 0xffff, RZ, 0xc0, !PT ;  /* 0x0000ffff28287812 */ /* 0x000fe400078ec0ff */
[----:B------:R-:W-:-:S02]  /*c2500*/  LOP3.LUT R37, R37, 0xffff, RZ, 0xc0, !PT ;  /* 0x0000ffff25257812 */ /* 0x000fc400078ec0ff */
[----:B------:R-:W-:Y:S02]  /*c2510*/  IADD3 R38, P6, PT, R53, R23, RZ ;  /* 0x0000001735267210 */ /* 0x000fe40007fde0ff */
[----:B0-----:R-:W-:Y:S01]  /*c2520*/  PRMT R2, R40, 0x3340, R37 ;  /* 0x0000334028027816 */ /* 0x001fe20000000025 */
[----:B------:R-:W-:Y:S02]  /*c2530*/  STL.64 [R1+0x15b0], R46 ;  /* 0x0015b02e01007387 */ /* 0x000fe40000100a00 */
[----:B------:R-:W-:Y:S02]  /*c2540*/  IMAD.X R39, R36, 0x1, R21, P6 ;  /* 0x0000000124277824 */ /* 0x000fe400030e0615 */
[----:B------:R-:W-:Y:S01]  /*c2550*/  STL [R1+0x1b28], R41 ;  /* 0x001b282901007387 */ /* 0x000fe20000100800 */
[----:B------:R-:W-:-:S03]  /*c2560*/  SHF.R.U32.HI R37, RZ, 0x8, R43 ;  /* 0x00000008ff257819 */ /* 0x000fc6000001162b */
[----:B------:R-:W-:Y:S04]  /*c2570*/  STL [R1+0x1b24], R2 ;  /* 0x001b240201007387 */ /* 0x000fe80000100800 */
[----:B------:R0:W-:Y:S01]  /*c2580*/  STL.64 [R1+0x15d0], R38 ;  /* 0x0015d02601007387 */ /* 0x0001e20000100a00 */
[----:B------:R-:W-:-:S04]  /*c2590*/  LOP3.LUT R37, R37, 0xffff, RZ, 0xc0, !PT ;  /* 0x0000ffff25257812 */ /* 0x000fc800078ec0ff */
[----:B------:R-:W-:Y:S02]  /*c25a0*/  PRMT R37, R37, 0x3340, R0 ;  /* 0x0000334025257816 */ /* 0x000fe40000000000 */
[----:B0-----:R-:W-:-:S04]  /*c25b0*/  SHF.R.U32.HI R38, RZ, 0x8, R44 ;  /* 0x00000008ff267819 */ /* 0x001fc8000001162c */
[----:B------:R-:W-:-:S04]  /*c25c0*/  LOP3.LUT R38, R38, 0xffff, RZ, 0xc0, !PT ;  /* 0x0000ffff26267812 */ /* 0x000fc800078ec0ff */
[----:B------:R-:W-:Y:S01]  /*c25d0*/  PRMT R2, R38, 0x3340, R0 ;  /* 0x0000334026027816 */ /* 0x000fe20000000000 */
[----:B------:R0:W-:Y:S04]  /*c25e0*/  STL [R1+0x224], R37 ;  /* 0x0002242501007387 */ /* 0x0001e80000100800 */
[----:B------:R1:W-:Y:S01]  /*c25f0*/  STL [R1+0x220], R2 ;  /* 0x0002200201007387 */ /* 0x0003e20000100800 */
[----:B--2---:R-:W-:-:S03]  /*c2600*/  LOP3.LUT R42, R59, 0xffff, RZ, 0xc0, !PT ;  /* 0x0000ffff3b2a7812 */ /* 0x004fc600078ec0ff */
[----:B------:R-:W2:Y:S01]  /*c2610*/  LDL.LU R59, [R1+0x344] ;  /* 0x00034400013b7983 */ /* 0x000ea20000300800 */
[----:B----4-:R-:W-:-:S03]  /*c2620*/  LOP3.LUT R44, R60, 0xffff, RZ, 0xc0, !PT ;  /* 0x0000ffff3c2c7812 */ /* 0x010fc600078ec0ff */
[----:B------:R-:W4:Y:S01]  /*c2630*/  LDL.LU R60, [R1+0x2e4] ;  /* 0x0002e400013c7983 */ /* 0x000f220000300800 */
[----:B------:R-:W-:Y:S02]  /*c2640*/  LOP3.LUT R40, R49, 0xffff, RZ, 0xc0, !PT ;  /* 0x0000ffff31287812 */ /* 0x000fe400078ec0ff */
[----:B0-----:R-:W-:Y:S01]  /*c2650*/  PRMT R37, R44, 0x3340, R0 ;  /* 0x000033402c257816 */ /* 0x001fe20000000000 */
[----:B------:R-:W2:Y:S01]  /*c2660*/  LDL.LU R49, [R1+0x318] ;  /* 0x0003180001317983 */ /* 0x000ea20000300800 */
[----:B------:R-:W-:-:S04]  /*c2670*/  PRMT R38, R42, 0x3340, R40 ;  /* 0x000033402a267816 */ /* 0x000fc80000000028 */
[----:B-1----:R-:W-:Y:S02]  /*c2680*/  PRMT R2, R38, 0x5410, R37 ;  /* 0x0000541026027816 */ /* 0x002fe40000000025 */
[----:B---3--:R-:W-:Y:S02]  /*c2690*/  LOP3.LUT R41, R61, 0xffff, RZ, 0xc0, !PT ;  /* 0x0000ffff3d297812 */ /* 0x008fe400078ec0ff */
[----:B------:R-:W3:Y:S01]  /*c26a0*/  LDL.LU R61, [R1+0x34c] ;  /* 0x00034c00013d7983 */ /* 0x000ee20000300800 */
[----:B------:R-:W-:-:S03]  /*c26b0*/  LOP3.LUT R43, R3, 0xffff, RZ, 0xc0, !PT ;  /* 0x0000ffff032b7812 */ /* 0x000fc600078ec0ff */
[----:B------:R-:W3:Y:S04]  /*c26c0*/  LDL.LU R3, [R1+0x2e8] ;  /* 0x0002e80001037983 */ /* 0x000ee80000300800 */
[----:B------:R0:W-:Y:S01]  /*c26d0*/  STL [R1+0x1c08], R2 ;  /* 0x001c080201007387 */ /* 0x0001e20000100800 */
[----:B------:R-:W-:-:S03]  /*c26e0*/  LOP3.LUT R39, R51, 0xffff, RZ, 0xc0, !PT ;  /* 0x0000ffff33277812 */ /* 0x000fc600078ec0ff */
[----:B------:R-:W3:Y:S01]  /*c26f0*/  LDL.LU R51, [R1+0x31c] ;  /* 0x00031c0001337983 */ /* 0x000ee20000300800 */
[----:B------:R-:W-:Y:S02]  /*c2700*/  PRMT R37, R43, 0x3340, R0 ;  /* 0x000033402b257816 */ /* 0x000fe40000000000 */
[----:B------:R-:W-:-:S04]  /*c2710*/  PRMT R38, R41, 0x3340, R39 ;  /* 0x0000334029267816 */ /* 0x000fc80000000027 */
[----:B0-----:R-:W-:Y:S02]  /*c2720*/  PRMT R2, R38, 0x5410, R37 ;  /* 0x0000541026027816 */ /* 0x001fe40000000025 */
[----:B------:R-:W-:Y:S02]  /*c2730*/  SHF.R.U32.HI R38, RZ, 0x8, R42 ;  /* 0x00000008ff267819 */ /* 0x000fe4000001162a */
[----:B------:R-:W-:Y:S02]  /*c2740*/  SHF.R.U32.HI R37, RZ, 0x8, R40 ;  /* 0x00000008ff257819 */ /* 0x000fe40000011628 */
[----:B------:R-:W-:Y:S02]  /*c2750*/  SHF.R.U32.HI R41, RZ, 0x8, R41 ;  /* 0x00000008ff297819 */ /* 0x000fe40000011629 */
[----:B------:R-:W-:Y:S02]  /*c2760*/  SHF.R.U32.HI R39, RZ, 0x8, R39 ;  /* 0x00000008ff277819 */ /* 0x000fe40000011627 */
[----:B------:R-:W-:-:S02]  /*c2770*/  LOP3.LUT R38, R38, 0xffff, RZ, 0xc0, !PT ;  /* 0x0000ffff26267812 */ /* 0x000fc400078ec0ff */
[----:B------:R-:W-:Y:S02]  /*c2780*/  LOP3.LUT R37, R37, 0xffff, RZ, 0xc0, !PT ;  /* 0x0000ffff25257812 */ /* 0x000fe400078ec0ff */
[----:B------:R-:W-:Y:S01]  /*c2790*/  IADD3 R46, P6, PT, R53, R20, RZ ;  /* 0x00000014352e7210 */ /* 0x000fe20007fde0ff */
[----:B------:R0:W-:Y:S01]  /*c27a0*/  STL [R1+0x1c04], R2 ;  /* 0x001c040201007387 */ /* 0x0001e20000100800 */
[----:B------:R-:W-:Y:S02]  /*c27b0*/  LOP3.LUT R40, R41, 0xffff, RZ, 0xc0, !PT ;  /* 0x0000ffff29287812 */ /* 0x000fe400078ec0ff */
[----:B------:R-:W-:Y:S01]  /*c27c0*/  LOP3.LUT R39, R39, 0xffff, RZ, 0xc0, !PT ;  /* 0x0000ffff27277812 */ /* 0x000fe200078ec0ff */
[----:B------:R-:W-:-:S03]  /*c27d0*/  IMAD.X R47, R36, 0x1, R19, P6 ;  /* 0x00000001242f7824 */ /* 0x000fc600030e0613 */
[----:B------:R-:W-:Y:S02]  /*c27e0*/  PRMT R39, R40, 0x3340, R39 ;  /* 0x0000334028277816 */ /* 0x000fe40000000027 */
[----:B0-----:R-:W-:Y:S02]  /*c27f0*/  PRMT R2, R38, 0x3340, R37 ;  /* 0x0000334026027816 */ /* 0x001fe40000000025 */
[----:B------:R-:W-:Y:S02]  /*c2800*/  SHF.R.U32.HI R37, RZ, 0x8, R44 ;  /* 0x00000008ff257819 */ /* 0x000fe4000001162c */
[----:B------:R-:W-:Y:S02]  /*c2810*/  SHF.R.U32.HI R38, RZ, 0x8, R43 ;  /* 0x00000008ff267819 */ /* 0x000fe4000001162b */
[----:B------:R-:W-:Y:S02]  /*c2820*/  IADD3 R40, P6, PT, R53, R18, RZ ;  /* 0x0000001235287210 */ /* 0x000fe40007fde0ff */
[----:B------:R-:W-:Y:S01]  /*c2830*/  LOP3.LUT R37, R37, 0xffff, RZ, 0xc0, !PT ;  /* 0x0000ffff25257812 */ /* 0x000fe200078ec0ff */
[----:B------:R-:W-:Y:S01]  /*c2840*/  STL.64 [R1+0x15a8], R46 ;  /* 0x0015a82e01007387 */ /* 0x000fe20000100a00 */
[----:B------:R-:W-:Y:S01]  /*c2850*/  LOP3.LUT R38, R38, 0xffff, RZ, 0xc0, !PT ;  /* 0x0000ffff26267812 */ /* 0x000fe200078ec0ff */
[----:B------:R-:W-:Y:S01]  /*c2860*/  IMAD.X R41, R36, 0x1, R17, P6 ;  /* 0x0000000124297824 */ /* 0x000fe200030e0611 */
[--C-:B------:R-:W-:Y:S01]  /*c2870*/  PRMT R37, R37, 0x3340, R0.reuse ;  /* 0x0000334025257816 */ /* 0x100fe20000000000 */
[----:B------:R-:W-:Y:S04]  /*c2880*/  STL [R1+0x1b10], R39 ;  /* 0x001b102701007387 */ /* 0x000fe80000100800 */
[----:B------:R0:W-:Y:S04]  /*c2890*/  STL [R1+0x1b0c], R2 ;  /* 0x001b0c0201007387 */ /* 0x0001e80000100800 */
[----:B------:R2:W-:Y:S01]  /*c28a0*/  STL.64 [R1+0x15b8], R40 ;  /* 0x0015b82801007387 */ /* 0x0005e20000100a00 */
[----:B0-----:R-:W-:-:S03]  /*c28b0*/  PRMT R2, R38, 0x3340, R0 ;  /* 0x0000334026027816 */ /* 0x001fc60000000000 */
[----:B------:R0:W-:Y:S04]  /*c28c0*/  STL [R1+0x21c], R37 ;  /* 0x00021c2501007387 */ /* 0x0001e80000100800 */
[----:B------:R1:W-:Y:S01]  /*c28d0*/  STL [R1+0x218], R2 ;  /* 0x0002180201007387 */ /* 0x0003e20000100800 */
[----:B------:R-:W-:-:S05]  /*c28e0*/  IADD3 R46, P6, PT, R53, R16, RZ ;  /* 0x00000010352e7210 */ /* 0x000fca0007fde0ff */
[----:B------:R-:W-:Y:S01]  /*c28f0*/  IMAD.X R47, R36, 0x1, R14, P6 ;  /* 0x00000001242f7824 */ /* 0x000fe200030e060e */
[----:B--2---:R-:W-:Y:S02]  /*c2900*/  LOP3.LUT R40, R49, 0xffff, RZ, 0xc0, !PT ;  /* 0x0000ffff31287812 */ /* 0x004fe400078ec0ff */
[----:B------:R-:W2:Y:S01]  /*c2910*/  LDL.LU R49, [R1+0xe4] ;  /* 0x0000e40001317983 */ /* 0x000ea20000300800 */
[----:B------:R-:W-:Y:S02]  /*c2920*/  LOP3.LUT R42, R59, 0xffff, RZ, 0xc0, !PT ;  /* 0x0000ffff3b2a7812 */ /* 0x000fe400078ec0ff */
[----:B----4-:R-:W-:Y:S02]  /*c2930*/  LOP3.LUT R44, R60, 0xffff, RZ, 0xc0, !PT ;  /* 0x0000ffff3c2c7812 */ /* 0x010fe400078ec0ff */
[----:B------:R-:W-:Y:S02]  /*c2940*/  PRMT R38, R42, 0x3340, R40 ;  /* 0x000033402a267816 */ /* 0x000fe40000000028 */
[----:B0-----:R-:W-:-:S02]  /*c2950*/  PRMT R37, R44, 0x3340, R0 ;  /* 0x000033402c257816 */ /* 0x001fc40000000000 */
[----:B---3--:R-:W-:Y:S02]  /*c2960*/  LOP3.LUT R41, R61, 0xffff, RZ, 0xc0, !PT ;  /* 0x0000ffff3d297812 */ /* 0x008fe400078ec0ff */
[----:B------:R-:W3:Y:S01]  /*c2970*/  LDL.LU R61, [R1+0xb0] ;  /* 0x0000b000013d7983 */ /* 0x000ee20000300800 */
[----:B------:R-:W-:-:S03]  /*c2980*/  LOP3.LUT R43, R3, 0xffff, RZ, 0xc0, !PT ;  /* 0x0000ffff032b7812 */ /* 0x000fc600078ec0ff */
[----:B------:R-:W4:Y:S01]  /*c2990*/  LDL.LU R3, [R1+0xe0] ;  /* 0x0000e00001037983 */ /* 0x000f220000300800 */
[----:B-1----:R-:W-:Y:S02]  /*c29a0*/  PRMT R2, R38, 0x5410, R37 ;  /* 0x0000541026027816 */ /* 0x002fe40000000025 */
[----:B------:R-:W-:Y:S02]  /*c29b0*/  LOP3.LUT R39, R51, 0xffff, RZ, 0xc0, !PT ;  /* 0x0000ffff33277812 */ /* 0x000fe400078ec0ff */
[----:B------:R-:W4:Y:S01]  /*c29c0*/  LDL.LU R51, [R1+0xac] ;  /* 0x0000ac0001337983 */ /* 0x000f220000300800 */
[----:B------:R-:W-:Y:S02]  /*c29d0*/  PRMT R37, R43, 0x3340, R0 ;  /* 0x000033402b257816 */ /* 0x000fe40000000000 */
[----:B------:R-:W-:Y:S01]  /*c29e0*/  PRMT R38, R41, 0x3340, R39 ;  /* 0x0000334029267816 */ /* 0x000fe20000000027 */
[----:B------:R0:W-:Y:S01]  /*c29f0*/  STL [R1+0x1be8], R2 ;  /* 0x001be80201007387 */ /* 0x0001e20000100800 */
[----:B------:R-:W-:-:S02]  /*c2a00*/  SHF.R.U32.HI R41, RZ, 0x8, R41 ;  /* 0x00000008ff297819 */ /* 0x000fc40000011629 */
[----:B------:R-:W-:Y:S02]  /*c2a10*/  SHF.R.U32.HI R39, RZ, 0x8, R39 ;  /* 0x00000008ff277819 */ /* 0x000fe40000011627 */
[----:B0-----:R-:W-:Y:S02]  /*c2a20*/  PRMT R2, R38, 0x5410, R37 ;  /* 0x0000541026027816 */ /* 0x001fe40000000025 */
[----:B------:R-:W-:Y:S02]  /*c2a30*/  SHF.R.U32.HI R38, RZ, 0x8, R42 ;  /* 0x00000008ff267819 */ /* 0x000fe4000001162a */
[----:B------:R-:W-:Y:S02]  /*c2a40*/  SHF.R.U32.HI R37, RZ, 0x8, R40 ;  /* 0x00000008ff257819 */ /* 0x000fe40000011628 */
[----:B------:R-:W-:Y:S02]  /*c2a50*/  LOP3.LUT R38, R38, 0xffff, RZ, 0xc0, !PT ;  /* 0x0000ffff26267812 */ /* 0x000fe400078ec0ff */
[----:B------:R-:W-:Y:S01]  /*c2a60*/  LOP3.LUT R37, R37, 0xffff, RZ, 0xc0, !PT ;  /* 0x0000ffff25257812 */ /* 0x000fe200078ec0ff */
[----:B------:R0:W-:Y:S01]  /*c2a70*/  STL [R1+0x1bdc], R2 ;  /* 0x001bdc0201007387 */ /* 0x0001e20000100800 */
[----:B------:R-:W-:-:S02]  /*c2a80*/  LOP3.LUT R40, R41, 0xffff, RZ, 0xc0, !PT ;  /* 0x0000ffff29287812 */ /* 0x000fc400078ec0ff */
[----:B------:R-:W-:-:S04]  /*c2a90*/  LOP3.LUT R39, R39, 0xffff, RZ, 0xc0, !PT ;  /* 0x0000ffff27277812 */ /* 0x000fc800078ec0ff */
        /* <DEDUP_REMOVED lines=9> */
[----:B------:R-:W-:Y:S01]  /*c2b30*/  PRMT R37, R37, 0x3340, R0 ;  /* 0x0000334025257816 */ /* 0x000fe20000000000 */
[----:B------:R-:W-:Y:S04]  /*c2b40*/  STL [R1+0x1aec], R39 ;  /* 0x001aec2701007387 */ /* 0x000fe80000100800 */
[----:B------:R0:W-:Y:S01]  /*c2b50*/  STL [R1+0x1ae8], R2 ;  /* 0x001ae80201007387 */ /* 0x0001e20000100800 */
[----:B------:R-:W-:-:S03]  /*c2b60*/  LOP3.LUT R44, R52, 0xffff, RZ, 0xc0, !PT ;  /* 0x0000ffff342c7812 */ /* 0x000fc600078ec0ff */
[----:B------:R-:W-:Y:S01]  /*c2b70*/  STL.64 [R1+0x15a0], R40 ;  /* 0x0015a02801007387 */ /* 0x000fe20000100a00 */
[----:B0-----:R-:W-:-:S03]  /*c2b80*/  PRMT R2, R38, 0x3340, R0 ;  /* 0x0000334026027816 */ /* 0x001fc60000000000 */
[----:B------:R0:W-:Y:S01]  /*c2b90*/  STL [R1+0x214], R37 ;  /* 0x0002142501007387 */ /* 0x0001e20000100800 */
[----:B------:R-:W-:-:S03]  /*c2ba0*/  LOP3.LUT R43, R57, 0xffff, RZ, 0xc0, !PT ;  /* 0x0000ffff392b7812 */ /* 0x000fc600078ec0ff */
[----:B------:R1:W-:Y:S04]  /*c2bb0*/  STL [R1+0x210], R2 ;  /* 0x0002100201007387 */ /* 0x0003e80000100800 */
[----:B------:R-:W4:Y:S04]  /*c2bc0*/  LDL.LU R52, [R1+0x5540] ;  /* 0x0055400001347983 */ /* 0x000f280000300800 */
[----:B------:R-:W4:Y:S01]  /*c2bd0*/  LDL.LU R57, [R1+0xc4] ;  /* 0x0000c40001397983 */ /* 0x000f220000300800 */
[----:B0-----:R-:W-:Y:S02]  /*c2be0*/  PRMT R37, R44, 0x3340, R0 ;  /* 0x000033402c257816 */ /* 0x001fe40000000000 */
[----:B--2---:R-:W-:-:S02]  /*c2bf0*/  LOP3.LUT R42, R49, 0xffff, RZ, 0xc0, !PT ;  /* 0x0000ffff312a7812 */ /* 0x004fc400078ec0ff */
[----:B---3--:R-:W-:-:S04]  /*c2c00*/  LOP3.LUT R41, R61, 0xffff, RZ, 0xc0, !PT ;  /* 0x0000ffff3d297812 */ /* 0x008fc800078ec0ff */
[----:B------:R-:W-:Y:S02]  /*c2c10*/  PRMT R38, R42, 0x3340, R41 ;  /* 0x000033402a267816 */ /* 0x000fe40000000029 */
[----:B----4-:R-:W-:Y:S02]  /*c2c20*/  LOP3.LUT R40, R3, 0xffff, RZ, 0xc0, !PT ;  /* 0x0000ffff03287812 */ /* 0x010fe400078ec0ff */
[----:B-1----:R-:W-:Y:S02]  /*c2c30*/  PRMT R2, R38, 0x5410, R37 ;  /* 0x0000541026027816 */ /* 0x002fe40000000025 */
[----:B------:R-:W-:-:S03]  /*c2c40*/  PRMT R37, R43, 0x3340, R0 ;  /* 0x000033402b257816 */ /* 0x000fc60000000000 */
[----:B------:R0:W-:Y:S01]  /*c2c50*/  STL [R1+0x1bb8], R2 ;  /* 0x001bb80201007387 */ /* 0x0001e20000100800 */
[----:B------:R-:W-:Y:S02]  /*c2c60*/  SHF.R.U32.HI R42, RZ, 0x8, R42 ;  /* 0x00000008ff2a7819 */ /* 0x000fe4000001162a */
[----:B------:R-:W-:-:S04]  /*c2c70*/  LOP3.LUT R39, R51, 0xffff, RZ, 0xc0, !PT ;  /* 0x0000ffff33277812 */ /* 0x000fc800078ec0ff */
[----:B------:R-:W-:Y:S02]  /*c2c80*/  PRMT R38, R40, 0x3340, R39 ;  /* 0x0000334028267816 */ /* 0x000fe40000000027 */
[----:B0-----:R-:W-:Y:S02]  /*c2c90*/  IADD3 R2, P6, PT, R53, R12, RZ ;  /* 0x0000000c35027210 */ /* 0x001fe40007fde0ff */
[----:B------:R-:W-:Y:S02]  /*c2ca0*/  PRMT R37, R38, 0x5410, R37 ;  /* 0x0000541026257816 */ /* 0x000fe40000000025 */
[----:B------:R-:W-:Y:S01]  /*c2cb0*/  SHF.R.U32.HI R38, RZ, 0x8, R41 ;  /* 0x00000008ff267819 */ /* 0x000fe20000011629 */
[----:B------:R-:W-:Y:S02]  /*c2cc0*/  IMAD.X R3, R36, 0x1, R11, P6 ;  /* 0x0000000124037824 */ /* 0x000fe400030e060b */
[----:B------:R0:W-:Y:S01]  /*c2cd0*/  STL [R1+0x1bb4], R37 ;  /* 0x001bb42501007387 */ /* 0x0001e20000100800 */
[----:B------:R-:W-:-:S03]  /*c2ce0*/  LOP3.LUT R38, R38, 0xffff, RZ, 0xc0, !PT ;  /* 0x0000ffff26267812 */ /* 0x000fc600078ec0ff */
[----:B------:R1:W-:Y:S01]  /*c2cf0*/  STL.64 [R1+0x1588], R2 ;  /* 0x0015880201007387 */ /* 0x0003e20000100a00 */
[----:B------:R-:W-:-:S03]  /*c2d00*/  SHF.R.U32.HI R40, RZ, 0x8, R40 ;  /* 0x00000008ff287819 */ /* 0x000fc60000011628 */
[----:B------:R-:W2:Y:S01]  /*c2d10*/  LDL.LU R49, [R1+0xc8] ;  /* 0x0000c80001317983 */ /* 0x000ea20000300800 */
[----:B0-----:R-:W-:Y:S02]  /*c2d20*/  SHF.R.U32.HI R37, RZ, 0x8, R39 ;  /* 0x00000008ff257819 */ /* 0x001fe40000011627 */
[----:B------:R-:W-:-:S04]  /*c2d30*/  LOP3.LUT R39, R42, 0xffff, RZ, 0xc0, !PT ;  /* 0x0000ffff2a277812 */ /* 0x000fc800078ec0ff */
[----:B-1----:R-:W-:Y:S02]  /*c2d40*/  PRMT R2, R39, 0x3340, R38 ;  /* 0x0000334027027816 */ /* 0x002fe40000000026 */
[----:B------:R-:W-:Y:S02]  /*c2d50*/  LOP3.LUT R40, R40, 0xffff, RZ, 0xc0, !PT ;  /* 0x0000ffff28287812 */ /* 0x000fe400078ec0ff */
[----:B------:R-:W-:Y:S01]  /*c2d60*/  LOP3.LUT R37, R37, 0xffff, RZ, 0xc0, !PT ;  /* 0x0000ffff25257812 */ /* 0x000fe200078ec0ff */
[----:B------:R0:W-:Y:S03]  /*c2d70*/  STL [R1+0x1ad8], R2 ;  /* 0x001ad80201007387 */ /* 0x0001e60000100800 */
[----:B------:R-:W-:Y:S02]  /*c2d80*/  PRMT R37, R40, 0x3340, R37 ;  /* 0x0000334028257816 */ /* 0x000fe40000000025 */
[----:B0-----:R-:W-:-:S03]  /*c2d90*/  IADD3 R2, P6, PT, R53, R10, RZ ;  /* 0x0000000a35027210 */ /* 0x001fc60007fde0ff */
[----:B------:R0:W-:Y:S02]  /*c2da0*/  STL [R1+0x1ad4], R37 ;  /* 0x001ad42501007387 */ /* 0x0001e40000100800 */
[----:B------:R-:W-:Y:S02]  /*c2db0*/  IMAD.X R3, R36, 0x1, R8, P6 ;  /* 0x0000000124037824 */ /* 0x000fe400030e0608 */
[----:B------:R-:W3:Y:S04]  /*c2dc0*/  LDL.LU R61, [R1+0x1dc] ;  /* 0x0001dc00013d7983 */ /* 0x000ee80000300800 */
[----:B------:R1:W-:Y:S01]  /*c2dd0*/  STL.64 [R1+0x1590], R2 ;  /* 0x0015900201007387 */ /* 0x0003e20000100a00 */
[----:B0-----:R-:W-:-:S03]  /*c2de0*/  SHF.R.U32.HI R37, RZ, 0x8, R43 ;  /* 0x00000008ff257819 */ /* 0x001fc6000001162b */
[----:B-1----:R-:W4:Y:S04]  /*c2df0*/  LDL.LU R3, [R1+0x174] ;  /* 0x0001740001037983 */ /* 0x002f280000300800 */
[----:B------:R-:W4:Y:S01]  /*c2e00*/  LDL.LU R51, [R1+0x1b0] ;  /* 0x0001b00001337983 */ /* 0x000f220000300800 */
[----:B------:R-:W-:Y:S02]  /*c2e10*/  SHF.R.U32.HI R38, RZ, 0x8, R44 ;  /* 0x00000008ff267819 */ /* 0x000fe4000001162c */
[----:B------:R-:W-:Y:S02]  /*c2e20*/  LOP3.LUT R37, R37, 0xffff, RZ, 0xc0, !PT ;  /* 0x0000ffff25257812 */ /* 0x000fe400078ec0ff */
[----:B------:R-:W-:Y:S02]  /*c2e30*/  LOP3.LUT R38, R38, 0xffff, RZ, 0xc0, !PT ;  /* 0x0000ffff26267812 */ /* 0x000fe400078ec0ff */
[----:B------:R-:W-:-:S02]  /*c2e40*/  PRMT R37, R37, 0x3340, R0 ;  /* 0x0000334025257816 */ /* 0x000fc40000000000 */
[----:B------:R-:W-:Y:S02]  /*c2e50*/  LOP3.LUT R41, R57, 0xffff, RZ, 0xc0, !PT ;  /* 0x0000ffff39297812 */ /* 0x000fe400078ec0ff */
[----:B------:R-:W-:Y:S02]  /*c2e60*/  LOP3.LUT R40, R56, 0xffff, RZ, 0xc0, !PT ;  /* 0x0000ffff38287812 */ /* 0x000fe400078ec0ff */
[----:B------:R-:W-:Y:S01]  /*c2e70*/  LOP3.LUT R39, R52, 0xffff, RZ, 0xc0, !PT ;  /* 0x0000ffff34277812 */ /* 0x000fe200078ec0ff */
[----:B------:R0:W-:Y:S01]  /*c2e80*/  STL [R1+0x20c], R37 ;  /* 0x00020c2501007387 */ /* 0x0001e20000100800 */
[----:B------:R-:W-:Y:S02]  /*c2e90*/  PRMT R2, R38, 0x3340, R0 ;  /* 0x0000334026027816 */ /* 0x000fe40000000000 */
[----:B------:R-:W-:-:S03]  /*c2ea0*/  PRMT R38, R41, 0x3340, R39 ;  /* 0x0000334029267816 */ /* 0x000fc60000000027 */
[----:B------:R1:W-:Y:S01]  /*c2eb0*/  STL [R1+0x208], R2 ;  /* 0x0002080201007387 */ /* 0x0003e20000100800 */
[----:B0-----:R-:W-:Y:S02]  /*c2ec0*/  PRMT R37, R40, 0x3340, R0 ;  /* 0x0000334028257816 */ /* 0x001fe40000000000 */
[----:B------:R-:W-:Y:S02]  /*c2ed0*/  IADD3 R42, P6, PT, R53, R9, RZ ;  /* 0x00000009352a7210 */ /* 0x000fe40007fde0ff */
[----:B------:R-:W-:Y:S02]  /*c2ee0*/  SHF.R.U32.HI R41, RZ, 0x8, R41 ;  /* 0x00000008ff297819 */ /* 0x000fe40000011629 */
[----:B-1----:R-:W-:Y:S02]  /*c2ef0*/  PRMT R2, R38, 0x5410, R37 ;  /* 0x0000541026027816 */ /* 0x002fe40000000025 */
[----:B------:R-:W-:Y:S01]  /*c2f00*/  SHF.R.U32.HI R38, RZ, 0x8, R39 ;  /* 0x00000008ff267819 */ /* 0x000fe20000011627 */
[----:B------:R-:W-:Y:S01]  /*c2f10*/  IMAD.X R43, R36, 0x1, R6, P6 ;  /* 0x00000001242b7824 */ /* 0x000fe200030e0606 */
[----:B------:R-:W-:-:S02]  /*c2f20*/  LOP3.LUT R39, R41, 0xffff, RZ, 0xc0, !PT ;  /* 0x0000ffff29277812 */ /* 0x000fc400078ec0ff */
[----:B------:R-:W-:Y:S01]  /*c2f30*/  LOP3.LUT R38, R38, 0xffff, RZ, 0xc0, !PT ;  /* 0x0000ffff26267812 */ /* 0x000fe200078ec0ff */
[----:B------:R0:W-:Y:S04]  /*c2f40*/  STL [R1+0x1ba8], R2 ;  /* 0x001ba80201007387 */ /* 0x0001e80000100800 */
[----:B------:R-:W-:Y:S04]  /*c2f50*/  STL.64 [R1+0x1580], R42 ;  /* 0x0015802a01007387 */ /* 0x000fe80000100a00 */
[----:B------:R-:W4:Y:S01]  /*c2f60*/  LDL.LU R56, [R1+0x1e0] ;  /* 0x0001e00001387983 */ /* 0x000f220000300800 */
[----:B0-----:R-:W-:-:S03]  /*c2f70*/  PRMT R2, R39, 0x3340, R38 ;  /* 0x0000334027027816 */ /* 0x001fc60000000026 */
[----:B------:R-:W4:Y:S04]  /*c2f80*/  LDL.LU R57, [R1+0x178] ;  /* 0x0001780001397983 */ /* 0x000f280000300800 */
[----:B------:R0:W-:Y:S04]  /*c2f90*/  STL [R1+0x1ac8], R2 ;  /* 0x001ac80201007387 */ /* 0x0001e80000100800 */
[----:B------:R-:W4:Y:S01]  /*c2fa0*/  LDL.LU R52, [R1+0x1b4] ;  /* 0x0001b40001347983 */ /* 0x000f220000300800 */
[----:B------:R-:W-:-:S04]  /*c2fb0*/  SHF.R.U32.HI R37, RZ, 0x8, R40 ;  /* 0x00000008ff257819 */ /* 0x000fc80000011628 */
[----:B------:R-:W-:Y:S02]  /*c2fc0*/  LOP3.LUT R37, R37, 0xffff, RZ, 0xc0, !PT ;  /* 0x0000ffff25257812 */ /* 0x000fe400078ec0ff */
[----:B0-----:R-:W-:Y:S02]  /*c2fd0*/  LOP3.LUT R2, R55, 0xffff, RZ, 0xc0, !PT ;  /* 0x0000ffff37027812 */ /* 0x001fe400078ec0ff */
[----:B------:R-:W-:Y:S02]  /*c2fe0*/  PRMT R37, R37, 0x3340, R0 ;  /* 0x0000334025257816 */ /* 0x000fe40000000000 */
[----:B------:R-:W-:-:S03]  /*c2ff0*/  LOP3.LUT R41, R58, 0xffff, RZ, 0xc0, !PT ;  /* 0x0000ffff3a297812 */ /* 0x000fc600078ec0ff */
[----:B------:R0:W-:Y:S04]  /*c3000*/  STL [R1+0x204], R37 ;  /* 0x0002042501007387 */ /* 0x0001e80000100800 */
[----:B------:R-:W4:Y:S04]  /*c3010*/  LDL.LU R55, [R1+0x553c] ;  /* 0x00553c0001377983 */ /* 0x000f280000300800 */
[----:B------:R-:W4:Y:S01]  /*c3020*/  LDL.LU R58, [R1+0x5538] ;  /* 0x00553800013a7983 */ /* 0x000f220000300800 */
[----:B0-----:R-:W-:-:S03]  /*c3030*/  PRMT R37, R2, 0x3340, R0 ;  /* 0x0000334002257816 */ /* 0x001fc60000000000 */
[----:B------:R0:W-:Y:S01]  /*c3040*/  STL [R1+0x254], R2 ;  /* 0x0002540201007387 */ /* 0x0001e20000100800 */
[----:B--2---:R-:W-:-:S04]  /*c3050*/  LOP3.LUT R42, R49, 0xffff, RZ, 0xc0, !PT ;  /* 0x0000ffff312a7812 */ /* 0x004fc800078ec0ff */
[----:B------:R-:W-:-:S04]  /*c3060*/  PRMT R38, R42, 0x3340, R41 ;  /* 0x000033402a267816 */ /* 0x000fc80000000029 */
[----:B0-----:R-:W-:-:S05]  /*c3070*/  PRMT R2, R38, 0x5410, R37 ;  /* 0x0000541026027816 */ /* 0x001fca0000000025 */
[----:B------:R0:W-:Y:S02]  /*c3080*/  STL [R1+0x1ba0], R2 ;  /* 0x001ba00201007387 */ /* 0x0001e40000100800 */
[----:B0-----:R-:W-:Y:S02]  /*c3090*/  IADD3 R2, P6, PT, R53, R7, RZ ;  /* 0x0000000735027210 */ /* 0x001fe40007fde0ff */
[----:B---3--:R-:W-:Y:S02]  /*c30a0*/  LOP3.LUT R40, R61, 0xffff, RZ, 0xc0, !PT ;  /* 0x0000ffff3d287812 */ /* 0x008fe400078ec0ff */
[----:B----4-:R-:W-:Y:S02]  /*c30b0*/  LOP3.LUT R43, R3, 0xffff, RZ, 0xc0, !PT ;  /* 0x0000ffff032b7812 */ /* 0x010fe400078ec0ff */
[----:B------:R-:W-:Y:S02]  /*c30c0*/  LOP3.LUT R39, R51, 0xffff, RZ, 0xc0, !PT ;  /* 0x0000ffff33277812 */ /* 0x000fe400078ec0ff */
[----:B------:R-:W-:-:S02]  /*c30d0*/  PRMT R37, R43, 0x3340, R0 ;  /* 0x000033402b257816 */ /* 0x000fc40000000000 */
[----:B------:R-:W-:Y:S01]  /*c30e0*/  PRMT R38, R40, 0x3340, R39 ;  /* 0x0000334028267816 */ /* 0x000fe20000000027 */
[----:B------:R-:W-:-:S03]  /*c30f0*/  IMAD.X R3, R36, 0x1, R5, P6 ;  /* 0x0000000124037824 */ /* 0x000fc600030e0605 */
[----:B------:R-:W-:-:S05]  /*c3100*/  PRMT R37, R38, 0x5410, R37 ;  /* 0x0000541026257816 */ /* 0x000fca0000000025 */
[----:B------:R-:W-:Y:S04]  /*c3110*/  STL [R1+0x1b94], R37 ;  /* 0x001b942501007387 */ /* 0x000fe80000100800 */
[----:B------:R-:W2:Y:S04]  /*c3120*/  LDL.LU R61, [R1+0x300] ;  /* 0x00030000013d7983 */ /* 0x000ea80000300800 */
[----:B------:R0:W-:Y:S01]  /*c3130*/  STL.64 [R1+0x1578], R2 ;  /* 0x0015780201007387 */ /* 0x0001e20000100a00 */
[----:B------:R-:W-:Y:S02]  /*c3140*/  SHF.R.U32.HI R42, RZ, 0x8, R42 ;  /* 0x00000008ff2a7819 */ /* 0x000fe4000001162a */
[----:B------:R-:W-:Y:S01]  /*c3150*/  SHF.R.U32.HI R41, RZ, 0x8, R41 ;  /* 0x00000008ff297819 */ /* 0x000fe20000011629 */
[----:B0-----:R-:W3:Y:S04]  /*c3160*/  LDL.LU R3, [R1+0x248] ;  /* 0x0002480001037983 */ /* 0x001ee80000300800 */
[----:B------:R-:W4:Y:S01]  /*c3170*/  LDL.LU R51, [R1+0x268] ;  /* 0x0002680001337983 */ /* 0x000f220000300800 */
[----:B------:R-:W-:-:S02]  /*c3180*/  SHF.R.U32.HI R38, RZ, 0x8, R40 ;  /* 0x00000008ff267819 */ /* 0x000fc40000011628 */
[----:B------:R-:W-:Y:S02]  /*c3190*/  SHF.R.U32.HI R37, RZ, 0x8, R39 ;  /* 0x00000008ff257819 */ /* 0x000fe40000011627 */
[----:B------:R-:W-:Y:S02]  /*c31a0*/  LOP3.LUT R40, R42, 0xffff, RZ, 0xc0, !PT ;  /* 0x0000ffff2a287812 */ /* 0x000fe400078ec0ff */
[----:B------:R-:W-:-:S04]  /*c31b0*/  LOP3.LUT R39, R41, 0xffff, RZ, 0xc0, !PT ;  /* 0x0000ffff29277812 */ /* 0x000fc800078ec0ff */
[----:B------:R-:W-:Y:S02]  /*c31c0*/  PRMT R39, R40, 0x3340, R39 ;  /* 0x0000334028277816 */ /* 0x000fe40000000027 */
[----:B------:R-:W-:Y:S02]  /*c31d0*/  LOP3.LUT R38, R38, 0xffff, RZ, 0xc0, !PT ;  /* 0x0000ffff26267812 */ /* 0x000fe400078ec0ff */
[----:B------:R-:W-:Y:S01]  /*c31e0*/  LOP3.LUT R37, R37, 0xffff, RZ, 0xc0, !PT ;  /* 0x0000ffff25257812 */ /* 0x000fe200078ec0ff */
[----:B------:R0:W-:Y:S01]  /*c31f0*/  STL [R1+0x1adc], R39 ;  /* 0x001adc2701007387 */ /* 0x0001e20000100800 */
[----:B------:R-:W-:Y:S02]  /*c3200*/  LOP3.LUT R41, R56, 0xffff, RZ, 0xc0, !PT ;  /* 0x0000ffff38297812 */ /* 0x000fe400078ec0ff */
[----:B------:R-:W-:Y:S02]  /*c3210*/  LOP3.LUT R40, R57, 0xffff, RZ, 0xc0, !PT ;  /* 0x0000ffff39287812 */ /* 0x000fe400078ec0ff */
[----:B------:R-:W-:-:S02]  /*c3220*/  PRMT R2, R38, 0x3340, R37 ;  /* 0x0000334026027816 */ /* 0x000fc40000000025 */
[----:B0-----:R-:W-:Y:S02]  /*c3230*/  LOP3.LUT R39, R52, 0xffff, RZ, 0xc0, !PT ;  /* 0x0000ffff34277812 */ /* 0x001fe400078ec0ff */
[----:B------:R-:W-:Y:S02]  /*c3240*/  PRMT R37, R40, 0x3340, R0 ;  /* 0x0000334028257816 */ /* 0x000fe40000000000 */
[----:B------:R-:W-:Y:S01]  /*c3250*/  PRMT R38, R41, 0x3340, R39 ;  /* 0x0000334029267816 */ /* 0x000fe20000000027 */
[----:B------:R0:W-:Y:S03]  /*c3260*/  STL [R1+0x1ab4], R2 ;  /* 0x001ab40201007387 */ /* 0x0001e60000100800 */
[----:B0-----:R-:W-:-:S05]  /*c3270*/  PRMT R2, R38, 0x5410, R37 ;  /* 0x0000541026027816 */ /* 0x001fca0000000025 */
[----:B------:R0:W-:Y:S04]  /*c3280*/  STL [R1+0x1b84], R2 ;  /* 0x001b840201007387 */ /* 0x0001e80000100800 */
[----:B------:R-:W4:Y:S04]  /*c3290*/  LDL.LU R56, [R1+0x1cc] ;  /* 0x0001cc0001387983 */ /* 0x000f280000300800 */
[----:B------:R-:W4:Y:S04]  /*c32a0*/  LDL.LU R57, [R1+0x15c] ;  /* 0x00015c0001397983 */ /* 0x000f280000300800 */
[----:B------:R-:W4:Y:S01]  /*c32b0*/  LDL.LU R52, [R1+0x198] ;  /* 0x0001980001347983 */ /* 0x000f220000300800 */
[----:B------:R-:W-:-:S02]  /*c32c0*/  SHF.R.U32.HI R41, RZ, 0x8, R41 ;  /* 0x00000008ff297819 */ /* 0x000fc40000011629 */
[----:B------:R-:W-:Y:S02]  /*c32d0*/  SHF.R.U32.HI R38, RZ, 0x8, R39 ;  /* 0x00000008ff267819 */ /* 0x000fe40000011627 */
[----:B------:R-:W-:Y:S02]  /*c32e0*/  IADD3 R44, P6, PT, R53, R4, RZ ;  /* 0x00000004352c7210 */ /* 0x000fe40007fde0ff */
[----:B------:R-:W-:Y:S02]  /*c32f0*/  LOP3.LUT R39, R41, 0xffff, RZ, 0xc0, !PT ;  /* 0x0000ffff29277812 */ /* 0x000fe400078ec0ff */
[----:B------:R-:W-:Y:S02]  /*c3300*/  LOP3.LUT R38, R38, 0xffff, RZ, 0xc0, !PT ;  /* 0x0000ffff26267812 */ /* 0x000fe400078ec0ff */
[----:B------:R-:W-:Y:S01]  /*c3310*/  SHF.R.U32.HI R37, RZ, 0x8, R40 ;  /* 0x00000008ff257819 */ /* 0x000fe20000011628 */
[----:B------:R-:W-:Y:S01]  /*c3320*/  IMAD.X R45, R36, 0x1, R30, P6 ;  /* 0x00000001242d7824 */ /* 0x000fe200030e061e */
[----:B------:R-:W-:-:S02]  /*c3330*/  PRMT R38, R39, 0x3340, R38 ;  /* 0x0000334027267816 */ /* 0x000fc40000000026 */
[----:B------:R-:W-:Y:S02]  /*c3340*/  LOP3.LUT R37, R37, 0xffff, RZ, 0xc0, !PT ;  /* 0x0000ffff25257812 */ /* 0x000fe400078ec0ff */
[----:B------:R-:W-:Y:S02]  /*c3350*/  STL.64 [R1+0x1570], R44 ;  /* 0x0015702c01007387 */ /* 0x000fe40000100a00 */
[----:B0-----:R-:W-:Y:S02]  /*c3360*/  PRMT R2, R37, 0x3340, R0 ;  /* 0x0000334025027816 */ /* 0x001fe40000000000 */
[----:B------:R-:W-:Y:S04]  /*c3370*/  STL [R1+0x1aac], R38 ;  /* 0x001aac2601007387 */ /* 0x000fe80000100800 */
[----:B------:R0:W-:Y:S02]  /*c3380*/  STL [R1+0x200], R2 ;  /* 0x0002000201007387 */ /* 0x0001e40000100800 */
[----:B0-----:R-:W-:-:S02]  /*c3390*/  IADD3 R2, P6, PT, R53, R29, RZ ;  /* 0x0000001d35027210 */ /* 0x001fc40007fde0ff */
[----:B--2---:R-:W-:Y:S02]  /*c33a0*/  LOP3.LUT R40, R61, 0xffff, RZ, 0xc0, !PT ;  /* 0x0000ffff3d287812 */ /* 0x004fe400078ec0ff */
[----:B---3--:R-:W-:Y:S02]  /*c33b0*/  LOP3.LUT R42, R3, 0xffff, RZ, 0xc0, !PT ;  /* 0x0000ffff032a7812 */ /* 0x008fe400078ec0ff */
[----:B----4-:R-:W-:Y:S02]  /*c33c0*/  LOP3.LUT R39, R51, 0xffff, RZ, 0xc0, !PT ;  /* 0x0000ffff33277812 */ /* 0x010fe400078ec0ff */
[----:B------:R-:W-:Y:S02]  /*c33d0*/  PRMT R37, R42, 0x3340, R0 ;  /* 0x000033402a257816 */ /* 0x000fe40000000000 */
[----:B------:R-:W-:-:S04]  /*c33e0*/  PRMT R38, R40, 0x3340, R39 ;  /* 0x0000334028267816 */ /* 0x000fc80000000027 */
[----:B------:R-:W-:Y:S01]  /*c33f0*/  PRMT R37, R38, 0x5410, R37 ;  /* 0x0000541026257816 */ /* 0x000fe20000000025 */
[----:B------:R-:W-:Y:S01]  /*c3400*/  IMAD.X R3, R36, 0x1, R32, P6 ;  /* 0x0000000124037824 */ /* 0x000fe200030e0620 */
[----:B------:R-:W-:-:S03]  /*c3410*/  SHF.R.U32.HI R40, RZ, 0x8, R40 ;  /* 0x00000008ff287819 */ /* 0x000fc60000011628 */
[----:B------:R0:W-:Y:S01]  /*c3420*/  STL [R1+0x1b6c], R37 ;  /* 0x001b6c2501007387 */ /* 0x0001e20000100800 */
[----:B------:R-:W-:Y:S02]  /*c3430*/  SHF.R.U32.HI R38, RZ, 0x8, R39 ;  /* 0x00000008ff267819 */ /* 0x000fe40000011627 */
[----:B------:R-:W-:Y:S02]  /*c3440*/  LOP3.LUT R39, R40, 0xffff, RZ, 0xc0, !PT ;  /* 0x0000ffff28277812 */ /* 0x000fe400078ec0ff */
[----:B0-----:R-:W-:Y:S01]  /*c3450*/  SHF.R.U32.HI R37, RZ, 0x8, R43 ;  /* 0x00000008ff257819 */ /* 0x001fe2000001162b */
[----:B------:R0:W-:Y:S01]  /*c3460*/  STL.64 [R1+0x1568], R2 ;  /* 0x0015680201007387 */ /* 0x0001e20000100a00 */
[----:B------:R-:W-:Y:S02]  /*c3470*/  LOP3.LUT R38, R38, 0xffff, RZ, 0xc0, !PT ;  /* 0x0000ffff26267812 */ /* 0x000fe400078ec0ff */
[----:B------:R-:W-:Y:S01]  /*c3480*/  LOP3.LUT R37, R37, 0xffff, RZ, 0xc0, !PT ;  /* 0x0000ffff25257812 */ /* 0x000fe200078ec0ff */
[----:B------:R-:W2:Y:S03]  /*c3490*/  LDL.LU R47, [R1+0x2fc] ;  /* 0x0002fc00012f7983 */ /* 0x000ea60000300800 */
[----:B0-----:R-:W-:-:S02]  /*c34a0*/  PRMT R3, R37, 0x3340, R0 ;  /* 0x0000334025037816 */ /* 0x001fc40000000000 */
[----:B------:R-:W-:-:S03]  /*c34b0*/  PRMT R2, R39, 0x3340, R38 ;  /* 0x0000334027027816 */ /* 0x000fc60000000026 */
[----:B------:R0:W-:Y:S04]  /*c34c0*/  STL [R1+0x1fc], R3 ;  /* 0x0001fc0301007387 */ /* 0x0001e80000100800 */
[----:B------:R-:W3:Y:S04]  /*c34d0*/  LDL.LU R50, [R1+0x244] ;  /* 0x0002440001327983 */ /* 0x000ee80000300800 */
[----:B------:R1:W-:Y:S04]  /*c34e0*/  STL [R1+0x1a9c], R2 ;  /* 0x001a9c0201007387 */ /* 0x0003e80000100800 */
[----:B------:R-:W4:Y:S01]  /*c34f0*/  LDL.LU R46, [R1+0x260] ;  /* 0x00026000012e7983 */ /* 0x000f220000300800 */
[----:B------:R-:W-:-:S03]  /*c3500*/  LOP3.LUT R40, R56, 0xffff, RZ, 0xc0, !PT ;  /* 0x0000ffff38287812 */ /* 0x000fc600078ec0ff */
[----:B------:R-:W4:Y:S01]  /*c3510*/  LDL.LU R45, [R1+0x1d0] ;  /* 0x0001d000012d7983 */ /* 0x000f220000300800 */
[----:B------:R-:W-:-:S03]  /*c3520*/  IADD3 R56, P6, PT, R53, R31, RZ ;  /* 0x0000001f35387210 */ /* 0x000fc60007fde0ff */
[----:B------:R-:W4:Y:S04]  /*c3530*/  LDL.LU R59, [R1+0x164] ;  /* 0x00016400013b7983 */ /* 0x000f280000300800 */
[----:B0-----:R-:W4:Y:S01]  /*c3540*/  LDL.LU R3, [R1+0x19c] ;  /* 0x00019c0001037983 */ /* 0x001f220000300800 */
[----:B------:R-:W-:Y:S02]  /*c3550*/  LOP3.LUT R41, R57, 0xffff, RZ, 0xc0, !PT ;  /* 0x0000ffff39297812 */ /* 0x000fe400078ec0ff */
[----:B------:R-:W-:Y:S01]  /*c3560*/  LOP3.LUT R39, R52, 0xffff, RZ, 0xc0, !PT ;  /* 0x0000ffff34277812 */ /* 0x000fe200078ec0ff */
[----:B------:R-:W-:Y:S01]  /*c3570*/  IMAD.X R57, R36, 0x1, R33, P6 ;  /* 0x0000000124397824 */ /* 0x000fe200030e0621 */
[----:B------:R-:W-:Y:S01]  /*c3580*/  IADD3 R52, P6, PT, R53, R34, RZ ;  /* 0x0000002235347210 */ /* 0x000fe20007fde0ff */
[----:B------:R-:W4:Y:S01]  /*c3590*/  LDL.LU R60, [R1+0xc] ;  /* 0x00000c00013c7983 */ /* 0x000f220000300800 */
[----:B------:R-:W-:-:S02]  /*c35a0*/  PRMT R37, R41, 0x3340, R0 ;  /* 0x0000334029257816 */ /* 0x000fc40000000000 */
[----:B------:R-:W-:Y:S01]  /*c35b0*/  PRMT R38, R40, 0x3340, R39 ;  /* 0x0000334028267816 */ /* 0x000fe20000000027 */
[----:B------:R-:W-:Y:S01]  /*c35c0*/  IMAD.X R53, R36, 0x1, R35, P6 ;  /* 0x0000000124357824 */ /* 0x000fe200030e0623 */
[----:B------:R-:W-:Y:S02]  /*c35d0*/  SHF.R.U32.HI R36, RZ, 0x8, R39 ;  /* 0x00000008ff247819 */ /* 0x000fe40000011627 */
[----:B-1----:R-:W-:Y:S02]  /*c35e0*/  PRMT R2, R38, 0x5410, R37 ;  /* 0x0000541026027816 */ /* 0x002fe40000000025 */
[----:B------:R-:W-:Y:S02]  /*c35f0*/  SHF.R.U32.HI R37, RZ, 0x8, R40 ;  /* 0x00000008ff257819 */ /* 0x000fe40000011628 */
[----:B------:R-:W-:Y:S02]  /*c3600*/  LOP3.LUT R36, R36, 0xffff, RZ, 0xc0, !PT ;  /* 0x0000ffff24247812 */ /* 0x000fe400078ec0ff */
[----:B------:R-:W-:Y:S01]  /*c3610*/  LOP3.LUT R37, R37, 0xffff, RZ, 0xc0, !PT ;  /* 0x0000ffff25257812 */ /* 0x000fe200078ec0ff */
[----:B------:R0:W-:Y:S04]  /*c3620*/  STL [R1+0x1b64], R2 ;  /* 0x001b640201007387 */ /* 0x0001e80000100800 */
[----:B------:R1:W-:Y:S01]  /*c3630*/  STL.64 [R1+0x1558], R56 ;  /* 0x0015583801007387 */ /* 0x0003e20000100a00 */
[----:B0-----:R-:W-:-:S02]  /*c3640*/  PRMT R2, R37, 0x3340, R36 ;  /* 0x0000334025027816 */ /* 0x001fc40000000024 */
[----:B------:R-:W-:Y:S02]  /*c3650*/  SHF.R.U32.HI R36, RZ, 0x8, R41 ;  /* 0x00000008ff247819 */ /* 0x000fe40000011629 */
[----:B------:R-:W-:Y:S02]  /*c3660*/  SHF.R.U32.HI R37, RZ, 0x8, R42 ;  /* 0x00000008ff257819 */ /* 0x000fe4000001162a */
[----:B------:R-:W-:Y:S01]  /*c3670*/  LOP3.LUT R36, R36, 0xffff, RZ, 0xc0, !PT ;  /* 0x0000ffff24247812 */ /* 0x000fe200078ec0ff */
[----:B-1----:R-:W4:Y:S01]  /*c3680*/  LDL.LU.64 R56, [R1+0x5530] ;  /* 0x0055300001387983 */ /* 0x002f220000300a00 */
[----:B------:R-:W-:Y:S02]  /*c3690*/  LOP3.LUT R37, R37, 0xffff, RZ, 0xc0, !PT ;  /* 0x0000ffff25257812 */ /* 0x000fe400078ec0ff */
[--C-:B------:R-:W-:Y:S01]  /*c36a0*/  PRMT R36, R36, 0x3340, R0.reuse ;  /* 0x0000334024247816 */ /* 0x100fe20000000000 */
[----:B------:R0:W-:Y:S04]  /*c36b0*/  STL.64 [R1+0x1560], R52 ;  /* 0x0015603401007387 */ /* 0x0001e80000100a00 */
[----:B0-----:R-:W4:Y:S04]  /*c36c0*/  LDL.LU.64 R52, [R1+0x5528] ;  /* 0x0055280001347983 */ /* 0x001f280000300a00 */
[----:B------:R0:W-:Y:S04]  /*c36d0*/  STL [R1+0x1a8c], R2 ;  /* 0x001a8c0201007387 */ /* 0x0001e80000100800 */
[----:B------:R-:W4:Y:S01]  /*c36e0*/  LDL.LU R49, [R1+0x32c] ;  /* 0x00032c0001317983 */ /* 0x000f220000300800 */
[----:B0-----:R-:W-:-:S03]  /*c36f0*/  PRMT R2, R37, 0x3340, R0 ;  /* 0x0000334025027816 */ /* 0x001fc60000000000 */
[----:B------:R0:W-:Y:S04]  /*c3700*/  STL [R1+0x1f8], R36 ;  /* 0x0001f82401007387 */ /* 0x0001e80000100800 */
[----:B------:R-:W4:Y:S04]  /*c3710*/  LDL.LU R61, [R1+0x250] ;  /* 0x00025000013d7983 */ /* 0x000f280000300800 */
[----:B------:R1:W-:Y:S04]  /*c3720*/  STL [R1+0x1f4], R2 ;  /* 0x0001f40201007387 */ /* 0x0003e80000100800 */
[----:B------:R-:W4:Y:S01]  /*c3730*/  LDL.LU R51, [R1+0x2ec] ;  /* 0x0002ec0001337983 */ /* 0x000f220000300800 */
[----:B--2---:R-:W-:-:S02]  /*c3740*/  LOP3.LUT R41, R47, 0xffff, RZ, 0xc0, !PT ;  /* 0x0000ffff2f297812 */ /* 0x004fc400078ec0ff */
[----:B---3--:R-:W-:-:S04]  /*c3750*/  LOP3.LUT R43, R50, 0xffff, RZ, 0xc0, !PT ;  /* 0x0000ffff322b7812 */ /* 0x008fc800078ec0ff */
[----:B0-----:R-:W-:Y:S02]  /*c3760*/  PRMT R36, R43, 0x3340, R0 ;  /* 0x000033402b247816 */ /* 0x001fe40000000000 */
[----:B----4-:R-:W-:-:S04]  /*c3770*/  LOP3.LUT R40, R46, 0xffff, RZ, 0xc0, !PT ;  /* 0x0000ffff2e287812 */ /* 0x010fc800078ec0ff */
[----:B------:R-:W-:Y:S02]  /*c3780*/  PRMT R37, R41, 0x3340, R40 ;  /* 0x0000334029257816 */ /* 0x000fe40000000028 */
[----:B------:R-:W-:Y:S02]  /*c3790*/  LOP3.LUT R39, R45, 0xffff, RZ, 0xc0, !PT ;  /* 0x0000ffff2d277812 */ /* 0x000fe400078ec0ff */
[----:B-1----:R-:W-:Y:S02]  /*c37a0*/  LOP3.LUT R2, R59, 0xffff, RZ, 0xc0, !PT ;  /* 0x0000ffff3b027812 */ /* 0x002fe400078ec0ff */
[----:B------:R-:W-:Y:S02]  /*c37b0*/  LOP3.LUT R38, R3, 0xffff, RZ, 0xc0, !PT ;  /* 0x0000ffff03267812 */ /* 0x000fe400078ec0ff */
[----:B------:R-:W-:Y:S02]  /*c37c0*/  PRMT R3, R37, 0x5410, R36 ;  /* 0x0000541025037816 */ /* 0x000fe40000000024 */
[----:B------:R-:W-:-:S02]  /*c37d0*/  PRMT R36, R2, 0x3340, R0 ;  /* 0x0000334002247816 */ /* 0x000fc40000000000 */
[----:B------:R-:W-:Y:S01]  /*c37e0*/  PRMT R37, R39, 0x3340, R38 ;  /* 0x0000334027257816 */ /* 0x000fe20000000026 */
[----:B------:R0:W-:Y:S03]  /*c37f0*/  STL [R1+0x248], R2 ;  /* 0x0002480201007387 */ /* 0x0001e60000100800 */
[----:B------:R-:W-:Y:S02]  /*c3800*/  PRMT R37, R37, 0x5410, R36 ;  /* 0x0000541025257816 */ /* 0x000fe40000000024 */
[----:B------:R-:W-:Y:S01]  /*c3810*/  SHF.R.S32.HI R36, RZ, 0x1f, R60 ;  /* 0x0000001fff247819 */ /* 0x000fe2000001143c */
[----:B------:R1:W-:Y:S01]  /*c3820*/  STL [R1+0x1b4c], R3 ;  /* 0x001b4c0301007387 */ /* 0x0003e20000100800 */
[----:B0-----:R-:W-:-:S03]  /*c3830*/  IADD3 R2, P6, PT, R60, R28, RZ ;  /* 0x0000001c3c027210 */ /* 0x001fc60007fde0ff */
[----:B------:R0:W-:Y:S04]  /*c3840*/  STL [R1+0x1b5c], R37 ;  /* 0x001b5c2501007387 */ /* 0x0001e80000100800 */
[----:B------:R-:W2:Y:S01]  /*c3850*/  LDL.LU R45, [R1+0x29c4] ;  /* 0x0029c400012d7983 */ /* 0x000ea20000300800 */
[----:B-1----:R-:W-:-:S03]  /*c3860*/  IMAD.X R3, R36, 0x1, R26, P6 ;  /* 0x0000000124037824 */ /* 0x002fc600030e061a */
[----:B------:R-:W3:Y:S04]  /*c3870*/  LDL.LU R59, [R1+0xa38] ;  /* 0x000a3800013b7983 */ /* 0x000ee80000300800 */
[----:B------:R1:W-:Y:S01]  /*c3880*/  STL.64 [R1+0x1510], R2 ;  /* 0x0015100201007387 */ /* 0x0003e20000100a00 */
[----:B0-----:R-:W-:Y:S02]  /*c3890*/  SHF.R.U32.HI R37, RZ, 0x8, R39 ;  /* 0x00000008ff257819 */ /* 0x001fe40000011627 */
[----:B------:R-:W-:Y:S02]  /*c38a0*/  SHF.R.U32.HI R39, RZ, 0x8, R38 ;  /* 0x00000008ff277819 */ /* 0x000fe40000011626 */
[----:B------:R-:W-:Y:S01]  /*c38b0*/  SHF.R.U32.HI R38, RZ, 0x8, R41 ;  /* 0x00000008ff267819 */ /* 0x000fe20000011629 */
[----:B-1----:R-:W4:Y:S01]  /*c38c0*/  LDL.LU R3, [R1+0x2730] ;  /* 0x0027300001037983 */ /* 0x002f220000300800 */
[----:B------:R-:W-:-:S02]  /*c38d0*/  SHF.R.U32.HI R41, RZ, 0x8, R40 ;  /* 0x00000008ff297819 */ /* 0x000fc40000011628 */
[----:B------:R-:W-:Y:S02]  /*c38e0*/  LOP3.LUT R40, R37, 0xffff, RZ, 0xc0, !PT ;  /* 0x0000ffff25287812 */ /* 0x000fe400078ec0ff */
[----:B------:R-:W-:-:S04]  /*c38f0*/  LOP3.LUT R39, R39, 0xffff, RZ, 0xc0, !PT ;  /* 0x0000ffff27277812 */ /* 0x000fc800078ec0ff */
[----:B------:R-:W-:Y:S02]  /*c3900*/  PRMT R39, R40, 0x3340, R39 ;  /* 0x0000334028277816 */ /* 0x000fe40000000027 */
[----:B------:R-:W-:Y:S02]  /*c3910*/  LOP3.LUT R38, R38, 0xffff, RZ, 0xc0, !PT ;  /* 0x0000ffff26267812 */ /* 0x000fe400078ec0ff */
[----:B------:R-:W-:Y:S01]  /*c3920*/  LOP3.LUT R37, R41, 0xffff, RZ, 0xc0, !PT ;  /* 0x0000ffff29257812 */ /* 0x000fe200078ec0ff */
[----:B------:R0:W-:Y:S03]  /*c3930*/  STL [R1+0x1a98], R39 ;  /* 0x001a982701007387 */ /* 0x0001e60000100800 */
[----:B------:R-:W-:Y:S02]  /*c3940*/  PRMT R2, R38, 0x3340, R37 ;  /* 0x0000334026027816 */ /* 0x000fe40000000025 */
[----:B------:R-:W-:-:S03]  /*c3950*/  LOP3.LUT R41, R49, 0xffff, RZ, 0xc0, !PT ;  /* 0x0000ffff31297812 */ /* 0x000fc600078ec0ff */
[----:B------:R1:W-:Y:S04]  /*c3960*/  STL [R1+0x1a80], R2 ;  /* 0x001a800201007387 */ /* 0x0003e80000100800 */
[----:B------:R-:W4:Y:S01]  /*c3970*/  LDL.LU R49, [R1+0x29cc] ;  /* 0x0029cc0001317983 */ /* 0x000f220000300800 */
[----:B0-----:R-:W-:-:S03]  /*c3980*/  LOP3.LUT R39, R61, 0xffff, RZ, 0xc0, !PT ;  /* 0x0000ffff3d277812 */ /* 0x001fc600078ec0ff */
[----:B------:R-:W4:Y:S01]  /*c3990*/  LDL.LU R61, [R1+0xfa8] ;  /* 0x000fa800013d7983 */ /* 0x000f220000300800 */
[----:B------:R-:W-:Y:S02]  /*c39a0*/  PRMT R37, R39, 0x3340, R0 ;  /* 0x0000334027257816 */ /* 0x000fe40000000000 */
[----:B------:R-:W-:-:S04]  /*c39b0*/  LOP3.LUT R40, R51, 0xffff, RZ, 0xc0, !PT ;  /* 0x0000ffff33287812 */ /* 0x000fc800078ec0ff */
[----:B------:R-:W-:-:S04]  /*c39c0*/  PRMT R38, R41, 0x3340, R40 ;  /* 0x0000334029267816 */ /* 0x000fc80000000028 */
[----:B-1----:R-:W-:-:S05]  /*c39d0*/  PRMT R2, R38, 0x5410, R37 ;  /* 0x0000541026027816 */ /* 0x002fca0000000025 */
[----:B------:R0:W-:Y:S04]  /*c39e0*/  STL [R1+0x1b3c], R2 ;  /* 0x001b3c0201007387 */ /* 0x0001e80000100800 */
[----:B------:R-:W4:Y:S01]  /*c39f0*/  LDL.LU R51, [R1+0x27b0] ;  /* 0x0027b00001337983 */ /* 0x000f220000300800 */
[----:B------:R-:W-:Y:S02]  /*c3a00*/  SHF.R.U32.HI R41, RZ, 0x8, R41 ;  /* 0x00000008ff297819 */ /* 0x000fe40000011629 */
[----:B------:R-:W-:Y:S02]  /*c3a10*/  SHF.R.U32.HI R38, RZ, 0x8, R40 ;  /* 0x00000008ff267819 */ /* 0x000fe40000011628 */
[----:B------:R-:W-:Y:S02]  /*c3a20*/  IADD3 R46, P6, PT, R60, R27, RZ ;  /* 0x0000001b3c2e7210 */ /* 0x000fe40007fde0ff */
[----:B------:R-:W-:-:S02]  /*c3a30*/  SHF.R.U32.HI R37, RZ, 0x8, R39 ;  /* 0x00000008ff257819 */ /* 0x000fc40000011627 */
[----:B------:R-:W-:Y:S02]  /*c3a40*/  LOP3.LUT R39, R41, 0xffff, RZ, 0xc0, !PT ;  /* 0x0000ffff29277812 */ /* 0x000fe400078ec0ff */
[----:B------:R-:W-:Y:S01]  /*c3a50*/  LOP3.LUT R38, R38, 0xffff, RZ, 0xc0, !PT ;  /* 0x0000ffff26267812 */ /* 0x000fe200078ec0ff */
[----:B------:R-:W-:Y:S01]  /*c3a60*/  IMAD.X R47, R36, 0x1, R25, P6 ;  /* 0x00000001242f7824 */ /* 0x000fe200030e0619 */
[----:B------:R-:W-:Y:S02]  /*c3a70*/  LOP3.LUT R37, R37, 0xffff, RZ, 0xc0, !PT ;  /* 0x0000ffff25257812 */ /* 0x000fe400078ec0ff */
[----:B------:R-:W-:Y:S02]  /*c3a80*/  PRMT R38, R39, 0x3340, R38 ;  /* 0x0000334027267816 */ /* 0x000fe40000000026 */
[----:B------:R1:W-:Y:S01]  /*c3a90*/  STL.64 [R1+0x1518], R46 ;  /* 0x0015182e01007387 */ /* 0x0003e20000100a00 */
[----:B0-----:R-:W-:-:S03]  /*c3aa0*/  PRMT R2, R37, 0x3340, R0 ;  /* 0x0000334025027816 */ /* 0x001fc60000000000 */
[----:B------:R0:W-:Y:S04]  /*c3ab0*/  STL [R1+0x1a78], R38 ;  /* 0x001a782601007387 */ /* 0x0001e80000100800 */
[----:B------:R0:W-:Y:S01]  /*c3ac0*/  STL [R1+0x1f0], R2 ;  /* 0x0001f00201007387 */ /* 0x0001e20000100800 */
[----:B-1----:R-:W-:-:S05]  /*c3ad0*/  IADD3 R46, P6, PT, R60, R24, RZ ;  /* 0x000000183c2e7210 */ /* 0x002fca0007fde0ff */
[----:B------:R-:W-:Y:S01]  /*c3ae0*/  IMAD.X R47, R36, 0x1, R22, P6 ;  /* 0x00000001242f7824 */ /* 0x000fe200030e0616 */
[----:B--2---:R-:W-:Y:S02]  /*c3af0*/  LOP3.LUT R40, R45, 0xffff, RZ, 0xc0, !PT ;  /* 0x0000ffff2d287812 */ /* 0x004fe400078ec0ff */
[----:B------:R-:W2:Y:S01]  /*c3b00*/  LDL.LU R45, [R1+0x29c0] ;  /* 0x0029c000012d7983 */ /* 0x000ea20000300800 */
[----:B---3--:R-:W-:-:S03]  /*c3b10*/  LOP3.LUT R42, R59, 0xffff, RZ, 0xc0, !PT ;  /* 0x0000ffff3b2a7812 */ /* 0x008fc600078ec0ff */
[----:B------:R-:W3:Y:S01]  /*c3b20*/  LDL.LU R59, [R1+0xfac] ;  /* 0x000fac00013b7983 */ /* 0x000ee20000300800 */
[----:B------:R-:W-:Y:S02]  /*c3b30*/  PRMT R37, R42, 0x3340, R0 ;  /* 0x000033402a257816 */ /* 0x000fe40000000000 */
[----:B----4-:R-:W-:-:S04]  /*c3b40*/  LOP3.LUT R39, R3, 0xffff, RZ, 0xc0, !PT ;  /* 0x0000ffff03277812 */ /* 0x010fc800078ec0ff */
[----:B0-----:R-:W-:-:S04]  /*c3b50*/  PRMT R38, R40, 0x3340, R39 ;  /* 0x0000334028267816 */ /* 0x001fc80000000027 */
[----:B------:R-:W-:Y:S02]  /*c3b60*/  PRMT R2, R38, 0x5410, R37 ;  /* 0x0000541026027816 */ /* 0x000fe40000000025 */
[----:B------:R-:W-:-:S03]  /*c3b70*/  SHF.R.U32.HI R37, RZ, 0x8, R43 ;  /* 0x00000008ff257819 */ /* 0x000fc6000001162b */
[----:B------:R0:W-:Y:S01]  /*c3b80*/  STL [R1+0x1b20], R2 ;  /* 0x001b200201007387 */ /* 0x0001e20000100800 */
[----:B------:R-:W-:-:S03]  /*c3b90*/  SHF.R.U32.HI R40, RZ, 0x8, R40 ;  /* 0x00000008ff287819 */ /* 0x000fc60000011628 */
[----:B------:R-:W4:Y:S01]  /*c3ba0*/  LDL.LU R3, [R1+0x24c8] ;  /* 0x0024c80001037983 */ /* 0x000f220000300800 */
[----:B------:R-:W-:Y:S02]  /*c3bb0*/  SHF.R.U32.HI R38, RZ, 0x8, R39 ;  /* 0x00000008ff267819 */ /* 0x000fe40000011627 */
[----:B------:R-:W-:Y:S02]  /*c3bc0*/  LOP3.LUT R37, R37, 0xffff, RZ, 0xc0, !PT ;  /* 0x0000ffff25257812 */ /* 0x000fe400078ec0ff */
[----:B------:R-:W-:Y:S02]  /*c3bd0*/  LOP3.LUT R39, R40, 0xffff, RZ, 0xc0, !PT ;  /* 0x0000ffff28277812 */ /* 0x000fe400078ec0ff */
[----:B------:R-:W-:Y:S02]  /*c3be0*/  LOP3.LUT R38, R38, 0xffff, RZ, 0xc0, !PT ;  /* 0x0000ffff26267812 */ /* 0x000fe400078ec0ff */
[----:B------:R-:W-:Y:S02]  /*c3bf0*/  PRMT R37, R37, 0x3340, R0 ;  /* 0x0000334025257816 */ /* 0x000fe40000000000 */
[----:B0-----:R-:W-:Y:S01]  /*c3c00*/  PRMT R2, R39, 0x3340, R38 ;  /* 0x0000334027027816 */ /* 0x001fe20000000026 */
[----:B------:R-:W-:Y:S01]  /*c3c10*/  STL.64 [R1+0x1508], R46 ;  /* 0x0015082e01007387 */ /* 0x000fe20000100a00 */
[----:B------:R-:W-:-:S03]  /*c3c20*/  LOP3.LUT R41, R49, 0xffff, RZ, 0xc0, !PT ;  /* 0x0000ffff31297812 */ /* 0x000fc600078ec0ff */
[----:B------:R0:W-:Y:S01]  /*c3c30*/  STL [R1+0x1ec], R37 ;  /* 0x0001ec2501007387 */ /* 0x0001e20000100800 */
[----:B------:R-:W-:-:S03]  /*c3c40*/  LOP3.LUT R39, R61, 0xffff, RZ, 0xc0, !PT ;  /* 0x0000ffff3d277812 */ /* 0x000fc600078ec0ff */
[----:B------:R1:W-:Y:S04]  /*c3c50*/  STL [R1+0x1a74], R2 ;  /* 0x001a740201007387 */ /* 0x0003e80000100800 */
[----:B------:R-:W4:Y:S04]  /*c3c60*/  LDL.LU R49, [R1+0x29c8] ;  /* 0x0029c80001317983 */ /* 0x000f280000300800 */
[----:B------:R-:W4:Y:S01]  /*c3c70*/  LDL.LU R61, [R1+0xa3c] ;  /* 0x000a3c00013d7983 */ /* 0x000f220000300800 */
[----:B------:R-:W-:-:S03]  /*c3c80*/  LOP3.LUT R40, R51, 0xffff, RZ, 0xc0, !PT ;  /* 0x0000ffff33287812 */ /* 0x000fc600078ec0ff */
[----:B------:R-:W4:Y:S01]  /*c3c90*/  LDL.LU R51, [R1+0x279c] ;  /* 0x00279c0001337983 */ /* 0x000f220000300800 */
[----:B0-----:R-:W-:Y:S02]  /*c3ca0*/  PRMT R37, R39, 0x3340, R0 ;  /* 0x0000334027257816 */ /* 0x001fe40000000000 */
[--C-:B------:R-:W-:Y:S02]  /*c3cb0*/  PRMT R38, R41, 0x3340, R40.reuse ;  /* 0x0000334029267816 */ /* 0x100fe40000000028 */
[----:B------:R-:W-:Y:S02]  /*c3cc0*/  SHF.R.U32.HI R41, RZ, 0x8, R41 ;  /* 0x00000008ff297819 */ /* 0x000fe40000011629 */
[----:B-1----:R-:W-:Y:S02]  /*c3cd0*/  PRMT R2, R38, 0x5410, R37 ;  /* 0x0000541026027816 */ /* 0x002fe40000000025 */
[----:B------:R-:W-:Y:S02]  /*c3ce0*/  SHF.R.U32.HI R38, RZ, 0x8, R40 ;  /* 0x00000008ff267819 */ /* 0x000fe40000011628 */
[----:B------:R-:W-:-:S02]  /*c3cf0*/  IADD3 R46, P6, PT, R60, R23, RZ ;  /* 0x000000173c2e7210 */ /* 0x000fc40007fde0ff */
[----:B------:R-:W-:Y:S02]  /*c3d00*/  SHF.R.U32.HI R37, RZ, 0x8, R39 ;  /* 0x00000008ff257819 */ /* 0x000fe40000011627 */
[----:B------:R-:W-:Y:S02]  /*c3d10*/  LOP3.LUT R39, R41, 0xffff, RZ, 0xc0, !PT ;  /* 0x0000ffff29277812 */ /* 0x000fe400078ec0ff */
[----:B------:R-:W-:Y:S01]  /*c3d20*/  LOP3.LUT R38, R38, 0xffff, RZ, 0xc0, !PT ;  /* 0x0000ffff26267812 */ /* 0x000fe200078ec0ff */
[----:B------:R-:W-:Y:S01]  /*c3d30*/  IMAD.X R47, R36, 0x1, R21, P6 ;  /* 0x00000001242f7824 */ /* 0x000fe200030e0615 */
[----:B------:R-:W-:Y:S01]  /*c3d40*/  LOP3.LUT R37, R37, 0xffff, RZ, 0xc0, !PT ;  /* 0x0000ffff25257812 */ /* 0x000fe200078ec0ff */
[----:B------:R0:W-:Y:S01]  /*c3d50*/  STL [R1+0x1b14], R2 ;  /* 0x001b140201007387 */ /* 0x0001e20000100800 */
[----:B------:R-:W-:-:S03]  /*c3d60*/  PRMT R38, R39, 0x3340, R38 ;  /* 0x0000334027267816 */ /* 0x000fc60000000026 */
[----:B------:R-:W-:Y:S01]  /*c3d70*/  STL.64 [R1+0x1500], R46 ;  /* 0x0015002e01007387 */ /* 0x000fe20000100a00 */
[----:B0-----:R-:W-:-:S03]  /*c3d80*/  PRMT R2, R37, 0x3340, R0 ;  /* 0x0000334025027816 */ /* 0x001fc60000000000 */
[----:B------:R0:W-:Y:S04]  /*c3d90*/  STL [R1+0x1a6c], R38 ;  /* 0x001a6c2601007387 */ /* 0x0001e80000100800 */
[----:B------:R1:W-:Y:S01]  /*c3da0*/  STL [R1+0x1e8], R2 ;  /* 0x0001e80201007387 */ /* 0x0003e20000100800 */
[----:B------:R-:W-:Y:S02]  /*c3db0*/  IADD3 R44, P6, PT, R60, R20, RZ ;  /* 0x000000143c2c7210 */ /* 0x000fe40007fde0ff */
[----:B--2---:R-:W-:Y:S02]  /*c3dc0*/  LOP3.LUT R40, R45, 0xffff, RZ, 0xc0, !PT ;  /* 0x0000ffff2d287812 */ /* 0x004fe400078ec0ff */
[----:B---3--:R-:W-:-:S04]  /*c3dd0*/  LOP3.LUT R43, R59, 0xffff, RZ, 0xc0, !PT ;  /* 0x0000ffff3b2b7812 */ /* 0x008fc800078ec0ff */
[----:B------:R-:W-:Y:S01]  /*c3de0*/  PRMT R37, R43, 0x3340, R0 ;  /* 0x000033402b257816 */ /* 0x000fe20000000000 */
[----:B------:R-:W-:Y:S01]  /*c3df0*/  IMAD.X R45, R36, 0x1, R19, P6 ;  /* 0x00000001242d7824 */ /* 0x000fe200030e0613 */
[----:B----4-:R-:W-:Y:S02]  /*c3e00*/  LOP3.LUT R39, R3, 0xffff, RZ, 0xc0, !PT ;  /* 0x0000ffff03277812 */ /* 0x010fe400078ec0ff */
[----:B------:R-:W2:Y:S02]  /*c3e10*/  LDL.LU R3, [R1+0x110] ;  /* 0x0001100001037983 */ /* 0x000ea40000300800 */
[----:B0-----:R-:W-:Y:S02]  /*c3e20*/  PRMT R38, R40, 0x3340, R39 ;  /* 0x0000334028267816 */ /* 0x001fe40000000027 */
[----:B------:R-:W-:Y:S02]  /*c3e30*/  SHF.R.U32.HI R40, RZ, 0x8, R40 ;  /* 0x00000008ff287819 */ /* 0x000fe40000011628 */
[----:B-1----:R-:W-:-:S02]  /*c3e40*/  PRMT R2, R38, 0x5410, R37 ;  /* 0x0000541026027816 */ /* 0x002fc40000000025 */
[----:B------:R-:W-:Y:S02]  /*c3e50*/  SHF.R.U32.HI R37, RZ, 0x8, R42 ;  /* 0x00000008ff257819 */ /* 0x000fe4000001162a */
[----:B------:R-:W-:Y:S02]  /*c3e60*/  SHF.R.U32.HI R38, RZ, 0x8, R39 ;  /* 0x00000008ff267819 */ /* 0x000fe40000011627 */
[----:B------:R-:W-:Y:S02]  /*c3e70*/  LOP3.LUT R37, R37, 0xffff, RZ, 0xc0, !PT ;  /* 0x0000ffff25257812 */ /* 0x000fe400078ec0ff */
[----:B------:R-:W-:Y:S02]  /*c3e80*/  LOP3.LUT R39, R40, 0xffff, RZ, 0xc0, !PT ;  /* 0x0000ffff28277812 */ /* 0x000fe400078ec0ff */
[----:B------:R-:W-:Y:S01]  /*c3e90*/  LOP3.LUT R38, R38, 0xffff, RZ, 0xc0, !PT ;  /* 0x0000ffff26267812 */ /* 0x000fe200078ec0ff */
[----:B------:R0:W-:Y:S01]  /*c3ea0*/  STL [R1+0x1b08], R2 ;  /* 0x001b080201007387 */ /* 0x0001e20000100800 */
[----:B------:R-:W-:-:S02]  /*c3eb0*/  PRMT R37, R37, 0x3340, R0 ;  /* 0x0000334025257816 */ /* 0x000fc40000000000 */
[----:B------:R-:W-:Y:S01]  /*c3ec0*/  LOP3.LUT R41, R49, 0xffff, RZ, 0xc0, !PT ;  /* 0x0000ffff31297812 */ /* 0x000fe200078ec0ff */
[----:B------:R-:W-:Y:S01]  /*c3ed0*/  STL.64 [R1+0x14d0], R44 ;  /* 0x0014d02c01007387 */ /* 0x000fe20000100a00 */
[----:B0-----:R-:W-:Y:S02]  /*c3ee0*/  PRMT R2, R39, 0x3340, R38 ;  /* 0x0000334027027816 */ /* 0x001fe40000000026 */
[----:B------:R-:W-:Y:S01]  /*c3ef0*/  LOP3.LUT R39, R61, 0xffff, RZ, 0xc0, !PT ;  /* 0x0000ffff3d277812 */ /* 0x000fe200078ec0ff */
[----:B------:R0:W-:Y:S04]  /*c3f00*/  STL [R1+0x1e4], R37 ;  /* 0x0001e42501007387 */ /* 0x0001e80000100800 */
[----:B------:R1:W-:Y:S01]  /*c3f10*/  STL [R1+0x1a64], R2 ;  /* 0x001a640201007387 */ /* 0x0003e20000100800 */
[----:B------:R-:W-:-:S02]  /*c3f20*/  LOP3.LUT R40, R51, 0xffff, RZ, 0xc0, !PT ;  /* 0x0000ffff33287812 */ /* 0x000fc400078ec0ff */
[----:B0-----:R-:W-:Y:S01]  /*c3f30*/  PRMT R37, R39, 0x3340, R0 ;  /* 0x0000334027257816 */ /* 0x001fe20000000000 */
[----:B------:R-:W3:Y:S01]  /*c3f40*/  LDL.LU R51, [R1+0x114] ;  /* 0x0001140001337983 */ /* 0x000ee20000300800 */
[--C-:B------:R-:W-:Y:S02]  /*c3f50*/  PRMT R38, R41, 0x3340, R40.reuse ;  /* 0x0000334029267816 */ /* 0x100fe40000000028 */
[----:B------:R-:W-:Y:S02]  /*c3f60*/  SHF.R.U32.HI R41, RZ, 0x8, R41 ;  /* 0x00000008ff297819 */ /* 0x000fe40000011629 */
[----:B-1----:R-:W-:Y:S02]  /*c3f70*/  PRMT R2, R38, 0x5410, R37 ;  /* 0x0000541026027816 */ /* 0x002fe40000000025 */
[----:B------:R-:W-:Y:S02]  /*c3f80*/  SHF.R.U32.HI R38, RZ, 0x8, R40 ;  /* 0x00000008ff267819 */ /* 0x000fe40000011628 */
[----:B------:R-:W-:-:S02]  /*c3f90*/  SHF.R.U32.HI R37, RZ, 0x8, R39 ;  /* 0x00000008ff257819 */ /* 0x000fc40000011627 */
        /* <DEDUP_REMOVED lines=12> */
[----:B------:R-:W4:Y:S01]  /*c4060*/  LDL.LU R57, [R1+0xf4] ;  /* 0x0000f40001397983 */ /* 0x000f220000300800 */
[----:B------:R-:W-:-:S02]  /*c4070*/  LOP3.LUT R39, R58, 0xffff, RZ, 0xc0, !PT ;  /* 0x0000ffff3a277812 */ /* 0x000fc400078ec0ff */
[----:B------:R-:W-:Y:S02]  /*c4080*/  PRMT R37, R42, 0x3340, R0 ;  /* 0x000033402a257816 */ /* 0x000fe40000000000 */
[----:B0-----:R-:W-:Y:S02]  /*c4090*/  IADD3 R2, P6, PT, R60, R16, RZ ;  /* 0x000000103c027210 */ /* 0x001fe40007fde0ff */
[----:B--2---:R-:W-:-:S04]  /*c40a0*/  LOP3.LUT R40, R3, 0xffff, RZ, 0xc0, !PT ;  /* 0x0000ffff03287812 */ /* 0x004fc800078ec0ff */
[----:B------:R-:W-:Y:S02]  /*c40b0*/  PRMT R38, R40, 0x3340, R39 ;  /* 0x0000334028267816 */ /* 0x000fe40000000027 */
[----:B------:R-:W-:Y:S02]  /*c40c0*/  SHF.R.U32.HI R40, RZ, 0x8, R40 ;  /* 0x00000008ff287819 */ /* 0x000fe40000011628 */
[----:B------:R-:W-:Y:S02]  /*c40d0*/  PRMT R58, R38, 0x5410, R37 ;  /* 0x00005410263a7816 */ /* 0x000fe40000000025 */
[----:B------:R-:W-:Y:S02]  /*c40e0*/  SHF.R.U32.HI R37, RZ, 0x8, R43 ;  /* 0x00000008ff257819 */ /* 0x000fe4000001162b */
[----:B------:R-:W-:Y:S01]  /*c40f0*/  SHF.R.U32.HI R38, RZ, 0x8, R39 ;  /* 0x00000008ff267819 */ /* 0x000fe20000011627 */
[----:B------:R-:W-:Y:S01]  /*c4100*/  IMAD.X R3, R36, 0x1, R14, P6 ;  /* 0x0000000124037824 */ /* 0x000fe200030e060e */
[----:B------:R-:W-:-:S02]  /*c4110*/  LOP3.LUT R37, R37, 0xffff, RZ, 0xc0, !PT ;  /* 0x0000ffff25257812 */ /* 0x000fc400078ec0ff */
[----:B------:R-:W-:Y:S02]  /*c4120*/  LOP3.LUT R39, R40, 0xffff, RZ, 0xc0, !PT ;  /* 0x0000ffff28277812 */ /* 0x000fe400078ec0ff */
[----:B------:R-:W-:Y:S01]  /*c4130*/  LOP3.LUT R38, R38, 0xffff, RZ, 0xc0, !PT ;  /* 0x0000ffff26267812 */ /* 0x000fe200078ec0ff */
[----:B------:R-:W-:Y:S01]  /*c4140*/  STL [R1+0x521c], R58 ;  /* 0x00521c3a01007387 */ /* 0x000fe20000100800 */
[----:B------:R-:W-:-:S03]  /*c4150*/  LOP3.LUT R40, R56, 0xffff, RZ, 0xc0, !PT ;  /* 0x0000ffff38287812 */ /* 0x000fc600078ec0ff */
[----:B------:R0:W-:Y:S02]  /*c4160*/  STL.64 [R1+0x14c0], R2 ;  /* 0x0014c00201007387 */ /* 0x0001e40000100a00 */
[----:B0-----:R-:W-:Y:S02]  /*c4170*/  PRMT R3, R37, 0x3340, R0 ;  /* 0x0000334025037816 */ /* 0x001fe40000000000 */
[----:B------:R-:W-:Y:S02]  /*c4180*/  PRMT R2, R39, 0x3340, R38 ;  /* 0x0000334027027816 */ /* 0x000fe40000000026 */
[----:B------:R-:W-:Y:S02]  /*c4190*/  LOP3.LUT R39, R55, 0xffff, RZ, 0xc0, !PT ;  /* 0x0000ffff37277812 */ /* 0x000fe400078ec0ff */
[----:B---3--:R-:W-:Y:S01]  /*c41a0*/  LOP3.LUT R41, R51, 0xffff, RZ, 0xc0, !PT ;  /* 0x0000ffff33297812 */ /* 0x008fe200078ec0ff */
[----:B------:R-:W-:Y:S01]  /*c41b0*/  STL [R1+0x1dc], R3 ;  /* 0x0001dc0301007387 */ /* 0x000fe20000100800 */
[----:B------:R-:W-:-:S02]  /*c41c0*/  PRMT R37, R40, 0x3340, R0 ;  /* 0x0000334028257816 */ /* 0x000fc40000000000 */
[----:B------:R-:W-:Y:S01]  /*c41d0*/  PRMT R38, R41, 0x3340, R39 ;  /* 0x0000334029267816 */ /* 0x000fe20000000027 */
[----:B------:R0:W-:Y:S01]  /*c41e0*/  STL [R1+0x34c], R2 ;  /* 0x00034c0201007387 */ /* 0x0001e20000100800 */
[----:B------:R-:W-:Y:S02]  /*c41f0*/  SHF.R.U32.HI R41, RZ, 0x8, R41 ;  /* 0x00000008ff297819 */ /* 0x000fe40000011629 */
[----:B------:R-:W-:Y:S02]  /*c4200*/  PRMT R55, R38, 0x5410, R37 ;  /* 0x0000541026377816 */ /* 0x000fe40000000025 */
[----:B------:R-:W-:Y:S02]  /*c4210*/  SHF.R.U32.HI R38, RZ, 0x8, R39 ;  /* 0x00000008ff267819 */ /* 0x000fe40000011627 */
[----:B0-----:R-:W-:Y:S02]  /*c4220*/  IADD3 R2, P6, PT, R60, R15, RZ ;  /* 0x0000000f3c027210 */ /* 0x001fe40007fde0ff */
[----:B------:R-:W-:-:S03]  /*c4230*/  SHF.R.U32.HI R37, RZ, 0x8, R40 ;  /* 0x00000008ff257819 */ /* 0x000fc60000011628 */
[----:B------:R-:W-:Y:S01]  /*c4240*/  IMAD.X R3, R36, 0x1, R13, P6 ;  /* 0x0000000124037824 */ /* 0x000fe200030e060d */
[----:B------:R-:W-:Y:S01]  /*c4250*/  LOP3.LUT R39, R41, 0xffff, RZ, 0xc0, !PT ;  /* 0x0000ffff29277812 */ /* 0x000fe200078ec0ff */
[----:B------:R-:W-:Y:S01]  /*c4260*/  STL [R1+0x5220], R55 ;  /* 0x0052203701007387 */ /* 0x000fe20000100800 */
[----:B------:R-:W-:Y:S02]  /*c4270*/  LOP3.LUT R38, R38, 0xffff, RZ, 0xc0, !PT ;  /* 0x0000ffff26267812 */ /* 0x000fe400078ec0ff */
[----:B------:R-:W-:Y:S01]  /*c4280*/  LOP3.LUT R37, R37, 0xffff, RZ, 0xc0, !PT ;  /* 0x0000ffff25257812 */ /* 0x000fe200078ec0ff */
[----:B------:R-:W2:Y:S01]  /*c4290*/  LDL.LU R49, [R1+0xf8] ;  /* 0x0000f80001317983 */ /* 0x000ea20000300800 */
[----:B------:R-:W-:-:S03]  /*c42a0*/  LOP3.LUT R41, R48, 0xffff, RZ, 0xc0, !PT ;  /* 0x0000ffff30297812 */ /* 0x000fc600078ec0ff */
[----:B------:R0:W-:Y:S01]  /*c42b0*/  STL.64 [R1+0x14b8], R2 ;  /* 0x0014b80201007387 */ /* 0x0001e20000100a00 */
[----:B----4-:R-:W-:Y:S02]  /*c42c0*/  LOP3.LUT R40, R57, 0xffff, RZ, 0xc0, !PT ;  /* 0x0000ffff39287812 */ /* 0x010fe400078ec0ff */
[----:B0-----:R-:W-:Y:S02]  /*c42d0*/  PRMT R3, R39, 0x3340, R38 ;  /* 0x0000334027037816 */ /* 0x001fe40000000026 */
[--C-:B------:R-:W-:Y:S02]  /*c42e0*/  PRMT R2, R37, 0x3340, R0.reuse ;  /* 0x0000334025027816 */ /* 0x100fe40000000000 */
[----:B------:R-:W-:Y:S01]  /*c42f0*/  LOP3.LUT R39, R53, 0xffff, RZ, 0xc0, !PT ;  /* 0x0000ffff35277812 */ /* 0x000fe200078ec0ff */
[----:B------:R-:W-:Y:S01]  /*c4300*/  STL [R1+0x32c], R3 ;  /* 0x00032c0301007387 */ /* 0x000fe20000100800 */
[----:B------:R-:W-:Y:S02]  /*c4310*/  PRMT R37, R41, 0x3340, R0 ;  /* 0x0000334029257816 */ /* 0x000fe40000000000 */
[----:B------:R-:W-:Y:S01]  /*c4320*/  PRMT R38, R40, 0x3340, R39 ;  /* 0x0000334028267816 */ /* 0x000fe20000000027 */
[----:B------:R0:W-:Y:S03]  /*c4330*/  STL [R1+0x1d8], R2 ;  /* 0x0001d80201007387 */ /* 0x0001e60000100800 */
[----:B------:R-:W-:-:S02]  /*c4340*/  PRMT R53, R38, 0x5410, R37 ;  /* 0x0000541026357816 */ /* 0x000fc40000000025 */
[----:B0-----:R-:W-:-:S03]  /*c4350*/  IADD3 R2, P6, PT, R60, R12, RZ ;  /* 0x0000000c3c027210 */ /* 0x001fc60007fde0ff */
[----:B------:R-:W-:Y:S02]  /*c4360*/  STL [R1+0x5224], R53 ;  /* 0x0052243501007387 */ /* 0x000fe40000100800 */
[----:B------:R-:W-:Y:S02]  /*c4370*/  IMAD.X R3, R36, 0x1, R11, P6 ;  /* 0x0000000124037824 */ /* 0x000fe400030e060b */
[----:B------:R-:W3:Y:S04]  /*c4380*/  LDL.LU R61, [R1+0x240] ;  /* 0x00024000013d7983 */ /* 0x000ee80000300800 */
[----:B------:R0:W-:Y:S04]  /*c4390*/  STL.64 [R1+0x1490], R2 ;  /* 0x0014900201007387 */ /* 0x0001e80000100a00 */
[----:B0-----:R-:W4:Y:S04]  /*c43a0*/  LDL.LU R3, [R1+0x1ac] ;  /* 0x0001ac0001037983 */ /* 0x001f280000300800 */
[----:B------:R-:W4:Y:S04]  /*c43b0*/  LDL.LU R51, [R1+0x234] ;  /* 0x0002340001337983 */ /* 0x000f280000300800 */
[----:B------:R-:W4:Y:S04]  /*c43c0*/  LDL.LU R48, [R1+0x23c] ;  /* 0x00023c0001307983 */ /* 0x000f280000300800 */
[----:B------:R-:W4:Y:S04]  /*c43d0*/  LDL.LU R56, [R1+0x1a8] ;  /* 0x0001a80001387983 */ /* 0x000f280000300800 */
[----:B------:R-:W4:Y:S01]  /*c43e0*/  LDL.LU R57, [R1+0x230] ;  /* 0x0002300001397983 */ /* 0x000f220000300800 */
        /* <DEDUP_REMOVED lines=9> */
[----:B------:R0:W-:Y:S04]  /*c4480*/  STL [R1+0x1d4], R2 ;  /* 0x0001d40201007387 */ /* 0x0001e80000100800 */
[----:B------:R1:W-:Y:S01]  /*c4490*/  STL [R1+0x320], R37 ;  /* 0x0003202501007387 */ /* 0x0003e20000100800 */
[----:B0-----:R-:W-:Y:S02]  /*c44a0*/  LOP3.LUT R2, R54, 0xffff, RZ, 0xc0, !PT ;  /* 0x0000ffff36027812 */ /* 0x001fe400078ec0ff */
[----:B------:R-:W-:Y:S01]  /*c44b0*/  IADD3 R42, P6, PT, R60, R10, RZ ;  /* 0x0000000a3c2a7210 */ /* 0x000fe20007fde0ff */
[----:B------:R-:W4:Y:S01]  /*c44c0*/  LDL.LU R54, [R1+0x5520] ;  /* 0x0055200001367983 */ /* 0x000f220000300800 */
[----:B-1----:R-:W-:-:S03]  /*c44d0*/  PRMT R37, R2, 0x3340, R0 ;  /* 0x0000334002257816 */ /* 0x002fc60000000000 */
[----:B------:R-:W-:Y:S01]  /*c44e0*/  IMAD.X R43, R36, 0x1, R8, P6 ;  /* 0x00000001242b7824 */ /* 0x000fe200030e0608 */
[----:B------:R0:W-:Y:S01]  /*c44f0*/  STL [R1+0x244], R2 ;  /* 0x0002440201007387 */ /* 0x0001e20000100800 */
[----:B--2---:R-:W-:-:S04]  /*c4500*/  LOP3.LUT R40, R49, 0xffff, RZ, 0xc0, !PT ;  /* 0x0000ffff31287812 */ /* 0x004fc800078ec0ff */
[----:B------:R-:W-:-:S04]  /*c4510*/  PRMT R38, R40, 0x3340, R39 ;  /* 0x0000334028267816 */ /* 0x000fc80000000027 */
[----:B------:R-:W-:Y:S02]  /*c4520*/  PRMT R52, R38, 0x5410, R37 ;  /* 0x0000541026347816 */ /* 0x000fe40000000025 */
[----:B------:R-:W-:Y:S02]  /*c4530*/  SHF.R.U32.HI R37, RZ, 0x8, R41 ;  /* 0x00000008ff257819 */ /* 0x000fe40000011629 */
[----:B------:R-:W-:Y:S02]  /*c4540*/  SHF.R.U32.HI R40, RZ, 0x8, R40 ;  /* 0x00000008ff287819 */ /* 0x000fe40000011628 */
[----:B------:R-:W-:Y:S02]  /*c4550*/  SHF.R.U32.HI R38, RZ, 0x8, R39 ;  /* 0x00000008ff267819 */ /* 0x000fe40000011627 */
[----:B------:R-:W-:Y:S02]  /*c4560*/  LOP3.LUT R37, R37, 0xffff, RZ, 0xc0, !PT ;  /* 0x0000ffff25257812 */ /* 0x000fe400078ec0ff */
[----:B------:R-:W-:-:S02]  /*c4570*/  LOP3.LUT R39, R40, 0xffff, RZ, 0xc0, !PT ;  /* 0x0000ffff28277812 */ /* 0x000fc400078ec0ff */
[----:B------:R-:W-:Y:S01]  /*c4580*/  LOP3.LUT R38, R38, 0xffff, RZ, 0xc0, !PT ;  /* 0x0000ffff26267812 */ /* 0x000fe200078ec0ff */
[----:B------:R-:W-:Y:S01]  /*c4590*/  STL [R1+0x5228], R52 ;  /* 0x0052283401007387 */ /* 0x000fe20000100800 */
[----:B------:R-:W-:Y:S02]  /*c45a0*/  PRMT R37, R37, 0x3340, R0 ;  /* 0x0000334025257816 */ /* 0x000fe40000000000 */
[----:B0-----:R-:W-:Y:S01]  /*c45b0*/  PRMT R2, R39, 0x3340, R38 ;  /* 0x0000334027027816 */ /* 0x001fe20000000026 */
[----:B------:R3:W-:Y:S04]  /*c45c0*/  STL.64 [R1+0x1488], R42 ;  /* 0x0014882a01007387 */ /* 0x0007e80000100a00 */
[----:B------:R-:W-:Y:S04]  /*c45d0*/  STL [R1+0x1d0], R37 ;  /* 0x0001d02501007387 */ /* 0x000fe80000100800 */
[----:B------:R0:W-:Y:S04]  /*c45e0*/  STL [R1+0x344], R2 ;  /* 0x0003440201007387 */ /* 0x0001e80000100800 */
[----:B------:R-:W2:Y:S01]  /*c45f0*/  LDL.LU R45, [R1+0x238] ;  /* 0x00023800012d7983 */ /* 0x000ea20000300800 */
[----:B---3--:R-:W-:-:S03]  /*c4600*/  LOP3.LUT R42, R61, 0xffff, RZ, 0xc0, !PT ;  /* 0x0000ffff3d2a7812 */ /* 0x008fc600078ec0ff */
[----:B------:R-:W3:Y:S01]  /*c4610*/  LDL.LU R59, [R1+0x194] ;  /* 0x00019400013b7983 */ /* 0x000ee20000300800 */
[----:B0-----:R-:W-:-:S03]  /*c4620*/  IADD3 R2, P6, PT, R60, R9, RZ ;  /* 0x000000093c027210 */ /* 0x001fc60007fde0ff */
[----:B------:R-:W3:Y:S01]  /*c4630*/  LDL.LU R49, [R1+0x1c8] ;  /* 0x0001c80001317983 */ /* 0x000ee20000300800 */
[----:B----4-:R-:W-:Y:S02]  /*c4640*/  LOP3.LUT R44, R3, 0xffff, RZ, 0xc0, !PT ;  /* 0x0000ffff032c7812 */ /* 0x010fe400078ec0ff */
[----:B------:R-:W-:Y:S02]  /*c4650*/  LOP3.LUT R41, R51, 0xffff, RZ, 0xc0, !PT ;  /* 0x0000ffff33297812 */ /* 0x000fe400078ec0ff */
[----:B------:R-:W-:Y:S02]  /*c4660*/  PRMT R37, R44, 0x3340, R0 ;  /* 0x000033402c257816 */ /* 0x000fe40000000000 */
[----:B------:R-:W-:Y:S02]  /*c4670*/  PRMT R38, R42, 0x3340, R41 ;  /* 0x000033402a267816 */ /* 0x000fe40000000029 */
[----:B------:R-:W-:Y:S02]  /*c4680*/  LOP3.LUT R40, R48, 0xffff, RZ, 0xc0, !PT ;  /* 0x0000ffff30287812 */ /* 0x000fe400078ec0ff */
[----:B------:R-:W-:-:S02]  /*c4690*/  LOP3.LUT R43, R56, 0xffff, RZ, 0xc0, !PT ;  /* 0x0000ffff382b7812 */ /* 0x000fc400078ec0ff */
[----:B------:R-:W-:Y:S02]  /*c46a0*/  LOP3.LUT R39, R57, 0xffff, RZ, 0xc0, !PT ;  /* 0x0000ffff39277812 */ /* 0x000fe400078ec0ff */
[----:B------:R-:W-:Y:S02]  /*c46b0*/  PRMT R55, R38, 0x5410, R37 ;  /* 0x0000541026377816 */ /* 0x000fe40000000025 */
[----:B------:R-:W-:Y:S02]  /*c46c0*/  PRMT R37, R43, 0x3340, R0 ;  /* 0x000033402b257816 */ /* 0x000fe40000000000 */
[----:B------:R-:W-:Y:S02]  /*c46d0*/  PRMT R38, R40, 0x3340, R39 ;  /* 0x0000334028267816 */ /* 0x000fe40000000027 */
[----:B------:R-:W-:Y:S02]  /*c46e0*/  SHF.R.U32.HI R42, RZ, 0x8, R42 ;  /* 0x00000008ff2a7819 */ /* 0x000fe4000001162a */
[----:B------:R-:W-:-:S02]  /*c46f0*/  PRMT R58, R38, 0x5410, R37 ;  /* 0x00005410263a7816 */ /* 0x000fc40000000025 */
[----:B------:R-:W-:Y:S01]  /*c4700*/  SHF.R.U32.HI R38, RZ, 0x8, R41 ;  /* 0x00000008ff267819 */ /* 0x000fe20000011629 */
[----:B------:R-:W-:Y:S01]  /*c4710*/  IMAD.X R3, R36, 0x1, R6, P6 ;  /* 0x0000000124037824 */ /* 0x000fe200030e0606 */
[----:B------:R-:W-:Y:S02]  /*c4720*/  SHF.R.U32.HI R40, RZ, 0x8, R40 ;  /* 0x00000008ff287819 */ /* 0x000fe40000011628 */
[----:B------:R-:W-:Y:S01]  /*c4730*/  SHF.R.U32.HI R37, RZ, 0x8, R39 ;  /* 0x00000008ff257819 */ /* 0x000fe20000011627 */
[----:B------:R-:W-:Y:S01]  /*c4740*/  STL [R1+0x522c], R55 ;  /* 0x00522c3701007387 */ /* 0x000fe20000100800 */
[----:B------:R-:W-:Y:S02]  /*c4750*/  LOP3.LUT R39, R42, 0xffff, RZ, 0xc0, !PT ;  /* 0x0000ffff2a277812 */ /* 0x000fe400078ec0ff */
[----:B------:R-:W-:Y:S01]  /*c4760*/  LOP3.LUT R38, R38, 0xffff, RZ, 0xc0, !PT ;  /* 0x0000ffff26267812 */ /* 0x000fe200078ec0ff */
[----:B------:R-:W-:Y:S01]  /*c4770*/  STL [R1+0x5230], R58 ;  /* 0x0052303a01007387 */ /* 0x000fe20000100800 */
[----:B------:R-:W-:-:S02]  /*c4780*/  LOP3.LUT R40, R40, 0xffff, RZ, 0xc0, !PT ;  /* 0x0000ffff28287812 */ /* 0x000fc400078ec0ff */
[----:B------:R-:W-:Y:S01]  /*c4790*/  LOP3.LUT R37, R37, 0xffff, RZ, 0xc0, !PT ;  /* 0x0000ffff25257812 */ /* 0x000fe200078ec0ff */
[----:B------:R0:W-:Y:S04]  /*c47a0*/  STL.64 [R1+0x1460], R2 ;  /* 0x0014600201007387 */ /* 0x0001e80000100a00 */
[----:B------:R-:W4:Y:S01]  /*c47b0*/  LDL.LU R61, [R1+0x1350] ;  /* 0x00135000013d7983 */ /* 0x000f220000300800 */
[----:B0-----:R-:W-:Y:S02]  /*c47c0*/  PRMT R3, R39, 0x3340, R38 ;  /* 0x0000334027037816 */ /* 0x001fe40000000026 */
[----:B------:R-:W-:-:S03]  /*c47d0*/  PRMT R2, R40, 0x3340, R37 ;  /* 0x0000334028027816 */ /* 0x000fc60000000025 */
[----:B------:R0:W-:Y:S04]  /*c47e0*/  STL [R1+0x2fc], R3 ;  /* 0x0002fc0301007387 */ /* 0x0001e80000100800 */
[----:B0-----:R-:W4:Y:S04]  /*c47f0*/  LDL.LU R3, [R1+0x340] ;  /* 0x0003400001037983 */ /* 0x001f280000300800 */
[----:B------:R-:W-:Y:S04]  /*c4800*/  STL [R1+0x2ec], R2 ;  /* 0x0002ec0201007387 */ /* 0x000fe80000100800 */
[----:B------:R-:W4:Y:S04]  /*c4810*/  LDL.LU R51, [R1+0x7c8] ;  /* 0x0007c80001337983 */ /* 0x000f280000300800 */
[----:B------:R-:W4:Y:S04]  /*c4820*/  LDL.LU R48, [R1+0x1354] ;  /* 0x0013540001307983 */ /* 0x000f280000300800 */
[----:B------:R-:W4:Y:S04]  /*c4830*/  LDL.LU R56, [R1+0x348] ;  /* 0x0003480001387983 */ /* 0x000f280000300800 */
[----:B------:R-:W4:Y:S01]  /*c4840*/  LDL.LU R57, [R1+0x95c] ;  /* 0x00095c0001397983 */ /* 0x000f220000300800 */
[----:B------:R-:W-:-:S02]  /*c4850*/  IADD3 R38, P6, PT, R60, R7, RZ ;  /* 0x000000073c267210 */ /* 0x000fc40007fde0ff */
[----:B------:R-:W-:-:S03]  /*c4860*/  SHF.R.U32.HI R37, RZ, 0x8, R43 ;  /* 0x00000008ff257819 */ /* 0x000fc6000001162b */
[----:B------:R-:W-:Y:S01]  /*c4870*/  IMAD.X R39, R36, 0x1, R5, P6 ;  /* 0x0000000124277824 */ /* 0x000fe200030e0605 */
[----:B------:R-:W-:-:S04]  /*c4880*/  LOP3.LUT R37, R37, 0xffff, RZ, 0xc0, !PT ;  /* 0x0000ffff25257812 */ /* 0x000fc800078ec0ff */
[----:B------:R0:W-:Y:S01]  /*c4890*/  STL.64 [R1+0x1480], R38 ;  /* 0x0014802601007387 */ /* 0x0001e20000100a00 */
[----:B------:R-:W-:Y:S02]  /*c48a0*/  PRMT R37, R37, 0x3340, R0 ;  /* 0x0000334025257816 */ /* 0x000fe40000000000 */
[----:B0-----:R-:W-:-:S04]  /*c48b0*/  SHF.R.U32.HI R38, RZ, 0x8, R44 ;  /* 0x00000008ff267819 */ /* 0x001fc8000001162c */
[----:B------:R-:W-:Y:S01]  /*c48c0*/  LOP3.LUT R38, R38, 0xffff, RZ, 0xc0, !PT ;  /* 0x0000ffff26267812 */ /* 0x000fe200078ec0ff */
[----:B------:R0:W-:Y:S03]  /*c48d0*/  STL [R1+0xec], R37 ;  /* 0x0000ec2501007387 */ /* 0x0001e60000100800 */
[----:B------:R-:W-:Y:S02]  /*c48e0*/  PRMT R2, R38, 0x3340, R0 ;  /* 0x0000334026027816 */ /* 0x000fe40000000000 */
[----:B------:R-:W-:-:S03]  /*c48f0*/  IADD3 R42, P6, PT, R60, R4, RZ ;  /* 0x000000043c2a7210 */ /* 0x000fc60007fde0ff */
[----:B------:R1:W-:Y:S02]  /*c4900*/  STL [R1+0xe8], R2 ;  /* 0x0000e80201007387 */ /* 0x0003e40000100800 */
[----:B------:R-:W-:Y:S01]  /*c4910*/  IMAD.X R43, R36, 0x1, R30, P6 ;  /* 0x00000001242b7824 */ /* 0x000fe200030e061e */
[----:B--2---:R-:W-:Y:S02]  /*c4920*/  LOP3.LUT R41, R45, 0xffff, RZ, 0xc0, !PT ;  /* 0x0000ffff2d297812 */ /* 0x004fe400078ec0ff */
[----:B---3--:R-:W-:Y:S02]  /*c4930*/  LOP3.LUT R40, R59, 0xffff, RZ, 0xc0, !PT ;  /* 0x0000ffff3b287812 */ /* 0x008fe400078ec0ff */
[----:B------:R-:W-:Y:S02]  /*c4940*/  LOP3.LUT R39, R49, 0xffff, RZ, 0xc0, !PT ;  /* 0x0000ffff31277812 */ /* 0x000fe400078ec0ff */
[----:B0-----:R-:W-:Y:S02]  /*c4950*/  PRMT R37, R40, 0x3340, R0 ;  /* 0x0000334028257816 */ /* 0x001fe40000000000 */
[----:B------:R-:W-:-:S02]  /*c4960*/  PRMT R38, R41, 0x3340, R39 ;  /* 0x0000334029267816 */ /* 0x000fc40000000027 */
[----:B------:R-:W-:Y:S02]  /*c4970*/  SHF.R.U32.HI R41, RZ, 0x8, R41 ;  /* 0x00000008ff297819 */ /* 0x000fe40000011629 */
[----:B------:R-:W-:Y:S02]  /*c4980*/  PRMT R59, R38, 0x5410, R37 ;  /* 0x00005410263b7816 */ /* 0x000fe40000000025 */
[----:B------:R-:W-:Y:S02]  /*c4990*/  SHF.R.U32.HI R38, RZ, 0x8, R39 ;  /* 0x00000008ff267819 */ /* 0x000fe40000011627 */
[----:B------:R-:W-:Y:S02]  /*c49a0*/  SHF.R.U32.HI R37, RZ, 0x8, R40 ;  /* 0x00000008ff257819 */ /* 0x000fe40000011628 */
[----:B------:R-:W-:Y:S02]  /*c49b0*/  LOP3.LUT R39, R41, 0xffff, RZ, 0xc0, !PT ;  /* 0x0000ffff29277812 */ /* 0x000fe400078ec0ff */
[----:B------:R-:W-:-:S02]  /*c49c0*/  LOP3.LUT R38, R38, 0xffff, RZ, 0xc0, !PT ;  /* 0x0000ffff26267812 */ /* 0x000fc400078ec0ff */
[----:B------:R-:W-:Y:S02]  /*c49d0*/  LOP3.LUT R37, R37, 0xffff, RZ, 0xc0, !PT ;  /* 0x0000ffff25257812 */ /* 0x000fe400078ec0ff */
[----:B------:R-:W-:Y:S02]  /*c49e0*/  PRMT R38, R39, 0x3340, R38 ;  /* 0x0000334027267816 */ /* 0x000fe40000000026 */
[----:B-1----:R-:W-:Y:S01]  /*c49f0*/  PRMT R2, R37, 0x3340, R0 ;  /* 0x0000334025027816 */ /* 0x002fe20000000000 */
[----:B------:R-:W-:Y:S04]  /*c4a00*/  STL [R1+0x5234], R59 ;  /* 0x0052343b01007387 */ /* 0x000fe80000100800 */
[----:B------:R0:W-:Y:S04]  /*c4a10*/  STL.64 [R1+0x1478], R42 ;  /* 0x0014782a01007387 */ /* 0x0001e80000100a00 */
[----:B------:R1:W-:Y:S04]  /*c4a20*/  STL [R1+0x2e4], R38 ;  /* 0x0002e42601007387 */ /* 0x0003e80000100800 */
[----:B------:R2:W-:Y:S01]  /*c4a30*/  STL [R1+0xe4], R2 ;  /* 0x0000e40201007387 */ /* 0x0005e20000100800 */
[----:B----4-:R-:W-:-:S03]  /*c4a40*/  LOP3.LUT R41, R48, 0xffff, RZ, 0xc0, !PT ;  /* 0x0000ffff30297812 */ /* 0x010fc600078ec0ff */
[----:B------:R-:W3:Y:S01]  /*c4a50*/  LDL.LU R48, [R1+0x1340] ;  /* 0x0013400001307983 */ /* 0x000ee20000300800 */
[----:B0-----:R-:W-:-:S03]  /*c4a60*/  LOP3.LUT R43, R56, 0xffff, RZ, 0xc0, !PT ;  /* 0x0000ffff382b7812 */ /* 0x001fc600078ec0ff */
[----:B------:R-:W4:Y:S01]  /*c4a70*/  LDL.LU R56, [R1+0x338] ;  /* 0x0003380001387983 */ /* 0x000f220000300800 */
[----:B------:R-:W-:-:S03]  /*c4a80*/  LOP3.LUT R39, R57, 0xffff, RZ, 0xc0, !PT ;  /* 0x0000ffff39277812 */ /* 0x000fc600078ec0ff */
[----:B------:R-:W4:Y:S01]  /*c4a90*/  LDL.LU R57, [R1+0x374] ;  /* 0x0003740001397983 */ /* 0x000f220000300800 */
[----:B------:R-:W-:Y:S02]  /*c4aa0*/  LOP3.LUT R42, R61, 0xffff, RZ, 0xc0, !PT ;  /* 0x0000ffff3d2a7812 */ /* 0x000fe400078ec0ff */
[----:B------:R-:W-:Y:S02]  /*c4ab0*/  LOP3.LUT R44, R3, 0xffff, RZ, 0xc0, !PT ;  /* 0x0000ffff032c7812 */ /* 0x000fe400078ec0ff */
[----:B------:R-:W-:Y:S02]  /*c4ac0*/  LOP3.LUT R40, R51, 0xffff, RZ, 0xc0, !PT ;  /* 0x0000ffff33287812 */ /* 0x000fe400078ec0ff */
[----:B------:R-:W-:Y:S02]  /*c4ad0*/  PRMT R37, R44, 0x3340, R0 ;  /* 0x000033402c257816 */ /* 0x000fe40000000000 */
[----:B-1----:R-:W-:-:S04]  /*c4ae0*/  PRMT R38, R42, 0x3340, R40 ;  /* 0x000033402a267816 */ /* 0x002fc80000000028 */
[----:B------:R-:W-:Y:S02]  /*c4af0*/  PRMT R58, R38, 0x5410, R37 ;  /* 0x00005410263a7816 */ /* 0x000fe40000000025 */
[----:B------:R-:W-:Y:S02]  /*c4b00*/  PRMT R37, R43, 0x3340, R0 ;  /* 0x000033402b257816 */ /* 0x000fe40000000000 */
[----:B------:R-:W-:Y:S02]  /*c4b10*/  PRMT R38, R41, 0x3340, R39 ;  /* 0x0000334029267816 */ /* 0x000fe40000000027 */
[----:B--2---:R-:W-:Y:S02]  /*c4b20*/  IADD3 R2, P6, PT, R60, R29, RZ ;  /* 0x0000001d3c027210 */ /* 0x004fe40007fde0ff */
[----:B------:R-:W-:Y:S01]  /*c4b30*/  PRMT R55, R38, 0x5410, R37 ;  /* 0x0000541026377816 */ /* 0x000fe20000000025 */
[----:B------:R-:W-:Y:S02]  /*c4b40*/  STL [R1+0x5238], R58 ;  /* 0x0052383a01007387 */ /* 0x000fe40000100800 */
[----:B------:R-:W-:-:S02]  /*c4b50*/  IMAD.X R3, R36, 0x1, R32, P6 ;  /* 0x0000000124037824 */ /* 0x000fc400030e0620 */
[----:B------:R-:W-:Y:S01]  /*c4b60*/  STL [R1+0x523c], R55 ;  /* 0x00523c3701007387 */ /* 0x000fe20000100800 */
[----:B------:R-:W-:-:S03]  /*c4b70*/  SHF.R.U32.HI R42, RZ, 0x8, R42 ;  /* 0x00000008ff2a7819 */ /* 0x000fc6000001162a */
[----:B------:R-:W2:Y:S01]  /*c4b80*/  LDL.LU R49, [R1+0x1344] ;  /* 0x0013440001317983 */ /* 0x000ea20000300800 */
[----:B------:R-:W-:-:S03]  /*c4b90*/  SHF.R.U32.HI R38, RZ, 0x8, R40 ;  /* 0x00000008ff267819 */ /* 0x000fc60000011628 */
[----:B------:R-:W2:Y:S01]  /*c4ba0*/  LDL.LU R61, [R1+0x358] ;  /* 0x00035800013d7983 */ /* 0x000ea20000300800 */
[----:B------:R-:W-:-:S03]  /*c4bb0*/  SHF.R.U32.HI R37, RZ, 0x8, R39 ;  /* 0x00000008ff257819 */ /* 0x000fc60000011627 */
[----:B------:R0:W-:Y:S01]  /*c4bc0*/  STL.64 [R1+0x1438], R2 ;  /* 0x0014380201007387 */ /* 0x0001e20000100a00 */
[----:B------:R-:W-:Y:S02]  /*c4bd0*/  LOP3.LUT R40, R42, 0xffff, RZ, 0xc0, !PT ;  /* 0x0000ffff2a287812 */ /* 0x000fe400078ec0ff */
[----:B------:R-:W-:Y:S02]  /*c4be0*/  LOP3.LUT R39, R38, 0xffff, RZ, 0xc0, !PT ;  /* 0x0000ffff26277812 */ /* 0x000fe400078ec0ff */
[----:B------:R-:W-:Y:S01]  /*c4bf0*/  SHF.R.U32.HI R41, RZ, 0x8, R41 ;  /* 0x00000008ff297819 */ /* 0x000fe20000011629 */
[----:B0-----:R-:W2:Y:S01]  /*c4c00*/  LDL.LU R3, [R1+0x958] ;  /* 0x0009580001037983 */ /* 0x001ea20000300800 */
[----:B------:R-:W-:Y:S02]  /*c4c10*/  PRMT R39, R40, 0x3340, R39 ;  /* 0x0000334028277816 */ /* 0x000fe40000000027 */
[----:B------:R-:W-:Y:S01]  /*c4c20*/  IADD3 R40, P6, PT, R60, R31, RZ ;  /* 0x0000001f3c287210 */ /* 0x000fe20007fde0ff */
[----:B------:R-:W2:Y:S01]  /*c4c30*/  LDL.LU R51, [R1+0x8] ;  /* 0x0000080001337983 */ /* 0x000ea20000300800 */
[----:B------:R-:W-:-:S02]  /*c4c40*/  LOP3.LUT R38, R41, 0xffff, RZ, 0xc0, !PT ;  /* 0x0000ffff29267812 */ /* 0x000fc400078ec0ff */
[----:B------:R-:W-:Y:S01]  /*c4c50*/  LOP3.LUT R37, R37, 0xffff, RZ, 0xc0, !PT ;  /* 0x0000ffff25257812 */ /* 0x000fe200078ec0ff */
[----:B------:R-:W-:-:S03]  /*c4c60*/  IMAD.X R41, R36, 0x1, R33, P6 ;  /* 0x0000000124297824 */ /* 0x000fc600030e0621 */
[----:B------:R-:W-:Y:S02]  /*c4c70*/  PRMT R2, R38, 0x3340, R37 ;  /* 0x0000334026027816 */ /* 0x000fe40000000025 */
[----:B------:R-:W-:Y:S01]  /*c4c80*/  IADD3 R38, P6, PT, R60, R34, RZ ;  /* 0x000000223c267210 */ /* 0x000fe20007fde0ff */
[----:B------:R0:W-:Y:S04]  /*c4c90*/  STL [R1+0x2d8], R39 ;  /* 0x0002d82701007387 */ /* 0x0001e80000100800 */
[----:B0-----:R-:W-:Y:S01]  /*c4ca0*/  IMAD.X R39, R36, 0x1, R35, P6 ;  /* 0x0000000124277824 */ /* 0x001fe200030e0623 */
[----:B------:R-:W-:Y:S01]  /*c4cb0*/  SHF.R.U32.HI R36, RZ, 0x8, R43 ;  /* 0x00000008ff247819 */ /* 0x000fe2000001162b */
[----:B------:R0:W-:Y:S03]  /*c4cc0*/  STL [R1+0x2d4], R2 ;  /* 0x0002d40201007387 */ /* 0x0001e60000100800 */
[----:B------:R-:W-:Y:S01]  /*c4cd0*/  LOP3.LUT R36, R36, 0xffff, RZ, 0xc0, !PT ;  /* 0x0000ffff24247812 */ /* 0x000fe200078ec0ff */
[----:B------:R-:W-:Y:S03]  /*c4ce0*/  STL.64 [R1+0x1458], R40 ;  /* 0x0014582801007387 */ /* 0x000fe60000100a00 */
[----:B0-----:R-:W-:Y:S01]  /*c4cf0*/  PRMT R2, R36, 0x3340, R0 ;  /* 0x0000334024027816 */ /* 0x001fe20000000000 */
[----:B------:R3:W-:Y:S04]  /*c4d00*/  STL.64 [R1+0x1450], R38 ;  /* 0x0014502601007387 */ /* 0x0007e80000100a00 */
[----:B------:R0:W-:Y:S01]  /*c4d10*/  STL [R1+0xe0], R2 ;  /* 0x0000e00201007387 */ /* 0x0001e20000100800 */
[----:B---3--:R-:W-:-:S03]  /*c4d20*/  LOP3.LUT R39, R48, 0xffff, RZ, 0xc0, !PT ;  /* 0x0000ffff30277812 */ /* 0x008fc600078ec0ff */
[----:B------:R-:W3:Y:S01]  /*c4d30*/  LDL.LU R48, [R1+0x29f4] ;  /* 0x0029f40001307983 */ /* 0x000ee20000300800 */
[----:B----4-:R-:W-:-:S03]  /*c4d40*/  LOP3.LUT R41, R56, 0xffff, RZ, 0xc0, !PT ;  /* 0x0000ffff38297812 */ /* 0x010fc600078ec0ff */
[----:B------:R-:W4:Y:S01]  /*c4d50*/  LDL.LU R56, [R1+0x29d4] ;  /* 0x0029d40001387983 */ /* 0x000f220000300800 */
[----:B------:R-:W-:-:S03]  /*c4d60*/  LOP3.LUT R38, R57, 0xffff, RZ, 0xc0, !PT ;  /* 0x0000ffff39267812 */ /* 0x000fc600078ec0ff */
[----:B------:R-:W4:Y:S01]  /*c4d70*/  LDL.LU R57, [R1+0x29e4] ;  /* 0x0029e40001397983 */ /* 0x000f220000300800 */
[----:B------:R-:W-:Y:S02]  /*c4d80*/  PRMT R36, R41, 0x3340, R0 ;  /* 0x0000334029247816 */ /* 0x000fe40000000000 */
[----:B------:R-:W-:Y:S02]  /*c4d90*/  PRMT R37, R39, 0x3340, R38 ;  /* 0x0000334027257816 */ /* 0x000fe40000000026 */
[----:B------:R-:W-:Y:S02]  /*c4da0*/  SHF.R.U32.HI R39, RZ, 0x8, R39 ;  /* 0x00000008ff277819 */ /* 0x000fe40000011627 */
[----:B------:R-:W-:Y:S02]  /*c4db0*/  PRMT R52, R37, 0x5410, R36 ;  /* 0x0000541025347816 */ /* 0x000fe40000000024 */
[----:B------:R-:W-:Y:S02]  /*c4dc0*/  SHF.R.U32.HI R36, RZ, 0x8, R44 ;  /* 0x00000008ff247819 */ /* 0x000fe4000001162c */
[----:B------:R-:W-:-:S02]  /*c4dd0*/  SHF.R.U32.HI R37, RZ, 0x8, R38 ;  /* 0x00000008ff257819 */ /* 0x000fc40000011626 */
[----:B------:R-:W-:Y:S02]  /*c4de0*/  LOP3.LUT R36, R36, 0xffff, RZ, 0xc0, !PT ;  /* 0x0000ffff24247812 */ /* 0x000fe400078ec0ff */
[----:B------:R-:W-:Y:S02]  /*c4df0*/  LOP3.LUT R38, R39, 0xffff, RZ, 0xc0, !PT ;  /* 0x0000ffff27267812 */ /* 0x000fe400078ec0ff */
[----:B------:R-:W-:Y:S02]  /*c4e00*/  LOP3.LUT R37, R37, 0xffff, RZ, 0xc0, !PT ;  /* 0x0000ffff25257812 */ /* 0x000fe400078ec0ff */
[----:B------:R-:W-:Y:S02]  /*c4e10*/  PRMT R36, R36, 0x3340, R0 ;  /* 0x0000334024247816 */ /* 0x000fe40000000000 */
[----:B0-----:R-:W-:Y:S01]  /*c4e20*/  PRMT R2, R38, 0x3340, R37 ;  /* 0x0000334026027816 */ /* 0x001fe20000000025 */
[----:B------:R-:W-:Y:S01]  /*c4e30*/  STL [R1+0x5240], R52 ;  /* 0x0052403401007387 */ /* 0x000fe20000100800 */
[----:B--2---:R-:W-:-:S03]  /*c4e40*/  LOP3.LUT R40, R49, 0xffff, RZ, 0xc0, !PT ;  /* 0x0000ffff31287812 */ /* 0x004fc600078ec0ff */
[----:B------:R0:W-:Y:S01]  /*c4e50*/  STL [R1+0xd4], R36 ;  /* 0x0000d42401007387 */ /* 0x0001e20000100800 */
[----:B------:R-:W-:-:S03]  /*c4e60*/  LOP3.LUT R38, R61, 0xffff, RZ, 0xc0, !PT ;  /* 0x0000ffff3d267812 */ /* 0x000fc600078ec0ff */
[----:B------:R-:W-:Y:S04]  /*c4e70*/  STL [R1+0x2d0], R2 ;  /* 0x0002d00201007387 */ /* 0x000fe80000100800 */
[----:B------:R-:W2:Y:S01]  /*c4e80*/  LDL.LU R49, [R1+0x29fc] ;  /* 0x0029fc0001317983 */ /* 0x000ea20000300800 */
[----:B0-----:R-:W-:-:S03]  /*c4e90*/  PRMT R36, R38, 0x3340, R0 ;  /* 0x0000334026247816 */ /* 0x001fc60000000000 */
[----:B------:R-:W2:Y:S01]  /*c4ea0*/  LDL.LU R61, [R1+0x29dc] ;  /* 0x0029dc00013d7983 */ /* 0x000ea20000300800 */
[----:B------:R-:W-:-:S03]  /*c4eb0*/  LOP3.LUT R39, R3, 0xffff, RZ, 0xc0, !PT ;  /* 0x0000ffff03277812 */ /* 0x000fc600078ec0ff */
[----:B------:R-:W2:Y:S01]  /*c4ec0*/  LDL.LU R3, [R1+0x29ec] ;  /* 0x0029ec0001037983 */ /* 0x000ea20000300800 */
[----:B------:R-:W-:Y:S02]  /*c4ed0*/  PRMT R37, R40, 0x3340, R39 ;  /* 0x0000334028257816 */ /* 0x000fe40000000027 */
[----:B------:R-:W-:Y:S02]  /*c4ee0*/  IADD3 R42, P6, PT, R51, R28, RZ ;  /* 0x0000001c332a7210 */ /* 0x000fe40007fde0ff */
[----:B------:R-:W-:Y:S02]  /*c4ef0*/  PRMT R53, R37, 0x5410, R36 ;  /* 0x0000541025357816 */ /* 0x000fe40000000024 */
[----:B------:R-:W-:-:S05]  /*c4f00*/  SHF.R.S32.HI R36, RZ, 0x1f, R51 ;  /* 0x0000001fff247819 */ /* 0x000fca0000011433 */
[----:B------:R-:W-:Y:S01]  /*c4f10*/  IMAD.X R43, R36, 0x1, R26, P6 ;  /* 0x00000001242b7824 */ /* 0x000fe200030e061a */
[----:B------:R-:W-:-:S04]  /*c4f20*/  SHF.R.U32.HI R37, RZ, 0x8, R38 ;  /* 0x00000008ff257819 */ /* 0x000fc80000011626 */
[----:B------:R0:W-:Y:S01]  /*c4f30*/  STL.64 [R1+0x1420], R42 ;  /* 0x0014202a01007387 */ /* 0x0001e20000100a00 */
[----:B------:R-:W-:Y:S02]  /*c4f40*/  LOP3.LUT R37, R37, 0xffff, RZ, 0xc0, !PT ;  /* 0x0000ffff25257812 */ /* 0x000fe400078ec0ff */
[----:B0-----:R-:W-:Y:S02]  /*c4f50*/  SHF.R.U32.HI R42, RZ, 0x8, R40 ;  /* 0x00000008ff2a7819 */ /* 0x001fe40000011628 */
[----:B------:R-:W-:Y:S02]  /*c4f60*/  SHF.R.U32.HI R40, RZ, 0x8, R39 ;  /* 0x00000008ff287819 */ /* 0x000fe40000011627 */
[----:B------:R-:W-:Y:S02]  /*c4f70*/  LOP3.LUT R39, R42, 0xffff, RZ, 0xc0, !PT ;  /* 0x0000ffff2a277812 */ /* 0x000fe400078ec0ff */
[----:B------:R-:W-:Y:S02]  /*c4f80*/  LOP3.LUT R38, R40, 0xffff, RZ, 0xc0, !PT ;  /* 0x0000ffff28267812 */ /* 0x000fe400078ec0ff */
[----:B------:R-:W-:-:S02]  /*c4f90*/  PRMT R2, R37, 0x3340, R0 ;  /* 0x0000334025027816 */ /* 0x000fc40000000000 */
[----:B------:R-:W-:-:S05]  /*c4fa0*/  PRMT R38, R39, 0x3340, R38 ;  /* 0x0000334027267816 */ /* 0x000fca0000000026 */
[----:B------:R0:W-:Y:S04]  /*c4fb0*/  STL [R1+0x2cc], R38 ;  /* 0x0002cc2601007387 */ /* 0x0001e80000100800 */
[----:B------:R1:W-:Y:S01]  /*c4fc0*/  STL [R1+0xd0], R2 ;  /* 0x0000d00201007387 */ /* 0x0003e20000100800 */
[----:B---3--:R-:W-:-:S03]  /*c4fd0*/  LOP3.LUT R40, R48, 0xffff, RZ, 0xc0, !PT ;  /* 0x0000ffff30287812 */ /* 0x008fc600078ec0ff */
[----:B------:R-:W3:Y:S01]  /*c4fe0*/  LDL.LU R48, [R1+0x29f0] ;  /* 0x0029f00001307983 */ /* 0x000ee20000300800 */
[----:B----4-:R-:W-:Y:S02]  /*c4ff0*/  LOP3.LUT R42, R56, 0xffff, RZ, 0xc0, !PT ;  /* 0x0000ffff382a7812 */ /* 0x010fe400078ec0ff */
[----:B------:R-:W-:Y:S02]  /*c5000*/  LOP3.LUT R39, R57, 0xffff, RZ, 0xc0, !PT ;  /* 0x0000ffff39277812 */ /* 0x000fe400078ec0ff */
[----:B------:R-:W4:Y:S04]  /*c5010*/  LDL.LU R57, [R1+0x29d0] ;  /* 0x0029d00001397983 */ /* 0x000f280000300800 */
[----:B------:R-:W4:Y:S01]  /*c5020*/  LDL.LU R56, [R1+0x29e0] ;  /* 0x0029e00001387983 */ /* 0x000f220000300800 */
[----:B------:R-:W-:-:S02]  /*c5030*/  PRMT R37, R42, 0x3340, R0 ;  /* 0x000033402a257816 */ /* 0x000fc40000000000 */
[----:B0-----:R-:W-:Y:S02]  /*c5040*/  PRMT R38, R40, 0x3340, R39 ;  /* 0x0000334028267816 */ /* 0x001fe40000000027 */
[----:B------:R-:W-:Y:S02]  /*c5050*/  SHF.R.U32.HI R40, RZ, 0x8, R40 ;  /* 0x00000008ff287819 */ /* 0x000fe40000011628 */
[----:B------:R-:W-:Y:S02]  /*c5060*/  PRMT R52, R38, 0x5410, R37 ;  /* 0x0000541026347816 */ /* 0x000fe40000000025 */
[----:B------:R-:W-:Y:S02]  /*c5070*/  SHF.R.U32.HI R37, RZ, 0x8, R41 ;  /* 0x00000008ff257819 */ /* 0x000fe40000011629 */
[----:B------:R-:W-:Y:S02]  /*c5080*/  SHF.R.U32.HI R38, RZ, 0x8, R39 ;  /* 0x00000008ff267819 */ /* 0x000fe40000011627 */
[----:B------:R-:W-:-:S02]  /*c5090*/  IADD3 R44, P6, PT, R51, R27, RZ ;  /* 0x0000001b332c7210 */ /* 0x000fc40007fde0ff */
[----:B------:R-:W-:Y:S02]  /*c50a0*/  LOP3.LUT R37, R37, 0xffff, RZ, 0xc0, !PT ;  /* 0x0000ffff25257812 */ /* 0x000fe400078ec0ff */
[----:B------:R-:W-:Y:S02]  /*c50b0*/  LOP3.LUT R39, R40, 0xffff, RZ, 0xc0, !PT ;  /* 0x0000ffff28277812 */ /* 0x000fe400078ec0ff */
[----:B------:R-:W-:Y:S01]  /*c50c0*/  LOP3.LUT R38, R38, 0xffff, RZ, 0xc0, !PT ;  /* 0x0000ffff26267812 */ /* 0x000fe200078ec0ff */
[----:B------:R-:W-:Y:S01]  /*c50d0*/  IMAD.X R45, R36, 0x1, R25, P6 ;  /* 0x00000001242d7824 */ /* 0x000fe200030e0619 */
[----:B------:R-:W-:Y:S02]  /*c50e0*/  PRMT R37, R37, 0x3340, R0 ;  /* 0x0000334025257816 */ /* 0x000fe40000000000 */
[----:B-1----:R-:W-:Y:S02]  /*c50f0*/  PRMT R2, R39, 0x3340, R38 ;  /* 0x0000334027027816 */ /* 0x002fe40000000026 */
[----:B------:R-:W-:Y:S01]  /*c5100*/  STL.64 [R1+0x1408], R44 ;  /* 0x0014082c01007387 */ /* 0x000fe20000100a00 */
[----:B--2---:R-:W-:-:S03]  /*c5110*/  LOP3.LUT R41, R49, 0xffff, RZ, 0xc0, !PT ;  /* 0x0000ffff31297812 */ /* 0x004fc600078ec0ff */
[----:B------:R0:W-:Y:S01]  /*c5120*/  STL [R1+0xcc], R37 ;  /* 0x0000cc2501007387 */ /* 0x0001e20000100800 */
[----:B------:R-:W-:Y:S02]  /*c5130*/  LOP3.LUT R39, R61, 0xffff, RZ, 0xc0, !PT ;  /* 0x0000ffff3d277812 */ /* 0x000fe400078ec0ff */
[----:B------:R-:W-:Y:S02]  /*c5140*/  LOP3.LUT R40, R3, 0xffff, RZ, 0xc0, !PT ;  /* 0x0000ffff03287812 */ /* 0x000fe400078ec0ff */
[----:B0-----:R-:W-:Y:S02]  /*c5150*/  PRMT R37, R39, 0x3340, R0 ;  /* 0x0000334027257816 */ /* 0x001fe40000000000 */
[----:B------:R-:W-:Y:S01]  /*c5160*/  PRMT R38, R41, 0x3340, R40 ;  /* 0x0000334029267816 */ /* 0x000fe20000000028 */
[----:B------:R0:W-:Y:S03]  /*c5170*/  STL [R1+0x2c0], R2 ;  /* 0x0002c00201007387 */ /* 0x0001e60000100800 */
[----:B------:R-:W-:-:S02]  /*c5180*/  PRMT R55, R38, 0x5410, R37 ;  /* 0x0000541026377816 */ /* 0x000fc40000000025 */
[----:B------:R-:W-:Y:S02]  /*c5190*/  SHF.R.U32.HI R41, RZ, 0x8, R41 ;  /* 0x00000008ff297819 */ /* 0x000fe40000011629 */
[----:B------:R-:W-:Y:S01]  /*c51a0*/  SHF.R.U32.HI R38, RZ, 0x8, R40 ;  /* 0x00000008ff267819 */ /* 0x000fe20000011628 */
[----:B------:R-:W-:Y:S01]  /*c51b0*/  STL.64 [R1+0x5390], R54 ;  /* 0x0053903601007387 */ /* 0x000fe20000100a00 */
[----:B0-----:R-:W-:-:S03]  /*c51c0*/  IADD3 R2, P6, PT, R51, R24, RZ ;  /* 0x0000001833027210 */ /* 0x001fc60007fde0ff */
[----:B------:R-:W-:Y:S01]  /*c51d0*/  STL.64 [R1+0x5388], R52 ;  /* 0x0053883401007387 */ /* 0x000fe20000100a00 */
[----:B------:R-:W-:Y:S01]  /*c51e0*/  SHF.R.U32.HI R37, RZ, 0x8, R39 ;  /* 0x00000008ff257819 */ /* 0x000fe20000011627 */
[----:B------:R-:W-:Y:S02]  /*c51f0*/  IMAD.X R3, R36, 0x1, R22, P6 ;  /* 0x0000000124037824 */ /* 0x000fe400030e0616 */
[----:B------:R-:W2:Y:S01]  /*c5200*/  LDL.LU R60, [R1+0x29f8] ;  /* 0x0029f800013c7983 */ /* 0x000ea20000300800 */
[----:B------:R-:W-:-:S03]  /*c5210*/  LOP3.LUT R39, R41, 0xffff, RZ, 0xc0, !PT ;  /* 0x0000ffff29277812 */ /* 0x000fc600078ec0ff */
[----:B------:R-:W2:Y:S01]  /*c5220*/  LDL.LU R49, [R1+0x29d8] ;  /* 0x0029d80001317983 */ /* 0x000ea20000300800 */
[----:B------:R-:W-:-:S03]  /*c5230*/  LOP3.LUT R38, R38, 0xffff, RZ, 0xc0, !PT ;  /* 0x0000ffff26267812 */ /* 0x000fc600078ec0ff */
[----:B------:R-:W2:Y:S01]  /*c5240*/  LDL.LU R61, [R1+0x29e8] ;  /* 0x0029e800013d7983 */ /* 0x000ea20000300800 */
[----:B------:R-:W-:-:S03]  /*c5250*/  LOP3.LUT R37, R37, 0xffff, RZ, 0xc0, !PT ;  /* 0x0000ffff25257812 */ /* 0x000fc600078ec0ff */
[----:B------:R0:W-:Y:S02]  /*c5260*/  STL.64 [R1+0x1400], R2 ;  /* 0x0014000201007387 */ /* 0x0001e40000100a00 */
[----:B0-----:R-:W-:Y:S02]  /*c5270*/  PRMT R3, R39, 0x3340, R38 ;  /* 0x0000334027037816 */ /* 0x001fe40000000026 */
[----:B------:R-:W-:-:S03]  /*c5280*/  PRMT R2, R37, 0x3340, R0 ;  /* 0x0000334025027816 */ /* 0x000fc60000000000 */
[----:B------:R-:W-:Y:S04]  /*c5290*/  STL [R1+0x298], R3 ;  /* 0x0002980301007387 */ /* 0x000fe80000100800 */
[----:B------:R0:W-:Y:S02]  /*c52a0*/  STL [R1+0xc8], R2 ;  /* 0x0000c80201007387 */ /* 0x0001e40000100800 */
[----:B0-----:R-:W-:-:S05]  /*c52b0*/  IADD3 R2, P6, PT, R51, R23, RZ ;  /* 0x0000001733027210 */ /* 0x001fca0007fde0ff */
[----:B------:R-:W-:Y:S01]  /*c52c0*/  IMAD.X R3, R36, 0x1, R21, P6 ;  /* 0x0000000124037824 */ /* 0x000fe200030e0615 */
[----:B---3--:R-:W-:Y:S02]  /*c52d0*/  LOP3.LUT R40, R48, 0xffff, RZ, 0xc0, !PT ;  /* 0x0000ffff30287812 */ /* 0x008fe400078ec0ff */
[----:B----4-:R-:W-:Y:S02]  /*c52e0*/  LOP3.LUT R57, R57, 0xffff, RZ, 0xc0, !PT ;  /* 0x0000ffff39397812 */ /* 0x010fe400078ec0ff */
[----:B------:R-:W-:Y:S02]  /*c52f0*/  LOP3.LUT R39, R56, 0xffff, RZ, 0xc0, !PT ;  /* 0x0000ffff38277812 */ /* 0x000fe400078ec0ff */
[----:B------:R-:W-:Y:S02]  /*c5300*/  PRMT R37, R57, 0x3340, R0 ;  /* 0x0000334039257816 */ /* 0x000fe40000000000 */
[----:B------:R-:W-:-:S04]  /*c5310*/  PRMT R38, R40, 0x3340, R39 ;  /* 0x0000334028267816 */ /* 0x000fc80000000027 */
[----:B------:R-:W-:Y:S01]  /*c5320*/  PRMT R59, R38, 0x5410, R37 ;  /* 0x00005410263b7816 */ /* 0x000fe20000000025 */
[----:B------:R-:W-:Y:S04]  /*c5330*/  STL [R1+0x53dc], R57 ;  /* 0x0053dc3901007387 */ /* 0x000fe80000100800 */
[----:B------:R-:W-:Y:S04]  /*c5340*/  STL [R1+0x5258], R59 ;  /* 0x0052583b01007387 */ /* 0x000fe80000100800 */
[----:B------:R0:W-:Y:S04]  /*c5350*/  STL.64 [R1+0x13e0], R2 ;  /* 0x0013e00201007387 */ /* 0x0001e80000100a00 */
[----:B0-----:R-:W3:Y:S04]  /*c5360*/  LDL.LU R3, [R1+0x334] ;  /* 0x0003340001037983 */ /* 0x001ee80000300800 */
        /* <DEDUP_REMOVED lines=9> */
[----:B------:R-:W-:-:S03]  /*c5400*/  PRMT R2, R39, 0x3340, R38 ;  /* 0x0000334027027816 */ /* 0x000fc60000000026 */
[----:B------:R0:W-:Y:S01]  /*c5410*/  STL [R1+0xc4], R37 ;  /* 0x0000c42501007387 */ /* 0x0001e20000100800 */
[----:B--2---:R-:W-:Y:S02]  /*c5420*/  LOP3.LUT R41, R60, 0xffff, RZ, 0xc0, !PT ;  /* 0x0000ffff3c297812 */ /* 0x004fe400078ec0ff */
[----:B------:R-:W-:Y:S02]  /*c5430*/  LOP3.LUT R39, R49, 0xffff, RZ, 0xc0, !PT ;  /* 0x0000ffff31277812 */ /* 0x000fe400078ec0ff */
[----:B------:R-:W-:Y:S02]  /*c5440*/  LOP3.LUT R40, R61, 0xffff, RZ, 0xc0, !PT ;  /* 0x0000ffff3d287812 */ /* 0x000fe400078ec0ff */
[----:B0-----:R-:W-:Y:S02]  /*c5450*/  PRMT R37, R39, 0x3340, R0 ;  /* 0x0000334027257816 */ /* 0x001fe40000000000 */
[----:B------:R-:W-:-:S04]  /*c5460*/  PRMT R38, R41, 0x3340, R40 ;  /* 0x0000334029267816 */ /* 0x000fc80000000028 */
[----:B------:R-:W-:Y:S01]  /*c5470*/  PRMT R58, R38, 0x5410, R37 ;  /* 0x00005410263a7816 */ /* 0x000fe20000000025 */
[----:B------:R0:W-:Y:S01]  /*c5480*/  STL [R1+0x270], R2 ;  /* 0x0002700201007387 */ /* 0x0001e20000100800 */
[----:B------:R-:W-:-:S03]  /*c5490*/  SHF.R.U32.HI R41, RZ, 0x8, R41 ;  /* 0x00000008ff297819 */ /* 0x000fc60000011629 */
[----:B------:R-:W-:Y:S01]  /*c54a0*/  STL [R1+0x525c], R58 ;  /* 0x00525c3a01007387 */ /* 0x000fe20000100800 */
[----:B------:R-:W-:-:S03]  /*c54b0*/  SHF.R.U32.HI R38, RZ, 0x8, R40 ;  /* 0x00000008ff267819 */ /* 0x000fc60000011628 */
[----:B------:R-:W2:Y:S01]  /*c54c0*/  LDL.LU R50, [R1+0x33c] ;  /* 0x00033c0001327983 */ /* 0x000ea20000300800 */
[----:B------:R-:W-:-:S03]  /*c54d0*/  IADD3 R42, P6, PT, R51, R20, RZ ;  /* 0x00000014332a7210 */ /* 0x000fc60007fde0ff */
[----:B------:R-:W2:Y:S01]  /*c54e0*/  LDL.LU R46, [R1+0x22c] ;  /* 0x00022c00012e7983 */ /* 0x000ea20000300800 */
[----:B------:R-:W-:-:S03]  /*c54f0*/  SHF.R.U32.HI R37, RZ, 0x8, R39 ;  /* 0x00000008ff257819 */ /* 0x000fc60000011627 */
[----:B------:R-:W2:Y:S01]  /*c5500*/  LDL.LU R45, [R1+0x314] ;  /* 0x00031400012d7983 */ /* 0x000ea20000300800 */
[----:B------:R-:W-:Y:S02]  /*c5510*/  LOP3.LUT R39, R41, 0xffff, RZ, 0xc0, !PT ;  /* 0x0000ffff29277812 */ /* 0x000fe400078ec0ff */
[----:B------:R-:W-:Y:S01]  /*c5520*/  LOP3.LUT R38, R38, 0xffff, RZ, 0xc0, !PT ;  /* 0x0000ffff26267812 */ /* 0x000fe200078ec0ff */
[----:B------:R-:W-:Y:S01]  /*c5530*/  IMAD.X R43, R36, 0x1, R19, P6 ;  /* 0x00000001242b7824 */ /* 0x000fe200030e0613 */
[----:B------:R-:W-:Y:S02]  /*c5540*/  LOP3.LUT R37, R37, 0xffff, RZ, 0xc0, !PT ;  /* 0x0000ffff25257812 */ /* 0x000fe400078ec0ff */
[----:B------:R-:W-:Y:S02]  /*c5550*/  PRMT R38, R39, 0x3340, R38 ;  /* 0x0000334027267816 */ /* 0x000fe40000000026 */
[----:B------:R-:W-:Y:S01]  /*c5560*/  STL.64 [R1+0x13d8], R42 ;  /* 0x0013d82a01007387 */ /* 0x000fe20000100a00 */
[----:B0-----:R-:W-:-:S03]  /*c5570*/  PRMT R2, R37, 0x3340, R0 ;  /* 0x0000334025027816 */ /* 0x001fc60000000000 */
[----:B------:R0:W-:Y:S04]  /*c5580*/  STL [R1+0x240], R38 ;  /* 0x0002402601007387 */ /* 0x0001e80000100800 */
[----:B------:R1:W-:Y:S01]  /*c5590*/  STL [R1+0xc0], R2 ;  /* 0x0000c00201007387 */ /* 0x0003e20000100800 */
[----:B---3--:R-:W-:Y:S02]  /*c55a0*/  LOP3.LUT R41, R3, 0xffff, RZ, 0xc0, !PT ;  /* 0x0000ffff03297812 */ /* 0x008fe400078ec0ff */
[----:B----4-:R-:W-:Y:S02]  /*c55b0*/  LOP3.LUT R39, R48, 0xffff, RZ, 0xc0, !PT ;  /* 0x0000ffff30277812 */ /* 0x010fe400078ec0ff */
[----:B------:R-:W-:Y:S02]  /*c55c0*/  LOP3.LUT R40, R56, 0xffff, RZ, 0xc0, !PT ;  /* 0x0000ffff38287812 */ /* 0x000fe400078ec0ff */
[----:B------:R-:W-:-:S02]  /*c55d0*/  PRMT R37, R39, 0x3340, R0 ;  /* 0x0000334027257816 */ /* 0x000fc40000000000 */
[----:B0-----:R-:W-:-:S04]  /*c55e0*/  PRMT R38, R41, 0x3340, R40 ;  /* 0x0000334029267816 */ /* 0x001fc80000000028 */
[----:B------:R-:W-:-:S05]  /*c55f0*/  PRMT R53, R38, 0x5410, R37 ;  /* 0x0000541026357816 */ /* 0x000fca0000000025 */
[----:B------:R-:W-:Y:S04]  /*c5600*/  STL [R1+0x54b8], R53 ;  /* 0x0054b83501007387 */ /* 0x000fe80000100800 */
[----:B------:R-:W3:Y:S04]  /*c5610*/  LDL.LU R60, [R1+0x330] ;  /* 0x00033000013c7983 */ /* 0x000ee80000300800 */
[----:B------:R-:W4:Y:S01]  /*c5620*/  LDL.LU R49, [R1+0x1c0] ;  /* 0x0001c00001317983 */ /* 0x000f220000300800 */
[----:B-1----:R-:W-:-:S03]  /*c5630*/  IADD3 R2, P6, PT, R51, R18, RZ ;  /* 0x0000001233027210 */ /* 0x002fc60007fde0ff */
[----:B------:R-:W3:Y:S02]  /*c5640*/  LDL.LU R61, [R1+0x308] ;  /* 0x00030800013d7983 */ /* 0x000ee40000300800 */
[----:B------:R-:W-:-:S05]  /*c5650*/  IMAD.X R3, R36, 0x1, R17, P6 ;  /* 0x0000000124037824 */ /* 0x000fca00030e0611 */
[----:B------:R0:W-:Y:S04]  /*c5660*/  STL.64 [R1+0x13c0], R2 ;  /* 0x0013c00201007387 */ /* 0x0001e80000100a00 */
[----:B0-----:R-:W3:Y:S04]  /*c5670*/  LDL.LU R3, [R1+0x1358] ;  /* 0x0013580001037983 */ /* 0x001ee80000300800 */
[----:B------:R-:W3:Y:S04]  /*c5680*/  LDL.LU R48, [R1+0x1310] ;  /* 0x0013100001307983 */ /* 0x000ee80000300800 */
[----:B------:R-:W3:Y:S01]  /*c5690*/  LDL.LU R56, [R1+0x1330] ;  /* 0x0013300001387983 */ /* 0x000ee20000300800 */
        /* <DEDUP_REMOVED lines=8> */
[----:B--2---:R-:W-:Y:S02]  /*c5720*/  LOP3.LUT R41, R50, 0xffff, RZ, 0xc0, !PT ;  /* 0x0000ffff32297812 */ /* 0x004fe400078ec0ff */
[----:B------:R-:W-:Y:S02]  /*c5730*/  LOP3.LUT R39, R46, 0xffff, RZ, 0xc0, !PT ;  /* 0x0000ffff2e277812 */ /* 0x000fe400078ec0ff */
[----:B------:R-:W-:Y:S01]  /*c5740*/  LOP3.LUT R40, R45, 0xffff, RZ, 0xc0, !PT ;  /* 0x0000ffff2d287812 */ /* 0x000fe200078ec0ff */
[----:B------:R0:W-:Y:S03]  /*c5750*/  STL [R1+0xb0], R37 ;  /* 0x0000b02501007387 */ /* 0x0001e60000100800 */
        /* <DEDUP_REMOVED lines=11> */
[----:B------:R0:W-:Y:S01]  /*c5810*/  STL [R1+0x2c], R2 ;  /* 0x00002c0201007387 */ /* 0x0001e20000100800 */
[----:B------:R-:W-:-:S03]  /*c5820*/  PRMT R37, R38, 0x3340, R37 ;  /* 0x0000334026257816 */ /* 0x000fc60000000025 */
[----:B------:R-:W-:Y:S01]  /*c5830*/  STL [R1+0x54c0], R52 ;  /* 0x0054c03401007387 */ /* 0x000fe20000100800 */
[----:B0-----:R-:W-:-:S03]  /*c5840*/  PRMT R2, R39, 0x3340, R0 ;  /* 0x0000334027027816 */ /* 0x001fc60000000000 */
[----:B------:R4:W-:Y:S04]  /*c5850*/  STL.64 [R1+0x13b8], R42 ;  /* 0x0013b82a01007387 */ /* 0x0009e80000100a00 */
[----:B------:R0:W-:Y:S04]  /*c5860*/  STL [R1+0xac], R37 ;  /* 0x0000ac2501007387 */ /* 0x0001e80000100800 */
[----:B------:R1:W-:Y:S04]  /*c5870*/  STL [R1+0x20], R2 ;  /* 0x0000200201007387 */ /* 0x0003e80000100800 */
[----:B------:R-:W2:Y:S01]  /*c5880*/  LDL.LU R45, [R1+0x1360] ;  /* 0x00136000012d7983 */ /* 0x000ea20000300800 */
[----:B----4-:R-:W-:-:S03]  /*c5890*/  LOP3.LUT R43, R49, 0xffff, RZ, 0xc0, !PT ;  /* 0x0000ffff312b7812 */ /* 0x010fc600078ec0ff */
[----:B------:R-:W4:Y:S01]  /*c58a0*/  LDL.LU R49, [R1+0x1314] ;  /* 0x0013140001317983 */ /* 0x000f220000300800 */
[----:B---3--:R-:W-:Y:S02]  /*c58b0*/  LOP3.LUT R42, R60, 0xffff, RZ, 0xc0, !PT ;  /* 0x0000ffff3c2a7812 */ /* 0x008fe400078ec0ff */
[----:B------:R-:W-:Y:S01]  /*c58c0*/  LOP3.LUT R40, R61, 0xffff, RZ, 0xc0, !PT ;  /* 0x0000ffff3d287812 */ /* 0x000fe200078ec0ff */
[----:B------:R-:W3:Y:S01]  /*c58d0*/  LDL.LU R60, [R1+0x1334] ;  /* 0x00133400013c7983 */ /* 0x000ee20000300800 */
[----:B0-----:R-:W-:Y:S02]  /*c58e0*/  PRMT R37, R43, 0x3340, R0 ;  /* 0x000033402b257816 */ /* 0x001fe40000000000 */
[----:B------:R-:W-:Y:S01]  /*c58f0*/  PRMT R38, R42, 0x3340, R40 ;  /* 0x000033402a267816 */ /* 0x000fe20000000028 */
[----:B------:R-:W3:Y:S03]  /*c5900*/  LDL.LU R61, [R1+0x364] ;  /* 0x00036400013d7983 */ /* 0x000ee60000300800 */
[----:B------:R-:W-:-:S02]  /*c5910*/  PRMT R54, R38, 0x5410, R37 ;  /* 0x0000541026367816 */ /* 0x000fc40000000025 */
[----:B------:R-:W-:Y:S02]  /*c5920*/  LOP3.LUT R41, R3, 0xffff, RZ, 0xc0, !PT ;  /* 0x0000ffff03297812 */ /* 0x000fe400078ec0ff */
[----:B------:R-:W3:Y:S04]  /*c5930*/  LDL.LU R3, [R1+0x2e0] ;  /* 0x0002e00001037983 */ /* 0x000ee80000300800 */
[----:B------:R-:W-:Y:S01]  /*c5940*/  STL [R1+0x54b4], R54 ;  /* 0x0054b43601007387 */ /* 0x000fe20000100800 */
[----:B------:R-:W-:-:S03]  /*c5950*/  LOP3.LUT R39, R56, 0xffff, RZ, 0xc0, !PT ;  /* 0x0000ffff38277812 */ /* 0x000fc600078ec0ff */
[----:B------:R-:W3:Y:S01]  /*c5960*/  LDL.LU R56, [R1+0x328] ;  /* 0x0003280001387983 */ /* 0x000ee20000300800 */
[----:B------:R-:W-:Y:S02]  /*c5970*/  LOP3.LUT R44, R48, 0xffff, RZ, 0xc0, !PT ;  /* 0x0000ffff302c7812 */ /* 0x000fe400078ec0ff */
[----:B------:R-:W-:Y:S02]  /*c5980*/  PRMT R38, R41, 0x3340, R39 ;  /* 0x0000334029267816 */ /* 0x000fe40000000027 */
[----:B------:R-:W-:Y:S02]  /*c5990*/  PRMT R37, R44, 0x3340, R0 ;  /* 0x000033402c257816 */ /* 0x000fe40000000000 */
[----:B------:R-:W-:Y:S02]  /*c59a0*/  IADD3 R46, P6, PT, R51, R15, RZ ;  /* 0x0000000f332e7210 */ /* 0x000fe40007fde0ff */
[----:B-1----:R-:W-:Y:S02]  /*c59b0*/  PRMT R2, R38, 0x5410, R37 ;  /* 0x0000541026027816 */ /* 0x002fe40000000025 */
[----:B------:R-:W-:-:S02]  /*c59c0*/  SHF.R.U32.HI R38, RZ, 0x8, R41 ;  /* 0x00000008ff267819 */ /* 0x000fc40000011629 */
[----:B------:R-:W-:Y:S01]  /*c59d0*/  SHF.R.U32.HI R37, RZ, 0x8, R39 ;  /* 0x00000008ff257819 */ /* 0x000fe20000011627 */
[----:B------:R-:W-:Y:S01]  /*c59e0*/  IMAD.X R47, R36, 0x1, R13, P6 ;  /* 0x00000001242f7824 */ /* 0x000fe200030e060d */
[----:B------:R-:W-:Y:S02]  /*c59f0*/  SHF.R.U32.HI R42, RZ, 0x8, R42 ;  /* 0x00000008ff2a7819 */ /* 0x000fe4000001162a */
[----:B------:R-:W-:Y:S02]  /*c5a00*/  SHF.R.U32.HI R39, RZ, 0x8, R40 ;  /* 0x00000008ff277819 */ /* 0x000fe40000011628 */
[----:B------:R-:W-:Y:S02]  /*c5a10*/  LOP3.LUT R38, R38, 0xffff, RZ, 0xc0, !PT ;  /* 0x0000ffff26267812 */ /* 0x000fe400078ec0ff */
[----:B------:R-:W-:Y:S01]  /*c5a20*/  LOP3.LUT R37, R37, 0xffff, RZ, 0xc0, !PT ;  /* 0x0000ffff25257812 */ /* 0x000fe200078ec0ff */
[----:B------:R0:W-:Y:S01]  /*c5a30*/  STL [R1+0x128], R2 ;  /* 0x0001280201007387 */ /* 0x0001e20000100800 */
[----:B------:R-:W-:-:S02]  /*c5a40*/  LOP3.LUT R40, R42, 0xffff, RZ, 0xc0, !PT ;  /* 0x0000ffff2a287812 */ /* 0x000fc400078ec0ff */
[----:B------:R-:W-:Y:S02]  /*c5a50*/  LOP3.LUT R39, R39, 0xffff, RZ, 0xc0, !PT ;  /* 0x0000ffff27277812 */ /* 0x000fe400078ec0ff */
[----:B------:R-:W-:Y:S01]  /*c5a60*/  PRMT R48, R38, 0x3340, R37 ;  /* 0x0000334026307816 */ /* 0x000fe20000000025 */
[----:B------:R1:W-:Y:S01]  /*c5a70*/  STL.64 [R1+0x1390], R46 ;  /* 0x0013902e01007387 */ /* 0x0003e20000100a00 */
[----:B------:R-:W-:Y:S02]  /*c5a80*/  SHF.R.U32.HI R37, RZ, 0x8, R43 ;  /* 0x00000008ff257819 */ /* 0x000fe4000001162b */
[----:B------:R-:W-:Y:S02]  /*c5a90*/  SHF.R.U32.HI R38, RZ, 0x8, R44 ;  /* 0x00000008ff267819 */ /* 0x000fe4000001162c */
[----:B0-----:R-:W-:Y:S02]  /*c5aa0*/  PRMT R2, R40, 0x3340, R39 ;  /* 0x0000334028027816 */ /* 0x001fe40000000027 */
[----:B------:R-:W-:-:S02]  /*c5ab0*/  LOP3.LUT R37, R37, 0xffff, RZ, 0xc0, !PT ;  /* 0x0000ffff25257812 */ /* 0x000fc400078ec0ff */
[----:B------:R-:W-:Y:S02]  /*c5ac0*/  LOP3.LUT R38, R38, 0xffff, RZ, 0xc0, !PT ;  /* 0x0000ffff26267812 */ /* 0x000fe400078ec0ff */
[----:B-1----:R-:W-:Y:S01]  /*c5ad0*/  IADD3 R46, P6, PT, R51, R12, RZ ;  /* 0x0000000c332e7210 */ /* 0x002fe20007fde0ff */
[----:B------:R-:W-:Y:S01]  /*c5ae0*/  STL [R1+0x5510], R48 ;  /* 0x0055103001007387 */ /* 0x000fe20000100800 */
[----:B------:R-:W-:-:S03]  /*c5af0*/  PRMT R37, R37, 0x3340, R0 ;  /* 0x0000334025257816 */ /* 0x000fc60000000000 */
[----:B------:R-:W-:Y:S01]  /*c5b00*/  IMAD.X R47, R36, 0x1, R11, P6 ;  /* 0x00000001242f7824 */ /* 0x000fe200030e060b */
[----:B------:R0:W-:Y:S04]  /*c5b10*/  STL [R1+0xa4], R2 ;  /* 0x0000a40201007387 */ /* 0x0001e80000100800 */
[----:B------:R1:W-:Y:S01]  /*c5b20*/  STL.64 [R1+0x13b0], R46 ;  /* 0x0013b02e01007387 */ /* 0x0003e20000100a00 */
[----:B0-----:R-:W-:-:S03]  /*c5b30*/  PRMT R2, R38, 0x3340, R0 ;  /* 0x0000334026027816 */ /* 0x001fc60000000000 */
[----:B------:R0:W-:Y:S04]  /*c5b40*/  STL [R1+0x34], R37 ;  /* 0x0000342501007387 */ /* 0x0001e80000100800 */
[----:B------:R0:W-:Y:S04]  /*c5b50*/  STL [R1+0x40], R2 ;  /* 0x0000400201007387 */ /* 0x0001e80000100800 */
[----:B-1----:R-:W3:Y:S01]  /*c5b60*/  LDL.LU R46, [R1+0x135c] ;  /* 0x00135c00012e7983 */ /* 0x002ee20000300800 */
[----:B--2---:R-:W-:-:S03]  /*c5b70*/  LOP3.LUT R42, R45, 0xffff, RZ, 0xc0, !PT ;  /* 0x0000ffff2d2a7812 */ /* 0x004fc600078ec0ff */
[----:B------:R-:W2:Y:S01]  /*c5b80*/  LDL.LU R45, [R1+0x1300] ;  /* 0x00130000012d7983 */ /* 0x000ea20000300800 */
[----:B----4-:R-:W-:-:S03]  /*c5b90*/  LOP3.LUT R43, R49, 0xffff, RZ, 0xc0, !PT ;  /* 0x0000ffff312b7812 */ /* 0x010fc600078ec0ff */
[----:B------:R-:W4:Y:S01]  /*c5ba0*/  LDL.LU R49, [R1+0x1320] ;  /* 0x0013200001317983 */ /* 0x000f220000300800 */
[----:B---3--:R-:W-:Y:S02]  /*c5bb0*/  LOP3.LUT R41, R60, 0xffff, RZ, 0xc0, !PT ;  /* 0x0000ffff3c297812 */ /* 0x008fe400078ec0ff */
[----:B0-----:R-:W-:Y:S02]  /*c5bc0*/  PRMT R37, R43, 0x3340, R0 ;  /* 0x000033402b257816 */ /* 0x001fe40000000000 */
[----:B------:R-:W-:Y:S02]  /*c5bd0*/  PRMT R38, R42, 0x3340, R41 ;  /* 0x000033402a267816 */ /* 0x000fe40000000029 */
[----:B------:R-:W-:Y:S02]  /*c5be0*/  LOP3.LUT R40, R61, 0xffff, RZ, 0xc0, !PT ;  /* 0x0000ffff3d287812 */ /* 0x000fe400078ec0ff */
[----:B------:R-:W-:Y:S02]  /*c5bf0*/  PRMT R2, R38, 0x5410, R37 ;  /* 0x0000541026027816 */ /* 0x000fe40000000025 */
[----:B------:R-:W-:-:S04]  /*c5c00*/  LOP3.LUT R52, R3, 0xffff, RZ, 0xc0, !PT ;  /* 0x0000ffff03347812 */ /* 0x000fc800078ec0ff */
[----:B------:R-:W-:Y:S02]  /*c5c10*/  PRMT R37, R52, 0x3340, R0 ;  /* 0x0000334034257816 */ /* 0x000fe40000000000 */
[----:B------:R-:W-:Y:S01]  /*c5c20*/  LOP3.LUT R39, R56, 0xffff, RZ, 0xc0, !PT ;  /* 0x0000ffff38277812 */ /* 0x000fe200078ec0ff */
[----:B------:R-:W-:Y:S03]  /*c5c30*/  STL [R1+0x5514], R52 ;  /* 0x0055143401007387 */ /* 0x000fe60000100800 */
[----:B------:R-:W-:Y:S01]  /*c5c40*/  PRMT R38, R40, 0x3340, R39 ;  /* 0x0000334028267816 */ /* 0x000fe20000000027 */
[----:B------:R0:W-:Y:S03]  /*c5c50*/  STL [R1+0x120], R2 ;  /* 0x0001200201007387 */ /* 0x0001e60000100800 */
[----:B------:R-:W-:-:S02]  /*c5c60*/  PRMT R55, R38, 0x5410, R37 ;  /* 0x0000541026377816 */ /* 0x000fc40000000025 */
[----:B0-----:R-:W-:-:S03]  /*c5c70*/  IADD3 R2, P6, PT, R51, R10, RZ ;  /* 0x0000000a33027210 */ /* 0x001fc60007fde0ff */
[----:B------:R-:W-:Y:S02]  /*c5c80*/  STL [R1+0x544c], R55 ;  /* 0x00544c3701007387 */ /* 0x000fe40000100800 */
[----:B------:R-:W-:Y:S02]  /*c5c90*/  IMAD.X R3, R36, 0x1, R8, P6 ;  /* 0x0000000124037824 */ /* 0x000fe400030e0608 */
[----:B------:R-:W3:Y:S04]  /*c5ca0*/  LDL.LU R60, [R1+0x2a3c] ;  /* 0x002a3c00013c7983 */ /* 0x000ee80000300800 */
[----:B------:R-:W3:Y:S04]  /*c5cb0*/  LDL.LU R61, [R1+0x2a00] ;  /* 0x002a0000013d7983 */ /* 0x000ee80000300800 */
[----:B------:R0:W-:Y:S04]  /*c5cc0*/  STL.64 [R1+0x1368], R2 ;  /* 0x0013680201007387 */ /* 0x0001e80000100a00 */
[----:B0-----:R-:W3:Y:S01]  /*c5cd0*/  LDL.LU R3, [R1+0x2a10] ;  /* 0x002a100001037983 */ /* 0x001ee20000300800 */
[----:B------:R-:W-:-:S02]  /*c5ce0*/  SHF.R.U32.HI R38, RZ, 0x8, R40 ;  /* 0x00000008ff267819 */ /* 0x000fc40000011628 */
[----:B------:R-:W-:Y:S02]  /*c5cf0*/  SHF.R.U32.HI R37, RZ, 0x8, R39 ;  /* 0x00000008ff257819 */ /* 0x000fe40000011627 */
[----:B------:R-:W-:Y:S02]  /*c5d00*/  LOP3.LUT R38, R38, 0xffff, RZ, 0xc0, !PT ;  /* 0x0000ffff26267812 */ /* 0x000fe400078ec0ff */
[----:B------:R-:W-:Y:S02]  /*c5d10*/  LOP3.LUT R37, R37, 0xffff, RZ, 0xc0, !PT ;  /* 0x0000ffff25257812 */ /* 0x000fe400078ec0ff */
[----:B------:R-:W-:Y:S02]  /*c5d20*/  SHF.R.U32.HI R40, RZ, 0x8, R42 ;  /* 0x00000008ff287819 */ /* 0x000fe4000001162a */
[----:B------:R-:W-:Y:S02]  /*c5d30*/  SHF.R.U32.HI R39, RZ, 0x8, R41 ;  /* 0x00000008ff277819 */ /* 0x000fe40000011629 */
[----:B------:R-:W-:-:S02]  /*c5d40*/  PRMT R53, R38, 0x3340, R37 ;  /* 0x0000334026357816 */ /* 0x000fc40000000025 */
[----:B------:R-:W-:Y:S02]  /*c5d50*/  LOP3.LUT R40, R40, 0xffff, RZ, 0xc0, !PT ;  /* 0x0000ffff28287812 */ /* 0x000fe400078ec0ff */
[----:B------:R-:W-:Y:S01]  /*c5d60*/  LOP3.LUT R39, R39, 0xffff, RZ, 0xc0, !PT ;  /* 0x0000ffff27277812 */ /* 0x000fe200078ec0ff */
[----:B------:R0:W-:Y:S03]  /*c5d70*/  STL [R1+0x54c4], R53 ;  /* 0x0054c43501007387 */ /* 0x0001e60000100800 */
[----:B------:R-:W-:Y:S02]  /*c5d80*/  PRMT R56, R40, 0x3340, R39 ;  /* 0x0000334028387816 */ /* 0x000fe40000000027 */
[----:B------:R-:W-:Y:S02]  /*c5d90*/  LOP3.LUT R41, R46, 0xffff, RZ, 0xc0, !PT ;  /* 0x0000ffff2e297812 */ /* 0x000fe400078ec0ff */
[----:B------:R-:W3:Y:S01]  /*c5da0*/  LDL.LU R46, [R1+0x2a4c] ;  /* 0x002a4c00012e7983 */ /* 0x000ee20000300800 */
[----:B--2---:R-:W-:-:S03]  /*c5db0*/  LOP3.LUT R39, R45, 0xffff, RZ, 0xc0, !PT ;  /* 0x0000ffff2d277812 */ /* 0x004fc600078ec0ff */
[----:B------:R-:W2:Y:S01]  /*c5dc0*/  LDL.LU R45, [R1+0x2a0c] ;  /* 0x002a0c00012d7983 */ /* 0x000ea20000300800 */
[----:B----4-:R-:W-:-:S03]  /*c5dd0*/  LOP3.LUT R40, R49, 0xffff, RZ, 0xc0, !PT ;  /* 0x0000ffff31287812 */ /* 0x010fc600078ec0ff */
[----:B------:R-:W4:Y:S01]  /*c5de0*/  LDL.LU R49, [R1+0x2a20] ;  /* 0x002a200001317983 */ /* 0x000f220000300800 */
[----:B------:R-:W-:Y:S02]  /*c5df0*/  PRMT R37, R39, 0x3340, R0 ;  /* 0x0000334027257816 */ /* 0x000fe40000000000 */
[--C-:B------:R-:W-:Y:S02]  /*c5e00*/  PRMT R38, R41, 0x3340, R40.reuse ;  /* 0x0000334029267816 */ /* 0x100fe40000000028 */
[----:B------:R-:W-:Y:S02]  /*c5e10*/  SHF.R.U32.HI R39, RZ, 0x8, R39 ;  /* 0x00000008ff277819 */ /* 0x000fe40000011627 */
[----:B------:R-:W-:Y:S02]  /*c5e20*/  PRMT R55, R38, 0x5410, R37 ;  /* 0x0000541026377816 */ /* 0x000fe40000000025 */
[----:B------:R-:W-:Y:S02]  /*c5e30*/  SHF.R.U32.HI R38, RZ, 0x8, R41 ;  /* 0x00000008ff267819 */ /* 0x000fe40000011629 */
[----:B------:R-:W-:-:S02]  /*c5e40*/  SHF.R.U32.HI R37, RZ, 0x8, R40 ;  /* 0x00000008ff257819 */ /* 0x000fc40000011628 */
[----:B------:R-:W-:Y:S02]  /*c5e50*/  LOP3.LUT R39, R39, 0xffff, RZ, 0xc0, !PT ;  /* 0x0000ffff27277812 */ /* 0x000fe400078ec0ff */
[----:B------:R-:W-:Y:S02]  /*c5e60*/  IADD3 R52, P6, PT, R51, R9, RZ ;  /* 0x0000000933347210 */ /* 0x000fe40007fde0ff */
[----:B------:R-:W-:Y:S02]  /*c5e70*/  LOP3.LUT R38, R38, 0xffff, RZ, 0xc0, !PT ;  /* 0x0000ffff26267812 */ /* 0x000fe400078ec0ff */
[----:B------:R-:W-:Y:S02]  /*c5e80*/  LOP3.LUT R37, R37, 0xffff, RZ, 0xc0, !PT ;  /* 0x0000ffff25257812 */ /* 0x000fe400078ec0ff */
[----:B------:R-:W-:Y:S01]  /*c5e90*/  PRMT R2, R39, 0x3340, R0 ;  /* 0x0000334027027816 */ /* 0x000fe20000000000 */
[----:B0-----:R-:W-:Y:S01]  /*c5ea0*/  IMAD.X R53, R36, 0x1, R6, P6 ;  /* 0x0000000124357824 */ /* 0x001fe200030e0606 */
[----:B------:R-:W-:Y:S01]  /*c5eb0*/  PRMT R59, R38, 0x3340, R37 ;  /* 0x00003340263b7816 */ /* 0x000fe20000000025 */
[----:B------:R-:W-:Y:S04]  /*c5ec0*/  STL [R1+0x54b0], R55 ;  /* 0x0054b03701007387 */ /* 0x000fe80000100800 */
[----:B------:R-:W-:Y:S04]  /*c5ed0*/  STL.64 [R1+0x1388], R52 ;  /* 0x0013883401007387 */ /* 0x000fe80000100a00 */
[----:B------:R0:W-:Y:S04]  /*c5ee0*/  STL [R1+0x44], R2 ;  /* 0x0000440201007387 */ /* 0x0001e80000100800 */
[----:B------:R-:W4:Y:S01]  /*c5ef0*/  LDL.LU R47, [R1+0x2a38] ;  /* 0x002a3800012f7983 */ /* 0x000f220000300800 */
[----:B---3--:R-:W-:-:S03]  /*c5f00*/  LOP3.LUT R40, R60, 0xffff, RZ, 0xc0, !PT ;  /* 0x0000ffff3c287812 */ /* 0x008fc600078ec0ff */
[----:B------:R-:W3:Y:S01]  /*c5f10*/  LDL.LU R60, [R1+0x2a04] ;  /* 0x002a0400013c7983 */ /* 0x000ee20000300800 */
[----:B------:R-:W-:-:S04]  /*c5f20*/  LOP3.LUT R44, R61, 0xffff, RZ, 0xc0, !PT ;  /* 0x0000ffff3d2c7812 */ /* 0x000fc800078ec0ff */
[----:B------:R-:W-:Y:S02]  /*c5f30*/  PRMT R37, R44, 0x3340, R0 ;  /* 0x000033402c257816 */ /* 0x000fe40000000000 */
[----:B------:R-:W-:-:S04]  /*c5f40*/  LOP3.LUT R39, R3, 0xffff, RZ, 0xc0, !PT ;  /* 0x0000ffff03277812 */ /* 0x000fc800078ec0ff */
[----:B------:R-:W-:-:S04]  /*c5f50*/  PRMT R38, R40, 0x3340, R39 ;  /* 0x0000334028267816 */ /* 0x000fc80000000027 */
[----:B0-----:R-:W-:-:S05]  /*c5f60*/  PRMT R2, R38, 0x5410, R37 ;  /* 0x0000541026027816 */ /* 0x001fca0000000025 */
[----:B------:R0:W-:Y:S04]  /*c5f70*/  STL [R1+0x134], R2 ;  /* 0x0001340201007387 */ /* 0x0001e80000100800 */
[----:B------:R-:W3:Y:S01]  /*c5f80*/  LDL.LU R3, [R1+0x2a14] ;  /* 0x002a140001037983 */ /* 0x000ee20000300800 */
[----:B------:R-:W-:Y:S02]  /*c5f90*/  SHF.R.U32.HI R40, RZ, 0x8, R40 ;  /* 0x00000008ff287819 */ /* 0x000fe40000011628 */
[----:B------:R-:W-:Y:S02]  /*c5fa0*/  SHF.R.U32.HI R38, RZ, 0x8, R39 ;  /* 0x00000008ff267819 */ /* 0x000fe40000011627 */
[----:B------:R-:W-:Y:S02]  /*c5fb0*/  SHF.R.U32.HI R37, RZ, 0x8, R43 ;  /* 0x00000008ff257819 */ /* 0x000fe4000001162b */
[----:B------:R-:W-:-:S02]  /*c5fc0*/  LOP3.LUT R39, R40, 0xffff, RZ, 0xc0, !PT ;  /* 0x0000ffff28277812 */ /* 0x000fc400078ec0ff */
[----:B------:R-:W-:Y:S02]  /*c5fd0*/  LOP3.LUT R38, R38, 0xffff, RZ, 0xc0, !PT ;  /* 0x0000ffff26267812 */ /* 0x000fe400078ec0ff */
[----:B------:R-:W-:Y:S02]  /*c5fe0*/  IADD3 R52, P6, PT, R51, R7, RZ ;  /* 0x0000000733347210 */ /* 0x000fe40007fde0ff */
[----:B------:R-:W-:Y:S02]  /*c5ff0*/  LOP3.LUT R37, R37, 0xffff, RZ, 0xc0, !PT ;  /* 0x0000ffff25257812 */ /* 0x000fe400078ec0ff */
[----:B------:R-:W-:Y:S01]  /*c6000*/  PRMT R61, R39, 0x3340, R38 ;  /* 0x00003340273d7816 */ /* 0x000fe20000000026 */
[----:B------:R-:W-:Y:S01]  /*c6010*/  IMAD.X R53, R36, 0x1, R5, P6 ;  /* 0x0000000124357824 */ /* 0x000fe200030e0605 */
[----:B------:R-:W-:Y:S02]  /*c6020*/  LOP3.LUT R41, R46, 0xffff, RZ, 0xc0, !PT ;  /* 0x0000ffff2e297812 */ /* 0x000fe400078ec0ff */
[----:B--2---:R-:W-:-:S02]  /*c6030*/  LOP3.LUT R39, R45, 0xffff, RZ, 0xc0, !PT ;  /* 0x0000ffff2d277812 */ /* 0x004fc400078ec0ff */
[--C-:B0-----:R-:W-:Y:S02]  /*c6040*/  PRMT R2, R37, 0x3340, R0.reuse ;  /* 0x0000334025027816 */ /* 0x101fe40000000000 */
[----:B------:R-:W-:Y:S01]  /*c6050*/  PRMT R37, R39, 0x3340, R0 ;  /* 0x0000334027257816 */ /* 0x000fe20000000000 */
[----:B------:R-:W-:Y:S04]  /*c6060*/  STL.64 [R1+0x1360], R52 ;  /* 0x0013603401007387 */ /* 0x000fe80000100a00 */
[----:B------:R0:W-:Y:S04]  /*c6070*/  STL [R1+0x3c], R2 ;  /* 0x00003c0201007387 */ /* 0x0001e80000100800 */
[----:B------:R-:W2:Y:S01]  /*c6080*/  LDL.LU R50, [R1+0x2a48] ;  /* 0x002a480001327983 */ /* 0x000ea20000300800 */
[----:B----4-:R-:W-:-:S04]  /*c6090*/  LOP3.LUT R40, R49, 0xffff, RZ, 0xc0, !PT ;  /* 0x0000ffff31287812 */ /* 0x010fc800078ec0ff */
[----:B------:R-:W-:-:S04]  /*c60a0*/  PRMT R38, R41, 0x3340, R40 ;  /* 0x0000334029267816 */ /* 0x000fc80000000028 */
[----:B0-----:R-:W-:-:S05]  /*c60b0*/  PRMT R2, R38, 0x5410, R37 ;  /* 0x0000541026027816 */ /* 0x001fca0000000025 */
[----:B------:R0:W-:Y:S04]  /*c60c0*/  STL [R1+0x10c], R2 ;  /* 0x00010c0201007387 */ /* 0x0001e80000100800 */
[----:B------:R-:W4:Y:S01]  /*c60d0*/  LDL.LU R46, [R1+0x2a08] ;  /* 0x002a0800012e7983 */ /* 0x000f220000300800 */
[----:B------:R-:W-:Y:S02]  /*c60e0*/  IADD3 R42, P6, PT, R51, R4, RZ ;  /* 0x00000004332a7210 */ /* 0x000fe40007fde0ff */
[----:B------:R-:W-:Y:S01]  /*c60f0*/  SHF.R.U32.HI R39, RZ, 0x8, R39 ;  /* 0x00000008ff277819 */ /* 0x000fe20000011627 */
[----:B------:R-:W2:Y:S01]  /*c6100*/  LDL.LU R45, [R1+0x2a1c] ;  /* 0x002a1c00012d7983 */ /* 0x000ea20000300800 */
[----:B------:R-:W-:Y:S01]  /*c6110*/  SHF.R.U32.HI R38, RZ, 0x8, R41 ;  /* 0x00000008ff267819 */ /* 0x000fe20000011629 */
[----:B------:R-:W-:Y:S01]  /*c6120*/  IMAD.X R43, R36, 0x1, R30, P6 ;  /* 0x00000001242b7824 */ /* 0x000fe200030e061e */
[----:B------:R-:W-:-:S02]  /*c6130*/  SHF.R.U32.HI R37, RZ, 0x8, R40 ;  /* 0x00000008ff257819 */ /* 0x000fc40000011628 */
[----:B------:R-:W-:Y:S02]  /*c6140*/  LOP3.LUT R39, R39, 0xffff, RZ, 0xc0, !PT ;  /* 0x0000ffff27277812 */ /* 0x000fe400078ec0ff */
[----:B------:R3:W-:Y:S01]  /*c6150*/  STL.64 [R1+0x1358], R42 ;  /* 0x0013582a01007387 */ /* 0x0007e20000100a00 */
[----:B------:R-:W-:Y:S02]  /*c6160*/  LOP3.LUT R38, R38, 0xffff, RZ, 0xc0, !PT ;  /* 0x0000ffff26267812 */ /* 0x000fe400078ec0ff */
[----:B------:R-:W-:Y:S02]  /*c6170*/  LOP3.LUT R37, R37, 0xffff, RZ, 0xc0, !PT ;  /* 0x0000ffff25257812 */ /* 0x000fe400078ec0ff */
[----:B0-----:R-:W-:Y:S02]  /*c6180*/  PRMT R2, R39, 0x3340, R0 ;  /* 0x0000334027027816 */ /* 0x001fe40000000000 */
[----:B------:R-:W-:Y:S02]  /*c6190*/  LOP3.LUT R40, R47, 0xffff, RZ, 0xc0, !PT ;  /* 0x0000ffff2f287812 */ /* 0x000fe400078ec0ff */
[----:B------:R-:W-:Y:S01]  /*c61a0*/  PRMT R49, R38, 0x3340, R37 ;  /* 0x0000334026317816 */ /* 0x000fe20000000025 */
[----:B------:R0:W-:Y:S01]  /*c61b0*/  STL [R1+0x38], R2 ;  /* 0x0000380201007387 */ /* 0x0001e20000100800 */
[----:B---3--:R-:W-:-:S04]  /*c61c0*/  LOP3.LUT R42, R60, 0xffff, RZ, 0xc0, !PT ;  /* 0x0000ffff3c2a7812 */ /* 0x008fc800078ec0ff */
[----:B------:R-:W-:Y:S02]  /*c61d0*/  PRMT R37, R42, 0x3340, R0 ;  /* 0x000033402a257816 */ /* 0x000fe40000000000 */
[----:B0-----:R-:W-:Y:S02]  /*c61e0*/  IADD3 R2, P6, PT, R51, R29, RZ ;  /* 0x0000001d33027210 */ /* 0x001fe40007fde0ff */
[----:B------:R-:W-:-:S04]  /*c61f0*/  LOP3.LUT R39, R3, 0xffff, RZ, 0xc0, !PT ;  /* 0x0000ffff03277812 */ /* 0x000fc800078ec0ff */
[----:B------:R-:W-:-:S04]  /*c6200*/  PRMT R38, R40, 0x3340, R39 ;  /* 0x0000334028267816 */ /* 0x000fc80000000027 */
[----:B------:R-:W-:Y:S01]  /*c6210*/  PRMT R37, R38, 0x5410, R37 ;  /* 0x0000541026257816 */ /* 0x000fe20000000025 */
[----:B------:R-:W-:-:S04]  /*c6220*/  IMAD.X R3, R36, 0x1, R32, P6 ;  /* 0x0000000124037824 */ /* 0x000fc800030e0620 */
[----:B------:R0:W-:Y:S04]  /*c6230*/  STL [R1+0x114], R37 ;  /* 0x0001142501007387 */ /* 0x0001e80000100800 */
[----:B------:R-:W3:Y:S01]  /*c6240*/  LDL.LU R60, [R1+0x1370] ;  /* 0x00137000013c7983 */ /* 0x000ee20000300800 */
[----:B0-----:R-:W-:-:S03]  /*c6250*/  SHF.R.U32.HI R37, RZ, 0x8, R44 ;  /* 0x00000008ff257819 */ /* 0x001fc6000001162c */
[----:B------:R0:W-:Y:S01]  /*c6260*/  STL.64 [R1+0x1340], R2 ;  /* 0x0013400201007387 */ /* 0x0001e20000100a00 */
[----:B------:R-:W-:-:S04]  /*c6270*/  LOP3.LUT R37, R37, 0xffff, RZ, 0xc0, !PT ;  /* 0x0000ffff25257812 */ /* 0x000fc800078ec0ff */
[----:B0-----:R-:W-:-:S05]  /*c6280*/  PRMT R2, R37, 0x3340, R0 ;  /* 0x0000334025027816 */ /* 0x001fca0000000000 */
[----:B------:R0:W-:Y:S04]  /*c6290*/  STL [R1+0x30], R2 ;  /* 0x0000300201007387 */ /* 0x0001e80000100800 */
[----:B------:R-:W3:Y:S04]  /*c62a0*/  LDL.LU R58, [R1+0x1304] ;  /* 0x00130400013a7983 */ /* 0x000ee80000300800 */
[----:B------:R-:W3:Y:S04]  /*c62b0*/  LDL.LU R57, [R1+0x1328] ;  /* 0x0013280001397983 */ /* 0x000ee80000300800 */
[----:B0-----:R-:W3:Y:S04]  /*c62c0*/  LDL.LU R2, [R1+0x2f0] ;  /* 0x0002f00001027983 */ /* 0x001ee80000300800 */
[----:B------:R-:W3:Y:S01]  /*c62d0*/  LDL.LU R47, [R1+0xfc] ;  /* 0x0000fc00012f7983 */ /* 0x000ee20000300800 */
[----:B----4-:R-:W-:-:S03]  /*c62e0*/  LOP3.LUT R41, R46, 0xffff, RZ, 0xc0, !PT ;  /* 0x0000ffff2e297812 */ /* 0x010fc600078ec0ff */
[----:B------:R-:W4:Y:S01]  /*c62f0*/  LDL.LU R46, [R1+0x150] ;  /* 0x00015000012e7983 */ /* 0x000f220000300800 */
[----:B------:R-:W-:Y:S02]  /*c6300*/  SHF.R.U32.HI R40, RZ, 0x8, R40 ;  /* 0x00000008ff287819 */ /* 0x000fe40000011628 */
[----:B------:R-:W-:Y:S01]  /*c6310*/  SHF.R.U32.HI R38, RZ, 0x8, R39 ;  /* 0x00000008ff267819 */ /* 0x000fe20000011627 */
[----:B------:R-:W4:Y:S01]  /*c6320*/  LDL.LU R52, [R1+0x4] ;  /* 0x0000040001347983 */ /* 0x000f220000300800 */
[----:B------:R-:W-:Y:S02]  /*c6330*/  LOP3.LUT R39, R40, 0xffff, RZ, 0xc0, !PT ;  /* 0x0000ffff28277812 */ /* 0x000fe400078ec0ff */
[----:B------:R-:W-:Y:S02]  /*c6340*/  LOP3.LUT R38, R38, 0xffff, RZ, 0xc0, !PT ;  /* 0x0000ffff26267812 */ /* 0x000fe400078ec0ff */
[----:B--2---:R-:W-:Y:S02]  /*c6350*/  LOP3.LUT R40, R50, 0xffff, RZ, 0xc0, !PT ;  /* 0x0000ffff32287812 */ /* 0x004fe400078ec0ff */
[----:B------:R-:W-:-:S02]  /*c6360*/  PRMT R3, R39, 0x3340, R38 ;  /* 0x0000334027037816 */ /* 0x000fc40000000026 */
[----:B------:R-:W-:Y:S02]  /*c6370*/  LOP3.LUT R39, R45, 0xffff, RZ, 0xc0, !PT ;  /* 0x0000ffff2d277812 */ /* 0x000fe400078ec0ff */
[----:B------:R-:W-:Y:S02]  /*c6380*/  IADD3 R44, P6, PT, R51, R31, RZ ;  /* 0x0000001f332c7210 */ /* 0x000fe40007fde0ff */
[----:B------:R-:W-:Y:S02]  /*c6390*/  PRMT R37, R41, 0x3340, R0 ;  /* 0x0000334029257816 */ /* 0x000fe40000000000 */
[----:B------:R-:W-:Y:S01]  /*c63a0*/  PRMT R38, R40, 0x3340, R39 ;  /* 0x0000334028267816 */ /* 0x000fe20000000027 */
[----:B------:R0:W-:Y:S01]  /*c63b0*/  STL.64 [R1+0x5518], R30 ;  /* 0x0055181e01007387 */ /* 0x0001e20000100a00 */
[----:B------:R-:W-:Y:S02]  /*c63c0*/  IMAD.X R45, R36, 0x1, R33, P6 ;  /* 0x00000001242d7824 */ /* 0x000fe400030e0621 */
[----:B------:R-:W-:-:S02]  /*c63d0*/  PRMT R37, R38, 0x5410, R37 ;  /* 0x0000541026257816 */ /* 0x000fc40000000025 */
[----:B0-----:R-:W-:-:S03]  /*c63e0*/  IADD3 R30, P6, PT, R51, R34, RZ ;  /* 0x00000022331e7210 */ /* 0x001fc60007fde0ff */
[----:B------:R0:W-:Y:S02]  /*c63f0*/  STL [R1+0x118], R37 ;  /* 0x0001182501007387 */ /* 0x0001e40000100800 */
[----:B------:R-:W-:Y:S01]  /*c6400*/  IMAD.X R31, R36, 0x1, R35, P6 ;  /* 0x00000001241f7824 */ /* 0x000fe200030e0623 */
[----:B------:R-:W-:Y:S02]  /*c6410*/  SHF.R.U32.HI R36, RZ, 0x8, R39 ;  /* 0x00000008ff247819 */ /* 0x000fe40000011627 */
[----:B0-----:R-:W-:Y:S02]  /*c6420*/  SHF.R.U32.HI R37, RZ, 0x8, R40 ;  /* 0x00000008ff257819 */ /* 0x001fe40000011628 */
[----:B------:R-:W-:Y:S02]  /*c6430*/  LOP3.LUT R36, R36, 0xffff, RZ, 0xc0, !PT ;  /* 0x0000ffff24247812 */ /* 0x000fe400078ec0ff */
[----:B------:R-:W-:-:S04]  /*c6440*/  LOP3.LUT R37, R37, 0xffff, RZ, 0xc0, !PT ;  /* 0x0000ffff25257812 */ /* 0x000fc800078ec0ff */
[----:B------:R-:W-:Y:S02]  /*c6450*/  PRMT R51, R37, 0x3340, R36 ;  /* 0x0000334025337816 */ /* 0x000fe40000000024 */
[----:B------:R-:W-:Y:S02]  /*c6460*/  SHF.R.U32.HI R36, RZ, 0x8, R41 ;  /* 0x00000008ff247819 */ /* 0x000fe40000011629 */
[----:B------:R-:W-:Y:S02]  /*c6470*/  SHF.R.U32.HI R37, RZ, 0x8, R42 ;  /* 0x00000008ff257819 */ /* 0x000fe4000001162a */
[----:B------:R-:W-:Y:S01]  /*c6480*/  LOP3.LUT R36, R36, 0xffff, RZ, 0xc0, !PT ;  /* 0x0000ffff24247812 */ /* 0x000fe200078ec0ff */
[----:B------:R-:W-:Y:S01]  /*c6490*/  STL.64 [R1+0x1338], R44 ;  /* 0x0013382c01007387 */ /* 0x000fe20000100a00 */
[----:B------:R-:W-:-:S03]  /*c64a0*/  LOP3.LUT R37, R37, 0xffff, RZ, 0xc0, !PT ;  /* 0x0000ffff25257812 */ /* 0x000fc600078ec0ff */
[----:B------:R0:W-:Y:S02]  /*c64b0*/  STL.64 [R1+0x1320], R30 ;  /* 0x0013201e01007387 */ /* 0x0001e40000100a00 */
[--C-:B0-----:R-:W-:Y:S02]  /*c64c0*/  PRMT R31, R36, 0x3340, R0.reuse ;  /* 0x00003340241f7816 */ /* 0x101fe40000000000 */
[----:B------:R-:W-:-:S03]  /*c64d0*/  PRMT R30, R37, 0x3340, R0 ;  /* 0x00003340251e7816 */ /* 0x000fc60000000000 */
[----:B------:R-:W-:Y:S01]  /*c64e0*/  STL [R1+0x28], R31 ;  /* 0x0000281f01007387 */ /* 0x000fe20000100800 */
[----:B---3--:R-:W-:-:S03]  /*c64f0*/  LOP3.LUT R41, R60, 0xffff, RZ, 0xc0, !PT ;  /* 0x0000ffff3c297812 */ /* 0x008fc600078ec0ff */
[----:B------:R-:W2:Y:S04]  /*c6500*/  LDL.LU R50, [R1+0x310] ;  /* 0x0003100001327983 */ /* 0x000ea80000300800 */
[----:B------:R-:W-:Y:S04]  /*c6510*/  STL [R1+0x24], R30 ;  /* 0x0000241e01007387 */ /* 0x000fe80000100800 */
[----:B------:R-:W3:Y:S04]  /*c6520*/  LDL.LU R45, [R1+0x100] ;  /* 0x00010000012d7983 */ /* 0x000ee80000300800 */
[----:B------:R-:W3:Y:S01]  /*c6530*/  LDL.LU R60, [R1+0x158] ;  /* 0x00015800013c7983 */ /* 0x000ee20000300800 */
[----:B------:R-:W-:-:S02]  /*c6540*/  LOP3.LUT R48, R58, 0xffff, RZ, 0xc0, !PT ;  /* 0x0000ffff3a307812 */ /* 0x000fc400078ec0ff */
[----:B------:R-:W-:Y:S02]  /*c6550*/  LOP3.LUT R40, R57, 0xffff, RZ, 0xc0, !PT ;  /* 0x0000ffff39287812 */ /* 0x000fe400078ec0ff */
[----:B------:R-:W-:Y:S02]  /*c6560*/  PRMT R36, R48, 0x3340, R0 ;  /* 0x0000334030247816 */ /* 0x000fe40000000000 */
[----:B------:R-:W-:Y:S02]  /*c6570*/  PRMT R37, R41, 0x3340, R40 ;  /* 0x0000334029257816 */ /* 0x000fe40000000028 */
[----:B------:R-:W-:Y:S02]  /*c6580*/  LOP3.LUT R39, R2, 0xffff, RZ, 0xc0, !PT ;  /* 0x0000ffff02277812 */ /* 0x000fe400078ec0ff */
[----:B------:R-:W-:Y:S02]  /*c6590*/  LOP3.LUT R42, R47, 0xffff, RZ, 0xc0, !PT ;  /* 0x0000ffff2f2a7812 */ /* 0x000fe400078ec0ff */
[----:B------:R-:W-:-:S02]  /*c65a0*/  PRMT R2, R37, 0x5410, R36 ;  /* 0x0000541025027816 */ /* 0x000fc40000000024 */
[----:B------:R-:W-:-:S03]  /*c65b0*/  PRMT R36, R42, 0x3340, R0 ;  /* 0x000033402a247816 */ /* 0x000fc60000000000 */
[----:B------:R0:W-:Y:S01]  /*c65c0*/  STL [R1+0x140], R2 ;  /* 0x0001400201007387 */ /* 0x0001e20000100800 */
[----:B----4-:R-:W-:-:S04]  /*c65d0*/  LOP3.LUT R38, R46, 0xffff, RZ, 0xc0, !PT ;  /* 0x0000ffff2e267812 */ /* 0x010fc800078ec0ff */
[----:B------:R-:W-:-:S04]  /*c65e0*/  PRMT R37, R39, 0x3340, R38 ;  /* 0x0000334027257816 */ /* 0x000fc80000000026 */
[----:B0-----:R-:W-:-:S05]  /*c65f0*/  PRMT R2, R37, 0x5410, R36 ;  /* 0x0000541025027816 */ /* 0x001fca0000000024 */
[----:B------:R0:W-:Y:S04]  /*c6600*/  STL [R1+0x108], R2 ;  /* 0x0001080201007387 */ /* 0x0001e80000100800 */
[----:B------:R-:W4:Y:S04]  /*c6610*/  LDL.LU R57, [R1+0x2f8] ;  /* 0x0002f80001397983 */ /* 0x000f280000300800 */
[----:B------:R-:W4:Y:S04]  /*c6620*/  LDL.LU R47, [R1+0xd8] ;  /* 0x0000d800012f7983 */ /* 0x000f280000300800 */
[----:B------:R-:W4:Y:S01]  /*c6630*/  LDL.LU R46, [R1+0x12c] ;  /* 0x00012c00012e7983 */ /* 0x000f220000300800 */
[----:B------:R-:W-:-:S02]  /*c6640*/  SHF.R.U32.HI R41, RZ, 0x8, R41 ;  /* 0x00000008ff297819 */ /* 0x000fc40000011629 */
[----:B------:R-:W-:Y:S02]  /*c6650*/  SHF.R.U32.HI R37, RZ, 0x8, R40 ;  /* 0x00000008ff257819 */ /* 0x000fe40000011628 */
[----:B------:R-:W-:Y:S02]  /*c6660*/  SHF.R.S32.HI R36, RZ, 0x1f, R52 ;  /* 0x0000001fff247819 */ /* 0x000fe40000011434 */
[----:B------:R-:W-:Y:S02]  /*c6670*/  IADD3 R30, P6, PT, R52, R28, RZ ;  /* 0x0000001c341e7210 */ /* 0x000fe40007fde0ff */
[----:B------:R-:W-:Y:S02]  /*c6680*/  SHF.R.U32.HI R40, RZ, 0x8, R39 ;  /* 0x00000008ff287819 */ /* 0x000fe40000011627 */
[----:B------:R-:W-:Y:S02]  /*c6690*/  SHF.R.U32.HI R39, RZ, 0x8, R38 ;  /* 0x00000008ff277819 */ /* 0x000fe40000011626 */
[----:B------:R-:W-:-:S02]  /*c66a0*/  LOP3.LUT R38, R41, 0xffff, RZ, 0xc0, !PT ;  /* 0x0000ffff29267812 */ /* 0x000fc400078ec0ff */
[----:B------:R-:W-:Y:S01]  /*c66b0*/  LOP3.LUT R37, R37, 0xffff, RZ, 0xc0, !PT ;  /* 0x0000ffff25257812 */ /* 0x000fe200078ec0ff */
[----:B------:R-:W-:Y:S01]  /*c66c0*/  IMAD.X R31, R36, 0x1, R26, P6 ;  /* 0x00000001241f7824 */ /* 0x000fe200030e061a */
[----:B------:R-:W-:Y:S02]  /*c66d0*/  LOP3.LUT R40, R40, 0xffff, RZ, 0xc0, !PT ;  /* 0x0000ffff28287812 */ /* 0x000fe400078ec0ff */
[----:B0-----:R-:W-:Y:S02]  /*c66e0*/  PRMT R2, R38, 0x3340, R37 ;  /* 0x0000334026027816 */ /* 0x001fe40000000025 */
[----:B------:R-:W-:Y:S01]  /*c66f0*/  LOP3.LUT R39, R39, 0xffff, RZ, 0xc0, !PT ;  /* 0x0000ffff27277812 */ /* 0x000fe200078ec0ff */
[----:B------:R-:W-:Y:S04]  /*c6700*/  STL.64 [R1+0x1308], R30 ;  /* 0x0013081e01007387 */ /* 0x000fe80000100a00 */
[----:B------:R0:W-:Y:S02]  /*c6710*/  STL [R1+0x54cc], R2 ;  /* 0x0054cc0201007387 */ /* 0x0001e40000100800 */
[----:B0-----:R-:W-:-:S05]  /*c6720*/  PRMT R2, R40, 0x3340, R39 ;  /* 0x0000334028027816 */ /* 0x001fca0000000027 */
[----:B------:R0:W-:Y:S01]  /*c6730*/  STL [R1+0x80], R2 ;  /* 0x0000800201007387 */ /* 0x0001e20000100800 */
[----:B--2---:R-:W-:Y:S02]  /*c6740*/  LOP3.LUT R40, R50, 0xffff, RZ, 0xc0, !PT ;  /* 0x0000ffff32287812 */ /* 0x004fe400078ec0ff */
[----:B---3--:R-:W-:Y:S02]  /*c6750*/  LOP3.LUT R41, R45, 0xffff, RZ, 0xc0, !PT ;  /* 0x0000ffff2d297812 */ /* 0x008fe400078ec0ff */
[----:B------:R-:W-:Y:S02]  /*c6760*/  LOP3.LUT R39, R60, 0xffff, RZ, 0xc0, !PT ;  /* 0x0000ffff3c277812 */ /* 0x000fe400078ec0ff */
[----:B------:R-:W-:Y:S02]  /*c6770*/  PRMT R37, R41, 0x3340, R0 ;  /* 0x0000334029257816 */ /* 0x000fe40000000000 */
[----:B------:R-:W-:Y:S02]  /*c6780*/  PRMT R38, R40, 0x3340, R39 ;  /* 0x0000334028267816 */ /* 0x000fe40000000027 */
[----:B------:R-:W-:-:S02]  /*c6790*/  SHF.R.U32.HI R40, RZ, 0x8, R40 ;  /* 0x00000008ff287819 */ /* 0x000fc40000011628 */
[----:B0-----:R-:W-:Y:S02]  /*c67a0*/  PRMT R2, R38, 0x5410, R37 ;  /* 0x0000541026027816 */ /* 0x001fe40000000025 */
[----:B------:R-:W-:Y:S02]  /*c67b0*/  SHF.R.U32.HI R38, RZ, 0x8, R39 ;  /* 0x00000008ff267819 */ /* 0x000fe40000011627 */
[----:B------:R-:W-:Y:S02]  /*c67c0*/  SHF.R.U32.HI R37, RZ, 0x8, R42 ;  /* 0x00000008ff257819 */ /* 0x000fe4000001162a */
[----:B------:R-:W-:Y:S02]  /*c67d0*/  LOP3.LUT R39, R40, 0xffff, RZ, 0xc0, !PT ;  /* 0x0000ffff28277812 */ /* 0x000fe400078ec0ff */
[----:B------:R-:W-:Y:S01]  /*c67e0*/  LOP3.LUT R38, R38, 0xffff, RZ, 0xc0, !PT ;  /* 0x0000ffff26267812 */ /* 0x000fe200078ec0ff */
[----:B------:R0:W-:Y:S01]  /*c67f0*/  STL [R1+0xf0], R2 ;  /* 0x0000f00201007387 */ /* 0x0001e20000100800 */
[----:B------:R-:W-:-:S02]  /*c6800*/  LOP3.LUT R37, R37, 0xffff, RZ, 0xc0, !PT ;  /* 0x0000ffff25257812 */ /* 0x000fc400078ec0ff */
[----:B------:R-:W-:Y:S01]  /*c6810*/  PRMT R58, R39, 0x3340, R38 ;  /* 0x00003340273a7816 */ /* 0x000fe20000000026 */
[----:B------:R-:W2:Y:S01]  /*c6820*/  LDL.LU R50, [R1+0x304] ;  /* 0x0003040001327983 */ /* 0x000ea20000300800 */
[----:B------:R-:W-:-:S03]  /*c6830*/  IADD3 R30, P6, PT, R52, R27, RZ ;  /* 0x0000001b341e7210 */ /* 0x000fc60007fde0ff */
[----:B------:R-:W3:Y:S01]  /*c6840*/  LDL.LU R45, [R1+0xdc] ;  /* 0x0000dc00012d7983 */ /* 0x000ee20000300800 */
[----:B0-----:R-:W-:-:S03]  /*c6850*/  PRMT R2, R37, 0x3340, R0 ;  /* 0x0000334025027816 */ /* 0x001fc60000000000 */
[----:B------:R-:W3:Y:S01]  /*c6860*/  LDL.LU R60, [R1+0x130] ;  /* 0x00013000013c7983 */ /* 0x000ee20000300800 */
[----:B------:R-:W-:-:S05]  /*c6870*/  IMAD.X R31, R36, 0x1, R25, P6 ;  /* 0x00000001241f7824 */ /* 0x000fca00030e0619 */
[----:B------:R0:W-:Y:S04]  /*c6880*/  STL.64 [R1+0x12f0], R30 ;  /* 0x0012f01e01007387 */ /* 0x0001e80000100a00 */
[----:B------:R1:W-:Y:S01]  /*c6890*/  STL [R1+0x18], R2 ;  /* 0x0000180201007387 */ /* 0x0003e20000100800 */
[----:B----4-:R-:W-:Y:S02]  /*c68a0*/  LOP3.LUT R40, R57, 0xffff, RZ, 0xc0, !PT ;  /* 0x0000ffff39287812 */ /* 0x010fe400078ec0ff */
[----:B------:R-:W-:Y:S02]  /*c68b0*/  LOP3.LUT R42, R47, 0xffff, RZ, 0xc0, !PT ;  /* 0x0000ffff2f2a7812 */ /* 0x000fe400078ec0ff */
[----:B------:R-:W-:Y:S02]  /*c68c0*/  LOP3.LUT R39, R46, 0xffff, RZ, 0xc0, !PT ;  /* 0x0000ffff2e277812 */ /* 0x000fe400078ec0ff */
[----:B------:R-:W-:-:S02]  /*c68d0*/  PRMT R37, R42, 0x3340, R0 ;  /* 0x000033402a257816 */ /* 0x000fc40000000000 */
[----:B------:R-:W-:-:S04]  /*c68e0*/  PRMT R38, R40, 0x3340, R39 ;  /* 0x0000334028267816 */ /* 0x000fc80000000027 */
[----:B------:R-:W-:-:S05]  /*c68f0*/  PRMT R57, R38, 0x5410, R37 ;  /* 0x0000541026397816 */ /* 0x000fca0000000025 */
[----:B------:R4:W-:Y:S04]  /*c6900*/  STL [R1+0x5498], R57 ;  /* 0x0054983901007387 */ /* 0x0009e80000100800 */
[----:B------:R-:W3:Y:S04]  /*c6910*/  LDL.LU R44, [R1+0x12d8] ;  /* 0x0012d800012c7983 */ /* 0x000ee80000300800 */
[----:B------:R-:W3:Y:S04]  /*c6920*/  LDL.LU R43, [R1+0x11bc] ;  /* 0x0011bc00012b7983 */ /* 0x000ee80000300800 */
[----:B------:R-:W3:Y:S01]  /*c6930*/  LDL.LU R55, [R1+0x12b4] ;  /* 0x0012b40001377983 */ /* 0x000ee20000300800 */
[----:B0-----:R-:W-:-:S05]  /*c6940*/  IADD3 R30, P6, PT, R52, R24, RZ ;  /* 0x00000018341e7210 */ /* 0x001fca0007fde0ff */
[----:B------:R-:W-:Y:S01]  /*c6950*/  IMAD.X R31, R36, 0x1, R22, P6 ;  /* 0x00000001241f7824 */ /* 0x000fe200030e0616 */
[----:B------:R-:W-:Y:S02]  /*c6960*/  SHF.R.U32.HI R40, RZ, 0x8, R40 ;  /* 0x00000008ff287819 */ /* 0x000fe40000011628 */
[----:B------:R-:W-:Y:S02]  /*c6970*/  SHF.R.U32.HI R38, RZ, 0x8, R39 ;  /* 0x00000008ff267819 */ /* 0x000fe40000011627 */
[----:B------:R0:W-:Y:S01]  /*c6980*/  STL.64 [R1+0x12e8], R30 ;  /* 0x0012e81e01007387 */ /* 0x0001e20000100a00 */
[----:B------:R-:W-:-:S03]  /*c6990*/  SHF.R.U32.HI R37, RZ, 0x8, R41 ;  /* 0x00000008ff257819 */ /* 0x000fc60000011629 */
[----:B------:R-:W3:Y:S01]  /*c69a0*/  LDL.LU R54, [R1+0x12dc] ;  /* 0x0012dc0001367983 */ /* 0x000ee20000300800 */
[----:B------:R-:W-:Y:S02]  /*c69b0*/  LOP3.LUT R39, R40, 0xffff, RZ, 0xc0, !PT ;  /* 0x0000ffff28277812 */ /* 0x000fe400078ec0ff */
[----:B------:R-:W-:Y:S01]  /*c69c0*/  LOP3.LUT R38, R38, 0xffff, RZ, 0xc0, !PT ;  /* 0x0000ffff26267812 */ /* 0x000fe200078ec0ff */
[----:B------:R-:W3:Y:S04]  /*c69d0*/  LDL.LU R47, [R1+0x1248] ;  /* 0x00124800012f7983 */ /* 0x000ee80000300800 */
[----:B------:R-:W3:Y:S01]  /*c69e0*/  LDL.LU R46, [R1+0x12b8] ;  /* 0x0012b800012e7983 */ /* 0x000ee20000300800 */
[----:B------:R-:W-:Y:S02]  /*c69f0*/  LOP3.LUT R37, R37, 0xffff, RZ, 0xc0, !PT ;  /* 0x0000ffff25257812 */ /* 0x000fe400078ec0ff */
[----:B-1----:R-:W-:-:S02]  /*c6a00*/  PRMT R2, R39, 0x3340, R38 ;  /* 0x0000334027027816 */ /* 0x002fc40000000026 */
[----:B----4-:R-:W-:Y:S02]  /*c6a10*/  PRMT R57, R37, 0x3340, R0 ;  /* 0x0000334025397816 */ /* 0x010fe40000000000 */
[----:B0-----:R-:W-:Y:S01]  /*c6a20*/  IADD3 R30, P6, PT, R52, R23, RZ ;  /* 0x00000017341e7210 */ /* 0x001fe20007fde0ff */
[----:B------:R-:W-:Y:S04]  /*c6a30*/  STL [R1+0x5c], R2 ;  /* 0x00005c0201007387 */ /* 0x000fe80000100800 */
[----:B------:R-:W-:Y:S01]  /*c6a40*/  IMAD.X R31, R36, 0x1, R21, P6 ;  /* 0x00000001241f7824 */ /* 0x000fe200030e0615 */
[----:B--2---:R-:W-:Y:S02]  /*c6a50*/  LOP3.LUT R40, R50, 0xffff, RZ, 0xc0, !PT ;  /* 0x0000ffff32287812 */ /* 0x004fe400078ec0ff */
[----:B---3--:R-:W-:-:S02]  /*c6a60*/  LOP3.LUT R53, R45, 0xffff, RZ, 0xc0, !PT ;  /* 0x0000ffff2d357812 */ /* 0x008fc400078ec0ff */
[----:B------:R-:W-:Y:S02]  /*c6a70*/  LOP3.LUT R39, R60, 0xffff, RZ, 0xc0, !PT ;  /* 0x0000ffff3c277812 */ /* 0x000fe400078ec0ff */
[----:B------:R-:W-:Y:S02]  /*c6a80*/  PRMT R37, R53, 0x3340, R0 ;  /* 0x0000334035257816 */ /* 0x000fe40000000000 */
[----:B------:R-:W-:-:S04]  /*c6a90*/  PRMT R38, R40, 0x3340, R39 ;  /* 0x0000334028267816 */ /* 0x000fc80000000027 */
[----:B------:R-:W-:Y:S02]  /*c6aa0*/  PRMT R50, R38, 0x5410, R37 ;  /* 0x0000541026327816 */ /* 0x000fe40000000025 */
[----:B------:R-:W-:Y:S02]  /*c6ab0*/  SHF.R.U32.HI R38, RZ, 0x8, R40 ;  /* 0x00000008ff267819 */ /* 0x000fe40000011628 */
[----:B------:R-:W-:Y:S02]  /*c6ac0*/  SHF.R.U32.HI R37, RZ, 0x8, R39 ;  /* 0x00000008ff257819 */ /* 0x000fe40000011627 */
[----:B------:R-:W-:Y:S02]  /*c6ad0*/  SHF.R.U32.HI R45, RZ, 0x8, R42 ;  /* 0x00000008ff2d7819 */ /* 0x000fe4000001162a */
[----:B------:R-:W-:Y:S02]  /*c6ae0*/  LOP3.LUT R38, R38, 0xffff, RZ, 0xc0, !PT ;  /* 0x0000ffff26267812 */ /* 0x000fe400078ec0ff */
[----:B------:R-:W-:-:S04]  /*c6af0*/  LOP3.LUT R37, R37, 0xffff, RZ, 0xc0, !PT ;  /* 0x0000ffff25257812 */ /* 0x000fc800078ec0ff */
[----:B------:R-:W-:Y:S01]  /*c6b00*/  PRMT R60, R38, 0x3340, R37 ;  /* 0x00003340263c7816 */ /* 0x000fe20000000025 */
[----:B------:R-:W-:Y:S04]  /*c6b10*/  STL [R1+0x5468], R50 ;  /* 0x0054683201007387 */ /* 0x000fe80000100800 */
[----:B------:R-:W-:Y:S04]  /*c6b20*/  STL.64 [R1+0x12d0], R30 ;  /* 0x0012d01e01007387 */ /* 0x000fe80000100a00 */
[----:B------:R0:W-:Y:S04]  /*c6b30*/  STL [R1+0x54d8], R60 ;  /* 0x0054d83c01007387 */ /* 0x0001e80000100800 */
[----:B0-----:R-:W2:Y:S04]  /*c6b40*/  LDL.LU R60, [R1+0x12c0] ;  /* 0x0012c000013c7983 */ /* 0x001ea80000300800 */
[----:B------:R-:W3:Y:S01]  /*c6b50*/  LDL.LU R30, [R1+0x11b8] ;  /* 0x0011b800011e7983 */ /* 0x000ee20000300800 */
[----:B------:R-:W-:-:S02]  /*c6b60*/  LOP3.LUT R42, R44, 0xffff, RZ, 0xc0, !PT ;  /* 0x0000ffff2c2a7812 */ /* 0x000fc400078ec0ff */
[----:B------:R-:W-:Y:S02]  /*c6b70*/  LOP3.LUT R44, R43, 0xffff, RZ, 0xc0, !PT ;  /* 0x0000ffff2b2c7812 */ /* 0x000fe400078ec0ff */
[----:B------:R-:W-:Y:S02]  /*c6b80*/  LOP3.LUT R40, R55, 0xffff, RZ, 0xc0, !PT ;  /* 0x0000ffff37287812 */ /* 0x000fe400078ec0ff */
[----:B------:R-:W-:Y:S02]  /*c6b90*/  PRMT R37, R44, 0x3340, R0 ;  /* 0x000033402c257816 */ /* 0x000fe40000000000 */
[----:B------:R-:W-:-:S04]  /*c6ba0*/  PRMT R38, R42, 0x3340, R40 ;  /* 0x000033402a267816 */ /* 0x000fc80000000028 */
[----:B------:R-:W-:-:S05]  /*c6bb0*/  PRMT R2, R38, 0x5410, R37 ;  /* 0x0000541026027816 */ /* 0x000fca0000000025 */
[----:B------:R0:W-:Y:S04]  /*c6bc0*/  STL [R1+0xd8], R2 ;  /* 0x0000d80201007387 */ /* 0x0001e80000100800 */
[----:B------:R-:W4:Y:S01]  /*c6bd0*/  LDL.LU R31, [R1+0x12b0] ;  /* 0x0012b000011f7983 */ /* 0x000f220000300800 */
[----:B------:R-:W-:Y:S02]  /*c6be0*/  LOP3.LUT R41, R54, 0xffff, RZ, 0xc0, !PT ;  /* 0x0000ffff36297812 */ /* 0x000fe400078ec0ff */
[----:B------:R-:W-:Y:S02]  /*c6bf0*/  LOP3.LUT R43, R47, 0xffff, RZ, 0xc0, !PT ;  /* 0x0000ffff2f2b7812 */ /* 0x000fe400078ec0ff */
[----:B------:R-:W-:Y:S02]  /*c6c00*/  LOP3.LUT R39, R46, 0xffff, RZ, 0xc0, !PT ;  /* 0x0000ffff2e277812 */ /* 0x000fe400078ec0ff */
[----:B------:R-:W-:-:S02]  /*c6c10*/  PRMT R37, R43, 0x3340, R0 ;  /* 0x000033402b257816 */ /* 0x000fc40000000000 */
[----:B------:R-:W-:Y:S02]  /*c6c20*/  PRMT R38, R41, 0x3340, R39 ;  /* 0x0000334029267816 */ /* 0x000fe40000000027 */
[----:B------:R-:W-:Y:S02]  /*c6c30*/  IADD3 R46, P6, PT, R52, R20, RZ ;  /* 0x00000014342e7210 */ /* 0x000fe40007fde0ff */
[----:B0-----:R-:W-:Y:S02]  /*c6c40*/  PRMT R2, R38, 0x5410, R37 ;  /* 0x0000541026027816 */ /* 0x001fe40000000025 */
[----:B------:R-:W-:Y:S01]  /*c6c50*/  SHF.R.U32.HI R38, RZ, 0x8, R42 ;  /* 0x00000008ff267819 */ /* 0x000fe2000001162a */
[----:B------:R-:W-:Y:S01]  /*c6c60*/  IMAD.X R47, R36, 0x1, R19, P6 ;  /* 0x00000001242f7824 */ /* 0x000fe200030e0613 */
[----:B------:R-:W-:Y:S02]  /*c6c70*/  SHF.R.U32.HI R37, RZ, 0x8, R40 ;  /* 0x00000008ff257819 */ /* 0x000fe40000011628 */
[----:B------:R-:W-:-:S02]  /*c6c80*/  SHF.R.U32.HI R41, RZ, 0x8, R41 ;  /* 0x00000008ff297819 */ /* 0x000fc40000011629 */
[----:B------:R-:W-:Y:S01]  /*c6c90*/  SHF.R.U32.HI R39, RZ, 0x8, R39 ;  /* 0x00000008ff277819 */ /* 0x000fe20000011627 */
[----:B------:R0:W-:Y:S01]  /*c6ca0*/  STL [R1+0xdc], R2 ;  /* 0x0000dc0201007387 */ /* 0x0001e20000100800 */
[----:B------:R-:W-:Y:S02]  /*c6cb0*/  LOP3.LUT R38, R38, 0xffff, RZ, 0xc0, !PT ;  /* 0x0000ffff26267812 */ /* 0x000fe400078ec0ff */
[----:B------:R-:W-:Y:S01]  /*c6cc0*/  LOP3.LUT R37, R37, 0xffff, RZ, 0xc0, !PT ;  /* 0x0000ffff25257812 */ /* 0x000fe200078ec0ff */
[----:B------:R1:W-:Y:S01]  /*c6cd0*/  STL.64 [R1+0x12e0], R46 ;  /* 0x0012e02e01007387 */ /* 0x0003e20000100a00 */
[----:B------:R-:W-:Y:S02]  /*c6ce0*/  LOP3.LUT R40, R41, 0xffff, RZ, 0xc0, !PT ;  /* 0x0000ffff29287812 */ /* 0x000fe400078ec0ff */
[----:B------:R-:W-:Y:S02]  /*c6cf0*/  LOP3.LUT R39, R39, 0xffff, RZ, 0xc0, !PT ;  /* 0x0000ffff27277812 */ /* 0x000fe400078ec0ff */
[----:B------:R-:W-:-:S02]  /*c6d00*/  PRMT R37, R38, 0x3340, R37 ;  /* 0x0000334026257816 */ /* 0x000fc40000000025 */
[----:B0-----:R-:W-:Y:S02]  /*c6d10*/  PRMT R2, R40, 0x3340, R39 ;  /* 0x0000334028027816 */ /* 0x001fe40000000027 */
[----:B-1----:R-:W-:Y:S01]  /*c6d20*/  IADD3 R46, P6, PT, R52, R18, RZ ;  /* 0x00000012342e7210 */ /* 0x002fe20007fde0ff */
[----:B------:R-:W-:Y:S04]  /*c6d30*/  STL [R1+0x54], R37 ;  /* 0x0000542501007387 */ /* 0x000fe80000100800 */
[----:B------:R-:W-:Y:S01]  /*c6d40*/  IMAD.X R47, R36, 0x1, R17, P6 ;  /* 0x00000001242f7824 */ /* 0x000fe200030e0611 */
[----:B------:R-:W-:Y:S04]  /*c6d50*/  STL [R1+0x48], R2 ;  /* 0x0000480201007387 */ /* 0x000fe80000100800 */
[----:B------:R0:W-:Y:S01]  /*c6d60*/  STL.64 [R1+0x12d8], R46 ;  /* 0x0012d82e01007387 */ /* 0x0001e20000100a00 */
[----:B------:R-:W-:-:S03]  /*c6d70*/  SHF.R.U32.HI R44, RZ, 0x8, R44 ;  /* 0x00000008ff2c7819 */ /* 0x000fc6000001162c */
[----:B0-----:R-:W4:Y:S04]  /*c6d80*/  LDL.LU R46, [R1+0x2a24] ;  /* 0x002a2400012e7983 */ /* 0x001f280000300800 */
[----:B------:R-:W4:Y:S04]  /*c6d90*/  LDL.LU R47, [R1+0x1318] ;  /* 0x00131800012f7983 */ /* 0x000f280000300800 */
[----:B------:R-:W4:Y:S04]  /*c6da0*/  LDL.LU R50, [R1+0x1378] ;  /* 0x0013780001327983 */ /* 0x000f280000300800 */
[----:B------:R-:W4:Y:S01]  /*c6db0*/  LDL.LU R2, [R1+0x12f8] ;  /* 0x0012f80001027983 */ /* 0x000f220000300800 */
[----:B------:R-:W-:-:S03]  /*c6dc0*/  LOP3.LUT R45, R45, 0xffff, RZ, 0xc0, !PT ;  /* 0x0000ffff2d2d7812 */ /* 0x000fc600078ec0ff */
[----:B------:R-:W4:Y:S01]  /*c6dd0*/  LDL.LU R55, [R1+0x124c] ;  /* 0x00124c0001377983 */ /* 0x000f220000300800 */
[----:B------:R-:W-:-:S03]  /*c6de0*/  LOP3.LUT R44, R44, 0xffff, RZ, 0xc0, !PT ;  /* 0x0000ffff2c2c7812 */ /* 0x000fc600078ec0ff */
[----:B------:R-:W4:Y:S01]  /*c6df0*/  LDL.LU R54, [R1+0x12bc] ;  /* 0x0012bc0001367983 */ /* 0x000f220000300800 */
[--C-:B------:R-:W-:Y:S02]  /*c6e00*/  PRMT R45, R45, 0x3340, R0.reuse ;  /* 0x000033402d2d7816 */ /* 0x100fe40000000000 */
[----:B------:R-:W-:Y:S02]  /*c6e10*/  PRMT R44, R44, 0x3340, R0 ;  /* 0x000033402c2c7816 */ /* 0x000fe40000000000 */
[----:B--2---:R-:W-:Y:S02]  /*c6e20*/  LOP3.LUT R42, R60, 0xffff, RZ, 0xc0, !PT ;  /* 0x0000ffff3c2a7812 */ /* 0x004fe400078ec0ff */
[----:B---3--:R-:W-:-:S04]  /*c6e30*/  LOP3.LUT R40, R30, 0xffff, RZ, 0xc0, !PT ;  /* 0x0000ffff1e287812 */ /* 0x008fc800078ec0ff */
[----:B------:R-:W-:Y:S01]  /*c6e40*/  PRMT R37, R40, 0x3340, R0 ;  /* 0x0000334028257816 */ /* 0x000fe20000000000 */
[----:B------:R-:W-:Y:S01]  /*c6e50*/  STL.64 [R1+0x54f8], R44 ;  /* 0x0054f82c01007387 */ /* 0x000fe20000100a00 */
[----:B------:R-:W-:Y:S02]  /*c6e60*/  IADD3 R30, P6, PT, R52, R16, RZ ;  /* 0x00000010341e7210 */ /* 0x000fe40007fde0ff */
[----:B----4-:R-:W-:-:S04]  /*c6e70*/  LOP3.LUT R41, R31, 0xffff, RZ, 0xc0, !PT ;  /* 0x0000ffff1f297812 */ /* 0x010fc800078ec0ff */
[----:B------:R-:W-:-:S04]  /*c6e80*/  PRMT R38, R42, 0x3340, R41 ;  /* 0x000033402a267816 */ /* 0x000fc80000000029 */
[----:B------:R-:W-:Y:S02]  /*c6e90*/  PRMT R37, R38, 0x5410, R37 ;  /* 0x0000541026257816 */ /* 0x000fe40000000025 */
[----:B------:R-:W-:-:S03]  /*c6ea0*/  SHF.R.U32.HI R38, RZ, 0x8, R42 ;  /* 0x00000008ff267819 */ /* 0x000fc6000001162a */
[----:B------:R0:W-:Y:S01]  /*c6eb0*/  STL [R1+0xf8], R37 ;  /* 0x0000f82501007387 */ /* 0x0001e20000100800 */
[----:B------:R-:W-:Y:S01]  /*c6ec0*/  IMAD.X R31, R36, 0x1, R14, P6 ;  /* 0x00000001241f7824 */ /* 0x000fe200030e060e */
[----:B------:R-:W-:Y:S02]  /*c6ed0*/  LOP3.LUT R38, R38, 0xffff, RZ, 0xc0, !PT ;  /* 0x0000ffff26267812 */ /* 0x000fe400078ec0ff */
[----:B0-----:R-:W-:Y:S02]  /*c6ee0*/  SHF.R.U32.HI R37, RZ, 0x8, R41 ;  /* 0x00000008ff257819 */ /* 0x001fe40000011629 */
[----:B------:R0:W-:Y:S02]  /*c6ef0*/  STL.64 [R1+0x1300], R30 ;  /* 0x0013001e01007387 */ /* 0x0001e40000100a00 */
[----:B------:R-:W-:Y:S02]  /*c6f00*/  LOP3.LUT R37, R37, 0xffff, RZ, 0xc0, !PT ;  /* 0x0000ffff25257812 */ /* 0x000fe400078ec0ff */
[----:B------:R-:W2:Y:S02]  /*c6f10*/  LDL.LU R60, [R1+0x2a40] ;  /* 0x002a4000013c7983 */ /* 0x000ea40000300800 */
[----:B0-----:R-:W-:-:S02]  /*c6f20*/  PRMT R31, R38, 0x3340, R37 ;  /* 0x00003340261f7816 */ /* 0x001fc40000000025 */
[----:B------:R-:W3:Y:S04]  /*c6f30*/  LDL.LU R30, [R1+0x131c] ;  /* 0x00131c00011e7983 */ /* 0x000ee80000300800 */
[----:B------:R0:W-:Y:S04]  /*c6f40*/  STL [R1+0x50], R31 ;  /* 0x0000501f01007387 */ /* 0x0001e80000100800 */
[----:B0-----:R-:W4:Y:S01]  /*c6f50*/  LDL.LU R31, [R1+0x2a18] ;  /* 0x002a1800011f7983 */ /* 0x001f220000300800 */
[----:B------:R-:W-:Y:S02]  /*c6f60*/  SHF.R.U32.HI R39, RZ, 0x8, R43 ;  /* 0x00000008ff277819 */ /* 0x000fe4000001162b */
[----:B------:R-:W-:-:S02]  /*c6f70*/  SHF.R.U32.HI R42, RZ, 0x8, R40 ;  /* 0x00000008ff2a7819 */ /* 0x000fc40000011628 */
[----:B------:R-:W-:Y:S02]  /*c6f80*/  LOP3.LUT R46, R46, 0xffff, RZ, 0xc0, !PT ;  /* 0x0000ffff2e2e7812 */ /* 0x000fe400078ec0ff */
[----:B------:R-:W-:Y:S02]  /*c6f90*/  LOP3.LUT R47, R47, 0xffff, RZ, 0xc0, !PT ;  /* 0x0000ffff2f2f7812 */ /* 0x000fe400078ec0ff */
[----:B------:R-:W-:Y:S02]  /*c6fa0*/  LOP3.LUT R43, R50, 0xffff, RZ, 0xc0, !PT ;  /* 0x0000ffff322b7812 */ /* 0x000fe400078ec0ff */
[----:B------:R-:W-:Y:S02]  /*c6fb0*/  PRMT R37, R47, 0x3340, R0 ;  /* 0x000033402f257816 */ /* 0x000fe40000000000 */
[----:B------:R-:W-:Y:S02]  /*c6fc0*/  PRMT R38, R46, 0x3340, R43 ;  /* 0x000033402e267816 */ /* 0x000fe4000000002b */
[----:B------:R-:W-:-:S02]  /*c6fd0*/  LOP3.LUT R41, R2, 0xffff, RZ, 0xc0, !PT ;  /* 0x0000ffff02297812 */ /* 0x000fc400078ec0ff */
[----:B------:R-:W-:Y:S02]  /*c6fe0*/  LOP3.LUT R55, R55, 0xffff, RZ, 0xc0, !PT ;  /* 0x0000ffff37377812 */ /* 0x000fe400078ec0ff */
[----:B------:R-:W-:Y:S02]  /*c6ff0*/  PRMT R2, R38, 0x5410, R37 ;  /* 0x0000541026027816 */ /* 0x000fe40000000025 */
[----:B------:R-:W-:Y:S02]  /*c7000*/  LOP3.LUT R40, R54, 0xffff, RZ, 0xc0, !PT ;  /* 0x0000ffff36287812 */ /* 0x000fe400078ec0ff */
[----:B------:R-:W-:Y:S02]  /*c7010*/  PRMT R37, R55, 0x3340, R0 ;  /* 0x0000334037257816 */ /* 0x000fe40000000000 */
[----:B------:R-:W-:Y:S01]  /*c7020*/  PRMT R38, R41, 0x3340, R40 ;  /* 0x0000334029267816 */ /* 0x000fe20000000028 */
[----:B------:R0:W-:Y:S01]  /*c7030*/  STL [R1+0xfc], R2 ;  /* 0x0000fc0201007387 */ /* 0x0001e20000100800 */
[----:B------:R-:W-:-:S03]  /*c7040*/  IADD3 R44, P6, PT, R52, R15, RZ ;  /* 0x0000000f342c7210 */ /* 0x000fc60007fde0ff */
[----:B------:R-:W-:Y:S01]  /*c7050*/  STL.64 [R1+0x5508], R14 ;  /* 0x0055080e01007387 */ /* 0x000fe20000100a00 */
[----:B0-----:R-:W-:Y:S02]  /*c7060*/  PRMT R2, R38, 0x5410, R37 ;  /* 0x0000541026027816 */ /* 0x001fe40000000025 */
[----:B------:R-:W-:Y:S02]  /*c7070*/  SHF.R.U32.HI R38, RZ, 0x8, R41 ;  /* 0x00000008ff267819 */ /* 0x000fe40000011629 */
[----:B------:R-:W-:Y:S01]  /*c7080*/  SHF.R.U32.HI R37, RZ, 0x8, R40 ;  /* 0x00000008ff257819 */ /* 0x000fe20000011628 */
[----:B------:R0:W-:Y:S01]  /*c7090*/  STL [R1+0x130], R2 ;  /* 0x0001300201007387 */ /* 0x0001e20000100800 */
[----:B------:R-:W-:-:S03]  /*c70a0*/  LOP3.LUT R38, R38, 0xffff, RZ, 0xc0, !PT ;  /* 0x0000ffff26267812 */ /* 0x000fc600078ec0ff */
[----:B------:R-:W4:Y:S01]  /*c70b0*/  LDL.LU R50, [R1+0x2a34] ;  /* 0x002a340001327983 */ /* 0x000f220000300800 */
[----:B------:R-:W-:Y:S02]  /*c70c0*/  LOP3.LUT R37, R37, 0xffff, RZ, 0xc0, !PT ;  /* 0x0000ffff25257812 */ /* 0x000fe400078ec0ff */
[----:B------:R-:W-:Y:S01]  /*c70d0*/  SHF.R.U32.HI R41, RZ, 0x8, R46 ;  /* 0x00000008ff297819 */ /* 0x000fe2000001162e */
[----:B0-----:R-:W4:Y:S01]  /*c70e0*/  LDL.LU R2, [R1+0x132c] ;  /* 0x00132c0001027983 */ /* 0x001f220000300800 */
[----:B------:R-:W-:-:S03]  /*c70f0*/  SHF.R.U32.HI R40, RZ, 0x8, R43 ;  /* 0x00000008ff287819 */ /* 0x000fc6000001162b */
[----:B------:R-:W4:Y:S01]  /*c7100*/  LDL.LU R54, [R1+0x137c] ;  /* 0x00137c0001367983 */ /* 0x000f220000300800 */
[----:B------:R-:W-:Y:S01]  /*c7110*/  IMAD.X R45, R36, 0x1, R13, P6 ;  /* 0x00000001242d7824 */ /* 0x000fe200030e060d */
[----:B------:R-:W-:Y:S02]  /*c7120*/  PRMT R14, R38, 0x3340, R37 ;  /* 0x00003340260e7816 */ /* 0x000fe40000000025 */
[----:B------:R-:W-:Y:S02]  /*c7130*/  LOP3.LUT R41, R41, 0xffff, RZ, 0xc0, !PT ;  /* 0x0000ffff29297812 */ /* 0x000fe400078ec0ff */
[----:B------:R-:W-:Y:S01]  /*c7140*/  LOP3.LUT R40, R40, 0xffff, RZ, 0xc0, !PT ;  /* 0x0000ffff28287812 */ /* 0x000fe200078ec0ff */
[----:B------:R-:W-:Y:S03]  /*c7150*/  STL.64 [R1+0x12f8], R44 ;  /* 0x0012f82c01007387 */ /* 0x000fe60000100a00 */
[----:B------:R-:W-:Y:S01]  /*c7160*/  PRMT R15, R41, 0x3340, R40 ;  /* 0x00003340290f7816 */ /* 0x000fe20000000028 */
[----:B------:R3:W-:Y:S04]  /*c7170*/  STL [R1+0x94], R14 ;  /* 0x0000940e01007387 */ /* 0x0007e80000100800 */
[----:B------:R0:W-:Y:S01]  /*c7180*/  STL [R1+0x58], R15 ;  /* 0x0000580f01007387 */ /* 0x0001e20000100800 */
[----:B--2---:R-:W-:-:S02]  /*c7190*/  LOP3.LUT R41, R60, 0xffff, RZ, 0xc0, !PT ;  /* 0x0000ffff3c297812 */ /* 0x004fc400078ec0ff */
[----:B---3--:R-:W-:Y:S02]  /*c71a0*/  LOP3.LUT R14, R30, 0xffff, RZ, 0xc0, !PT ;  /* 0x0000ffff1e0e7812 */ /* 0x008fe400078ec0ff */
[----:B------:R-:W-:Y:S02]  /*c71b0*/  IADD3 R30, P6, PT, R52, R12, RZ ;  /* 0x0000000c341e7210 */ /* 0x000fe40007fde0ff */
[----:B------:R-:W-:Y:S02]  /*c71c0*/  PRMT R37, R14, 0x3340, R0 ;  /* 0x000033400e257816 */ /* 0x000fe40000000000 */
[----:B----4-:R-:W-:-:S04]  /*c71d0*/  LOP3.LUT R40, R31, 0xffff, RZ, 0xc0, !PT ;  /* 0x0000ffff1f287812 */ /* 0x010fc800078ec0ff */
[----:B------:R-:W-:Y:S01]  /*c71e0*/  PRMT R38, R41, 0x3340, R40 ;  /* 0x0000334029267816 */ /* 0x000fe20000000028 */
[----:B------:R-:W-:-:S03]  /*c71f0*/  IMAD.X R31, R36, 0x1, R11, P6 ;  /* 0x00000001241f7824 */ /* 0x000fc600030e060b */
[----:B0-----:R-:W-:-:S05]  /*c7200*/  PRMT R15, R38, 0x5410, R37 ;  /* 0x00005410260f7816 */ /* 0x001fca0000000025 */
[----:B------:R-:W-:Y:S04]  /*c7210*/  STL [R1+0x100], R15 ;  /* 0x0001000f01007387 */ /* 0x000fe80000100800 */
[----:B------:R0:W-:Y:S04]  /*c7220*/  STL.64 [R1+0x1318], R30 ;  /* 0x0013181e01007387 */ /* 0x0001e80000100a00 */
[----:B0-----:R-:W2:Y:S04]  /*c7230*/  LDL.LU R30, [R1+0x2c00] ;  /* 0x002c0000011e7983 */ /* 0x001ea80000300800 */
[----:B------:R-:W3:Y:S01]  /*c7240*/  LDL.LU R31, [R1+0x2bfc] ;  /* 0x002bfc00011f7983 */ /* 0x000ee20000300800 */
[----:B------:R-:W-:-:S02]  /*c7250*/  SHF.R.U32.HI R41, RZ, 0x8, R41 ;  /* 0x00000008ff297819 */ /* 0x000fc40000011629 */
[----:B------:R-:W-:Y:S02]  /*c7260*/  SHF.R.U32.HI R37, RZ, 0x8, R40 ;  /* 0x00000008ff257819 */ /* 0x000fe40000011628 */
[----:B------:R-:W-:Y:S02]  /*c7270*/  SHF.R.U32.HI R38, RZ, 0x8, R47 ;  /* 0x00000008ff267819 */ /* 0x000fe4000001162f */
[----:B------:R-:W-:Y:S02]  /*c7280*/  LOP3.LUT R40, R41, 0xffff, RZ, 0xc0, !PT ;  /* 0x0000ffff29287812 */ /* 0x000fe400078ec0ff */
[----:B------:R-:W-:Y:S02]  /*c7290*/  LOP3.LUT R37, R37, 0xffff, RZ, 0xc0, !PT ;  /* 0x0000ffff25257812 */ /* 0x000fe400078ec0ff */
[----:B------:R-:W-:Y:S02]  /*c72a0*/  LOP3.LUT R39, R39, 0xffff, RZ, 0xc0, !PT ;  /* 0x0000ffff27277812 */ /* 0x000fe400078ec0ff */
[----:B------:R-:W-:-:S02]  /*c72b0*/  LOP3.LUT R38, R38, 0xffff, RZ, 0xc0, !PT ;  /* 0x0000ffff26267812 */ /* 0x000fc400078ec0ff */
[----:B------:R-:W-:Y:S02]  /*c72c0*/  PRMT R15, R40, 0x3340, R37 ;  /* 0x00003340280f7816 */ /* 0x000fe40000000025 */
[--C-:B------:R-:W-:Y:S02]  /*c72d0*/  PRMT R39, R39, 0x3340, R0.reuse ;  /* 0x0000334027277816 */ /* 0x100fe40000000000 */
[----:B------:R-:W-:Y:S02]  /*c72e0*/  LOP3.LUT R46, R50, 0xffff, RZ, 0xc0, !PT ;  /* 0x0000ffff322e7812 */ /* 0x000fe400078ec0ff */
[----:B------:R-:W-:Y:S02]  /*c72f0*/  PRMT R38, R38, 0x3340, R0 ;  /* 0x0000334026267816 */ /* 0x000fe40000000000 */
[----:B------:R-:W-:Y:S02]  /*c7300*/  LOP3.LUT R41, R2, 0xffff, RZ, 0xc0, !PT ;  /* 0x0000ffff02297812 */ /* 0x000fe400078ec0ff */
[----:B------:R-:W-:-:S02]  /*c7310*/  LOP3.LUT R43, R54, 0xffff, RZ, 0xc0, !PT ;  /* 0x0000ffff362b7812 */ /* 0x000fc400078ec0ff */
[----:B------:R-:W-:Y:S02]  /*c7320*/  PRMT R37, R41, 0x3340, R0 ;  /* 0x0000334029257816 */ /* 0x000fe40000000000 */
[----:B------:R-:W-:Y:S01]  /*c7330*/  PRMT R40, R46, 0x3340, R43 ;  /* 0x000033402e287816 */ /* 0x000fe2000000002b */
[----:B------:R0:W-:Y:S03]  /*c7340*/  STL.64 [R1+0x5500], R38 ;  /* 0x0055002601007387 */ /* 0x0001e60000100a00 */
[----:B------:R-:W-:Y:S01]  /*c7350*/  PRMT R2, R40, 0x5410, R37 ;  /* 0x0000541028027816 */ /* 0x000fe20000000025 */
[----:B------:R-:W-:Y:S04]  /*c7360*/  STL [R1+0x64], R15 ;  /* 0x0000640f01007387 */ /* 0x000fe80000100800 */
[----:B------:R-:W4:Y:S04]  /*c7370*/  LDL.LU R45, [R1+0x2c08] ;  /* 0x002c0800012d7983 */ /* 0x000f280000300800 */
[----:B------:R-:W4:Y:S01]  /*c7380*/  LDL.LU R50, [R1+0x2c04] ;  /* 0x002c040001327983 */ /* 0x000f220000300800 */
[----:B0-----:R-:W-:-:S03]  /*c7390*/  IADD3 R38, P6, PT, R52, R10, RZ ;  /* 0x0000000a34267210 */ /* 0x001fc60007fde0ff */
[----:B------:R0:W-:Y:S04]  /*c73a0*/  STL [R1+0x104], R2 ;  /* 0x0001040201007387 */ /* 0x0001e80000100800 */
[----:B------:R-:W4:Y:S01]  /*c73b0*/  LDL.LU R54, [R1+0x2c0c] ;  /* 0x002c0c0001367983 */ /* 0x000f220000300800 */
[----:B------:R-:W-:Y:S02]  /*c73c0*/  SHF.R.U32.HI R40, RZ, 0x8, R46 ;  /* 0x00000008ff287819 */ /* 0x000fe4000001162e */
[----:B------:R-:W-:Y:S01]  /*c73d0*/  SHF.R.U32.HI R37, RZ, 0x8, R43 ;  /* 0x00000008ff257819 */ /* 0x000fe2000001162b */
[----:B------:R-:W-:Y:S01]  /*c73e0*/  IMAD.X R39, R36, 0x1, R8, P6 ;  /* 0x0000000124277824 */ /* 0x000fe200030e0608 */
[----:B------:R-:W-:Y:S02]  /*c73f0*/  LOP3.LUT R40, R40, 0xffff, RZ, 0xc0, !PT ;  /* 0x0000ffff28287812 */ /* 0x000fe400078ec0ff */
[----:B------:R-:W-:-:S02]  /*c7400*/  LOP3.LUT R37, R37, 0xffff, RZ, 0xc0, !PT ;  /* 0x0000ffff25257812 */ /* 0x000fc400078ec0ff */
[----:B------:R1:W-:Y:S02]  /*c7410*/  STL.64 [R1+0x1310], R38 ;  /* 0x0013102601007387 */ /* 0x0003e40000100a00 */
[----:B0-----:R-:W-:Y:S02]  /*c7420*/  PRMT R2, R40, 0x3340, R37 ;  /* 0x0000334028027816 */ /* 0x001fe40000000025 */
[----:B------:R-:W-:Y:S02]  /*c7430*/  SHF.R.U32.HI R41, RZ, 0x8, R41 ;  /* 0x00000008ff297819 */ /* 0x000fe40000011629 */
[----:B-1----:R-:W-:Y:S01]  /*c7440*/  IADD3 R38, P6, PT, R52, R9, RZ ;  /* 0x0000000934267210 */ /* 0x002fe20007fde0ff */
[----:B------:R0:W-:Y:S01]  /*c7450*/  STL [R1+0x4c], R2 ;  /* 0x00004c0201007387 */ /* 0x0001e20000100800 */
[----:B------:R-:W-:-:S03]  /*c7460*/  LOP3.LUT R41, R41, 0xffff, RZ, 0xc0, !PT ;  /* 0x0000ffff29297812 */ /* 0x000fc600078ec0ff */
[----:B------:R-:W-:Y:S01]  /*c7470*/  IMAD.X R39, R36, 0x1, R6, P6 ;  /* 0x0000000124277824 */ /* 0x000fe200030e0606 */
[----:B------:R-:W4:Y:S01]  /*c7480*/  LDL.LU R47, [R1+0x2c24] ;  /* 0x002c2400012f7983 */ /* 0x000f220000300800 */
[----:B------:R-:W-:-:S03]  /*c7490*/  PRMT R37, R41, 0x3340, R0 ;  /* 0x0000334029257816 */ /* 0x000fc60000000000 */
[----:B------:R-:W4:Y:S01]  /*c74a0*/  LDL.LU R60, [R1+0x2c14] ;  /* 0x002c1400013c7983 */ /* 0x000f220000300800 */
[----:B------:R-:W-:-:S03]  /*c74b0*/  SHF.R.U32.HI R41, RZ, 0x8, R14 ;  /* 0x00000008ff297819 */ /* 0x000fc6000001160e */
[----:B0-----:R-:W4:Y:S04]  /*c74c0*/  LDL.LU R2, [R1+0x2c10] ;  /* 0x002c100001027983 */ /* 0x001f280000300800 */
[----:B------:R0:W-:Y:S04]  /*c74d0*/  STL.64 [R1+0x1330], R38 ;  /* 0x0013302601007387 */ /* 0x0001e80000100a00 */
[----:B0-----:R-:W4:Y:S04]  /*c74e0*/  LDL.LU R39, [R1+0x2c1c] ;  /* 0x002c1c0001277983 */ /* 0x001f280000300800 */
[----:B------:R-:W4:Y:S01]  /*c74f0*/  LDL.LU R14, [R1+0x2c18] ;  /* 0x002c1800010e7983 */ /* 0x000f220000300800 */
[----:B--2---:R-:W-:-:S02]  /*c7500*/  SHF.R.U32.HI R43, RZ, 0x8, R30 ;  /* 0x00000008ff2b7819 */ /* 0x004fc4000001161e */
[----:B---3--:R-:W-:Y:S02]  /*c7510*/  SHF.R.U32.HI R40, RZ, 0x8, R31 ;  /* 0x00000008ff287819 */ /* 0x008fe4000001161f */
[----:B------:R-:W-:Y:S02]  /*c7520*/  LOP3.LUT R43, R43, 0xffff, RZ, 0xc0, !PT ;  /* 0x0000ffff2b2b7812 */ /* 0x000fe400078ec0ff */
[----:B------:R-:W-:Y:S02]  /*c7530*/  LOP3.LUT R40, R40, 0xffff, RZ, 0xc0, !PT ;  /* 0x0000ffff28287812 */ /* 0x000fe400078ec0ff */
[----:B------:R-:W-:Y:S02]  /*c7540*/  IADD3 R30, P6, PT, R52, R7, RZ ;  /* 0x00000007341e7210 */ /* 0x000fe40007fde0ff */
[----:B------:R-:W-:-:S03]  /*c7550*/  PRMT R15, R43, 0x3340, R40 ;  /* 0x000033402b0f7816 */ /* 0x000fc60000000028 */
[----:B------:R-:W-:Y:S02]  /*c7560*/  IMAD.X R31, R36, 0x1, R5, P6 ;  /* 0x00000001241f7824 */ /* 0x000fe400030e0605 */
[----:B------:R0:W-:Y:S04]  /*c7570*/  STL [R1+0x70], R15 ;  /* 0x0000700f01007387 */ /* 0x0001e80000100800 */
[----:B0-----:R-:W2:Y:S04]  /*c7580*/  LDL.LU R15, [R1+0x2c20] ;  /* 0x002c2000010f7983 */ /* 0x001ea80000300800 */
[----:B------:R0:W-:Y:S04]  /*c7590*/  STL.64 [R1+0x1328], R30 ;  /* 0x0013281e01007387 */ /* 0x0001e80000100a00 */
[----:B0-----:R-:W3:Y:S01]  /*c75a0*/  LDL.LU.64 R30, [R1+0x5518] ;  /* 0x00551800011e7983 */ /* 0x001ee20000300a00 */
[----:B------:R-:W-:-:S03]  /*c75b0*/  LOP3.LUT R41, R41, 0xffff, RZ, 0xc0, !PT ;  /* 0x0000ffff29297812 */ /* 0x000fc600078ec0ff */
[----:B------:R-:W2:Y:S01]  /*c75c0*/  LDL.LU R44, [R1+0x2c28] ;  /* 0x002c2800012c7983 */ /* 0x000ea20000300800 */
[----:B----4-:R-:W-:Y:S02]  /*c75d0*/  SHF.R.U32.HI R43, RZ, 0x8, R45 ;  /* 0x00000008ff2b7819 */ /* 0x010fe4000001162d */
[----:B------:R-:W-:Y:S02]  /*c75e0*/  SHF.R.U32.HI R40, RZ, 0x8, R50 ;  /* 0x00000008ff287819 */ /* 0x000fe40000011632 */
[----:B------:R-:W-:Y:S02]  /*c75f0*/  LOP3.LUT R43, R43, 0xffff, RZ, 0xc0, !PT ;  /* 0x0000ffff2b2b7812 */ /* 0x000fe400078ec0ff */
[----:B------:R-:W-:Y:S02]  /*c7600*/  LOP3.LUT R40, R40, 0xffff, RZ, 0xc0, !PT ;  /* 0x0000ffff28287812 */ /* 0x000fe400078ec0ff */
[----:B------:R-:W-:-:S04]  /*c7610*/  SHF.R.U32.HI R46, RZ, 0x8, R54 ;  /* 0x00000008ff2e7819 */ /* 0x000fc80000011636 */
[----:B------:R-:W-:Y:S02]  /*c7620*/  LOP3.LUT R46, R46, 0xffff, RZ, 0xc0, !PT ;  /* 0x0000ffff2e2e7812 */ /* 0x000fe400078ec0ff */
[----:B------:R-:W-:Y:S02]  /*c7630*/  PRMT R38, R43, 0x3340, R40 ;  /* 0x000033402b267816 */ /* 0x000fe40000000028 */
[--C-:B------:R-:W-:Y:S02]  /*c7640*/  PRMT R41, R41, 0x3340, R0.reuse ;  /* 0x0000334029297816 */ /* 0x100fe40000000000 */
[----:B------:R-:W-:Y:S01]  /*c7650*/  PRMT R40, R46, 0x3340, R0 ;  /* 0x000033402e287816 */ /* 0x000fe20000000000 */
[----:B------:R-:W-:Y:S04]  /*c7660*/  STL [R1+0x60], R38 ;  /* 0x0000602601007387 */ /* 0x000fe80000100800 */
[----:B------:R0:W-:Y:S04]  /*c7670*/  STL.64 [R1+0x54f0], R40 ;  /* 0x0054f02801007387 */ /* 0x0001e80000100a00 */
[----:B------:R-:W4:Y:S04]  /*c7680*/  LDL.LU R45, [R1+0x2a60] ;  /* 0x002a6000012d7983 */ /* 0x000f280000300800 */
[----:B------:R-:W4:Y:S04]  /*c7690*/  LDL.LU R50, [R1+0x1374] ;  /* 0x0013740001327983 */ /* 0x000f280000300800 */
[----:B------:R-:W4:Y:S01]  /*c76a0*/  LDL.LU R54, [R1+0x2a2c] ;  /* 0x002a2c0001367983 */ /* 0x000f220000300800 */
[----:B0-----:R-:W-:-:S02]  /*c76b0*/  IADD3 R40, P6, PT, R52, R4, RZ ;  /* 0x0000000434287210 */ /* 0x001fc40007fde0ff */
[----:B------:R-:W-:-:S03]  /*c76c0*/  SHF.R.U32.HI R46, RZ, 0x8, R2 ;  /* 0x00000008ff2e7819 */ /* 0x000fc60000011602 */
[----:B---3--:R-:W-:-:S05]  /*c76d0*/  IMAD.X R41, R36, 0x1, R30, P6 ;  /* 0x0000000124297824 */ /* 0x008fca00030e061e */
[----:B------:R0:W-:Y:S04]  /*c76e0*/  STL.64 [R1+0x1350], R40 ;  /* 0x0013502801007387 */ /* 0x0001e80000100a00 */
[----:B------:R-:W3:Y:S01]  /*c76f0*/  LDL.LU R2, [R1] ;  /* 0x0000000001027983 */ /* 0x000ee20000300800 */
[----:B------:R-:W-:Y:S02]  /*c7700*/  SHF.R.U32.HI R43, RZ, 0x8, R47 ;  /* 0x00000008ff2b7819 */ /* 0x000fe4000001162f */
[----:B------:R-:W-:Y:S02]  /*c7710*/  SHF.R.U32.HI R47, RZ, 0x8, R60 ;  /* 0x00000008ff2f7819 */ /* 0x000fe4000001163c */
[----:B------:R-:W-:Y:S02]  /*c7720*/  LOP3.LUT R43, R43, 0xffff, RZ, 0xc0, !PT ;  /* 0x0000ffff2b2b7812 */ /* 0x000fe400078ec0ff */
[----:B------:R-:W-:-:S02]  /*c7730*/  LOP3.LUT R47, R47, 0xffff, RZ, 0xc0, !PT ;  /* 0x0000ffff2f2f7812 */ /* 0x000fc400078ec0ff */
[----:B------:R-:W-:Y:S02]  /*c7740*/  LOP3.LUT R46, R46, 0xffff, RZ, 0xc0, !PT ;  /* 0x0000ffff2e2e7812 */ /* 0x000fe400078ec0ff */
[----:B------:R-:W-:Y:S02]  /*c7750*/  PRMT R38, R43, 0x3340, R0 ;  /* 0x000033402b267816 */ /* 0x000fe40000000000 */
[----:B------:R-:W-:Y:S02]  /*c7760*/  PRMT R60, R47, 0x3340, R46 ;  /* 0x000033402f3c7816 */ /* 0x000fe4000000002e */
[----:B0-----:R-:W-:Y:S02]  /*c7770*/  IADD3 R40, P6, PT, R52, R29, RZ ;  /* 0x0000001d34287210 */ /* 0x001fe40007fde0ff */
[----:B------:R-:W-:Y:S02]  /*c7780*/  SHF.R.U32.HI R46, RZ, 0x8, R39 ;  /* 0x00000008ff2e7819 */ /* 0x000fe40000011627 */
[----:B------:R-:W-:Y:S01]  /*c7790*/  SHF.R.U32.HI R43, RZ, 0x8, R14 ;  /* 0x00000008ff2b7819 */ /* 0x000fe2000001160e */
[----:B------:R-:W-:Y:S01]  /*c77a0*/  IMAD.X R41, R36, 0x1, R32, P6 ;  /* 0x0000000124297824 */ /* 0x000fe200030e0620 */
[----:B------:R-:W-:-:S02]  /*c77b0*/  LOP3.LUT R46, R46, 0xffff, RZ, 0xc0, !PT ;  /* 0x0000ffff2e2e7812 */ /* 0x000fc400078ec0ff */
[----:B------:R-:W-:Y:S02]  /*c77c0*/  LOP3.LUT R43, R43, 0xffff, RZ, 0xc0, !PT ;  /* 0x0000ffff2b2b7812 */ /* 0x000fe400078ec0ff */
[----:B------:R-:W-:Y:S01]  /*c77d0*/  IADD3 R14, P6, PT, R52, R31, RZ ;  /* 0x0000001f340e7210 */ /* 0x000fe20007fde0ff */
[----:B------:R0:W-:Y:S01]  /*c77e0*/  STL [R1+0x8], R38 ;  /* 0x0000082601007387 */ /* 0x0001e20000100800 */
[----:B--2---:R-:W-:-:S03]  /*c77f0*/  SHF.R.U32.HI R47, RZ, 0x8, R15 ;  /* 0x00000008ff2f7819 */ /* 0x004fc6000001160f */
[----:B------:R-:W-:Y:S01]  /*c7800*/  IMAD.X R15, R36, 0x1, R33, P6 ;  /* 0x00000001240f7824 */ /* 0x000fe200030e0621 */
[----:B------:R-:W-:Y:S01]  /*c7810*/  STL.64 [R1+0x1380], R40 ;  /* 0x0013802801007387 */ /* 0x000fe20000100a00 */
[----:B0-----:R-:W-:-:S05]  /*c7820*/  PRMT R38, R46, 0x3340, R43 ;  /* 0x000033402e267816 */ /* 0x001fca000000002b */
[----:B------:R-:W-:Y:S04]  /*c7830*/  STL [R1+0x74], R38 ;  /* 0x0000742601007387 */ /* 0x000fe80000100800 */
[----:B------:R-:W-:Y:S04]  /*c7840*/  STL.64 [R1+0x54e0], R32 ;  /* 0x0054e02001007387 */ /* 0x000fe80000100a00 */
[----:B------:R0:W-:Y:S02]  /*c7850*/  STL.64 [R1+0x1378], R14 ;  /* 0x0013780e01007387 */ /* 0x0001e40000100a00 */
[----:B0-----:R-:W-:-:S02]  /*c7860*/  IADD3 R14, P6, PT, R52, R34, RZ ;  /* 0x00000022340e7210 */ /* 0x001fc40007fde0ff */
[----:B------:R-:W2:Y:S03]  /*c7870*/  LDL.LU R52, [R1+0x5514] ;  /* 0x0055140001347983 */ /* 0x000ea60000300800 */
[----:B------:R-:W-:Y:S01]  /*c7880*/  IMAD.X R15, R36, 0x1, R35, P6 ;  /* 0x00000001240f7824 */ /* 0x000fe200030e0623 */
[----:B------:R-:W-:Y:S01]  /*c7890*/  STL.64 [R1+0x54e8], R34 ;  /* 0x0054e82201007387 */ /* 0x000fe20000100a00 */
[----:B----4-:R-:W-:-:S03]  /*c78a0*/  LOP3.LUT R32, R45, 0xffff, RZ, 0xc0, !PT ;  /* 0x0000ffff2d207812 */ /* 0x010fc600078ec0ff */
[----:B------:R0:W-:Y:S02]  /*c78b0*/  STL.64 [R1+0x1398], R14 ;  /* 0x0013980e01007387 */ /* 0x0001e40000100a00 */
[----:B0-----:R-:W-:Y:S02]  /*c78c0*/  LOP3.LUT R14, R50, 0xffff, RZ, 0xc0, !PT ;  /* 0x0000ffff320e7812 */ /* 0x001fe400078ec0ff */
[----:B------:R-:W-:Y:S02]  /*c78d0*/  LOP3.LUT R15, R54, 0xffff, RZ, 0xc0, !PT ;  /* 0x0000ffff360f7812 */ /* 0x000fe400078ec0ff */
[----:B------:R-:W-:Y:S02]  /*c78e0*/  PRMT R36, R14, 0x3340, R0 ;  /* 0x000033400e247816 */ /* 0x000fe40000000000 */
[----:B------:R-:W-:Y:S02]  /*c78f0*/  PRMT R43, R32, 0x3340, R15 ;  /* 0x00003340202b7816 */ /* 0x000fe4000000000f */
[----:B------:R-:W-:-:S02]  /*c7900*/  SHF.R.U32.HI R14, RZ, 0x8, R14 ;  /* 0x00000008ff0e7819 */ /* 0x000fc4000001160e */
[----:B------:R-:W-:Y:S02]  /*c7910*/  PRMT R33, R43, 0x5410, R36 ;  /* 0x000054102b217816 */ /* 0x000fe40000000024 */
[----:B------:R-:W-:Y:S02]  /*c7920*/  SHF.R.U32.HI R43, RZ, 0x8, R32 ;  /* 0x00000008ff2b7819 */ /* 0x000fe40000011620 */
[----:B------:R-:W-:Y:S02]  /*c7930*/  SHF.R.U32.HI R36, RZ, 0x8, R15 ;  /* 0x00000008ff247819 */ /* 0x000fe4000001160f */
[----:B------:R-:W-:Y:S02]  /*c7940*/  LOP3.LUT R43, R43, 0xffff, RZ, 0xc0, !PT ;  /* 0x0000ffff2b2b7812 */ /* 0x000fe400078ec0ff */
[----:B------:R-:W-:Y:S02]  /*c7950*/  LOP3.LUT R36, R36, 0xffff, RZ, 0xc0, !PT ;  /* 0x0000ffff24247812 */ /* 0x000fe400078ec0ff */
[----:B------:R-:W-:-:S02]  /*c7960*/  LOP3.LUT R14, R14, 0xffff, RZ, 0xc0, !PT ;  /* 0x0000ffff0e0e7812 */ /* 0x000fc400078ec0ff */
[----:B------:R-:W-:Y:S02]  /*c7970*/  PRMT R50, R43, 0x3340, R36 ;  /* 0x000033402b327816 */ /* 0x000fe40000000024 */
[----:B------:R-:W-:Y:S01]  /*c7980*/  PRMT R43, R14, 0x3340, R0 ;  /* 0x000033400e2b7816 */ /* 0x000fe20000000000 */
[----:B------:R-:W-:Y:S01]  /*c7990*/  STL [R1+0x12c], R33 ;  /* 0x00012c2101007387 */ /* 0x000fe20000100800 */
[----:B------:R-:W-:-:S03]  /*c79a0*/  SHF.R.U32.HI R46, RZ, 0x8, R44 ;  /* 0x00000008ff2e7819 */ /* 0x000fc6000001162c */
[----:B------:R-:W4:Y:S04]  /*c79b0*/  LDL.LU R39, [R1+0x2c] ;  /* 0x00002c0001277983 */ /* 0x000f280000300800 */
[----:B------:R-:W4:Y:S04]  /*c79c0*/  LDL.LU R44, [R1+0xb0] ;  /* 0x0000b000012c7983 */ /* 0x000f280000300800 */
[----:B------:R-:W4:Y:S04]  /*c79d0*/  LDL.LU R45, [R1+0x20] ;  /* 0x00002000012d7983 */ /* 0x000f280000300800 */
[----:B------:R-:W4:Y:S04]  /*c79e0*/  LDL.LU R54, [R1+0xac] ;  /* 0x0000ac0001367983 */ /* 0x000f280000300800 */
[----:B------:R-:W-:Y:S01]  /*c79f0*/  STL [R1+0x54c8], R28 ;  /* 0x0054c81c01007387 */ /* 0x000fe20000100800 */
[----:B---3--:R-:W-:-:S02]  /*c7a00*/  SHF.R.S32.HI R36, RZ, 0x1f, R2 ;  /* 0x0000001fff247819 */ /* 0x008fc40000011402 */
[----:B------:R-:W-:-:S05]  /*c7a10*/  IADD3 R14, P6, PT, R2, R28, RZ ;  /* 0x0000001c020e7210 */ /* 0x000fca0007fde0ff */
[----:B------:R-:W-:-:S05]  /*c7a20*/  IMAD.X R15, R36, 0x1, R26, P6 ;  /* 0x00000001240f7824 */ /* 0x000fca00030e061a */
[----:B------:R0:W-:Y:S04]  /*c7a30*/  STL.64 [R1+0x1370], R14 ;  /* 0x0013700e01007387 */ /* 0x0001e80000100a00 */
[----:B------:R-:W3:Y:S01]  /*c7a40*/  LDL.LU R40, [R1+0x34] ;  /* 0x0000340001287983 */ /* 0x000ee20000300800 */
[----:B0-----:R-:W-:Y:S02]  /*c7a50*/  SHF.R.U32.HI R14, RZ, 0x8, R53 ;  /* 0x00000008ff0e7819 */ /* 0x001fe40000011635 */
[----:B------:R-:W-:Y:S02]  /*c7a60*/  SHF.R.U32.HI R15, RZ, 0x8, R55 ;  /* 0x00000008ff0f7819 */ /* 0x000fe40000011637 */
[----:B------:R-:W-:Y:S01]  /*c7a70*/  LOP3.LUT R14, R14, 0xffff, RZ, 0xc0, !PT ;  /* 0x0000ffff0e0e7812 */ /* 0x000fe200078ec0ff */
[----:B------:R-:W3:Y:S01]  /*c7a80*/  LDL.LU R55, [R1+0xa4] ;  /* 0x0000a40001377983 */ /* 0x000ee20000300800 */
[----:B------:R-:W-:-:S02]  /*c7a90*/  LOP3.LUT R15, R15, 0xffff, RZ, 0xc0, !PT ;  /* 0x0000ffff0f0f7812 */ /* 0x000fc400078ec0ff */
[--C-:B------:R-:W-:Y:S01]  /*c7aa0*/  PRMT R53, R14, 0x3340, R0.reuse ;  /* 0x000033400e357816 */ /* 0x100fe20000000000 */
[----:B------:R-:W3:Y:S01]  /*c7ab0*/  LDL.LU R41, [R1+0x40] ;  /* 0x0000400001297983 */ /* 0x000ee20000300800 */
[----:B------:R-:W-:-:S03]  /*c7ac0*/  PRMT R28, R15, 0x3340, R0 ;  /* 0x000033400f1c7816 */ /* 0x000fc60000000000 */
[----:B------:R-:W3:Y:S04]  /*c7ad0*/  LDL.LU R14, [R1+0x44] ;  /* 0x00004400010e7983 */ /* 0x000ee80000300800 */
[----:B------:R-:W3:Y:S04]  /*c7ae0*/  LDL.LU R15, [R1+0x3c] ;  /* 0x00003c00010f7983 */ /* 0x000ee80000300800 */
[----:B------:R0:W-:Y:S04]  /*c7af0*/  STL.64 [R1+0x54d0], R26 ;  /* 0x0054d01a01007387 */ /* 0x0001e80000100a00 */
[----:B------:R2:W-:Y:S01]  /*c7b00*/  STL [R1+0x54bc], R25 ;  /* 0x0054bc1901007387 */ /* 0x0005e20000100800 */
[----:B0-----:R-:W-:-:S03]  /*c7b10*/  SHF.R.U32.HI R26, RZ, 0x8, R48 ;  /* 0x00000008ff1a7819 */ /* 0x001fc60000011630 */
[----:B------:R-:W3:Y:S01]  /*c7b20*/  LDL.LU R48, [R1+0x5510] ;  /* 0x0055100001307983 */ /* 0x000ee20000300800 */
[----:B------:R-:W-:-:S05]  /*c7b30*/  IADD3 R32, P6, PT, R2, R27, RZ ;  /* 0x0000001b02207210 */ /* 0x000fca0007fde0ff */
[----:B------:R-:W-:Y:S01]  /*c7b40*/  IMAD.X R33, R36, 0x1, R25, P6 ;  /* 0x0000000124217824 */ /* 0x000fe200030e0619 */
[----:B------:R-:W-:-:S04]  /*c7b50*/  IADD3 R34, P6, PT, R2, R24, RZ ;  /* 0x0000001802227210 */ /* 0x000fc80007fde0ff */
[----:B------:R0:W-:Y:S01]  /*c7b60*/  STL.64 [R1+0x13a8], R32 ;  /* 0x0013a82001007387 */ /* 0x0001e20000100a00 */
[----:B------:R-:W-:Y:S01]  /*c7b70*/  IMAD.X R35, R36, 0x1, R22, P6 ;  /* 0x0000000124237824 */ /* 0x000fe200030e0616 */
[----:B--2---:R-:W-:Y:S02]  /*c7b80*/  SHF.R.U32.HI R25, RZ, 0x8, R52 ;  /* 0x00000008ff197819 */ /* 0x004fe40000011634 */
[----:B------:R-:W-:Y:S02]  /*c7b90*/  LOP3.LUT R42, R42, 0xffff, RZ, 0xc0, !PT ;  /* 0x0000ffff2a2a7812 */ /* 0x000fe400078ec0ff */
[----:B------:R-:W-:Y:S01]  /*c7ba0*/  LOP3.LUT R47, R47, 0xffff, RZ, 0xc0, !PT ;  /* 0x0000ffff2f2f7812 */ /* 0x000fe200078ec0ff */
[----:B0-----:R-:W2:Y:S04]  /*c7bb0*/  LDL.LU R33, [R1+0x38] ;  /* 0x0000380001217983 */ /* 0x001ea80000300800 */
[----:B------:R-:W2:Y:S04]  /*c7bc0*/  LDL.LU R27, [R1+0x30] ;  /* 0x00003000011b7983 */ /* 0x000ea80000300800 */
[----:B------:R-:W-:Y:S01]  /*c7bd0*/  STL [R1+0x5460], R0 ;  /* 0x0054600001007387 */ /* 0x000fe20000100800 */
[----:B------:R-:W-:-:S03]  /*c7be0*/  LOP3.LUT R46, R46, 0xffff, RZ, 0xc0, !PT ;  /* 0x0000ffff2e2e7812 */ /* 0x000fc600078ec0ff */
[----:B------:R-:W2:Y:S01]  /*c7bf0*/  LDL.LU R38, [R1+0x28] ;  /* 0x0000280001267983 */ /* 0x000ea20000300800 */
[----:B------:R-:W-:-:S03]  /*c7c00*/  LOP3.LUT R26, R26, 0xffff, RZ, 0xc0, !PT ;  /* 0x0000ffff1a1a7812 */ /* 0x000fc600078ec0ff */
[----:B------:R0:W-:Y:S01]  /*c7c10*/  STL.64 [R1+0x13a0], R34 ;  /* 0x0013a02201007387 */ /* 0x0001e20000100a00 */
[----:B------:R-:W-:Y:S02]  /*c7c20*/  LOP3.LUT R25, R25, 0xffff, RZ, 0xc0, !PT ;  /* 0x0000ffff19197812 */ /* 0x000fe400078ec0ff */
[--C-:B------:R-:W-:Y:S02]  /*c7c30*/  PRMT R42, R42, 0x3340, R0.reuse ;  /* 0x000033402a2a7816 */ /* 0x100fe40000000000 */
[--C-:B------:R-:W-:Y:S02]  /*c7c40*/  PRMT R47, R47, 0x3340, R0.reuse ;  /* 0x000033402f2f7816 */ /* 0x100fe40000000000 */
[--C-:B------:R-:W-:Y:S02]  /*c7c50*/  PRMT R46, R46, 0x3340, R0.reuse ;  /* 0x000033402e2e7816 */ /* 0x100fe40000000000 */
[----:B0-----:R-:W-:Y:S02]  /*c7c60*/  IADD3 R34, P6, PT, R2, R23, RZ ;  /* 0x0000001702227210 */ /* 0x001fe40007fde0ff */
[----:B------:R-:W-:-:S02]  /*c7c70*/  PRMT R52, R26, 0x3340, R0 ;  /* 0x000033401a347816 */ /* 0x000fc40000000000 */
[----:B------:R-:W-:Y:S01]  /*c7c80*/  PRMT R25, R25, 0x3340, R0 ;  /* 0x0000334019197816 */ /* 0x000fe20000000000 */
[----:B------:R-:W-:Y:S01]  /*c7c90*/  IMAD.X R35, R36, 0x1, R21, P6 ;  /* 0x0000000124237824 */ /* 0x000fe200030e0615 */
[----:B----4-:R-:W-:Y:S02]  /*c7ca0*/  PRMT R0, R44, 0x5410, R39 ;  /* 0x000054102c007816 */ /* 0x010fe40000000027 */
[----:B------:R-:W4:Y:S04]  /*c7cb0*/  LDL.LU R39, [R1+0x24] ;  /* 0x0000240001277983 */ /* 0x000f280000300800 */
[----:B------:R-:W4:Y:S01]  /*c7cc0*/  LDL.LU R44, [R1+0x18] ;  /* 0x00001800012c7983 */ /* 0x000f220000300800 */
[----:B------:R-:W-:-:S03]  /*c7cd0*/  PRMT R54, R54, 0x5410, R45 ;  /* 0x0000541036367816 */ /* 0x000fc6000000002d */
[----:B------:R-:W4:Y:S04]  /*c7ce0*/  LDL.LU R45, [R1+0x80] ;  /* 0x00008000012d7983 */ /* 0x000f280000300800 */
[----:B------:R0:W-:Y:S04]  /*c7cf0*/  STL.64 [R1+0x13d0], R34 ;  /* 0x0013d02201007387 */ /* 0x0001e80000100a00 */
[----:B------:R1:W-:Y:S01]  /*c7d00*/  STL.64 [R1+0x54a8], R20 ;  /* 0x0054a81401007387 */ /* 0x0003e20000100a00 */
[----:B0-----:R-:W-:-:S03]  /*c7d10*/  IADD3 R34, P6, PT, R2, R20, RZ ;  /* 0x0000001402227210 */ /* 0x001fc60007fde0ff */
[----:B-1----:R-:W4:Y:S02]  /*c7d20*/  LDL.LU R20, [R1+0x48] ;  /* 0x0000480001147983 */ /* 0x002f240000300800 */
[----:B------:R-:W-:Y:S01]  /*c7d30*/  IMAD.X R35, R36, 0x1, R19, P6 ;  /* 0x0000000124237824 */ /* 0x000fe200030e0613 */
[----:B---3--:R-:W-:Y:S02]  /*c7d40*/  PRMT R55, R55, 0x5410, R40 ;  /* 0x0000541037377816 */ /* 0x008fe40000000028 */
[----:B------:R-:W3:Y:S01]  /*c7d50*/  LDL.LU R40, [R1+0x54] ;  /* 0x0000540001287983 */ /* 0x000ee20000300800 */
[----:B------:R-:W-:Y:S02]  /*c7d60*/  PRMT R59, R59, 0x5410, R14 ;  /* 0x000054103b3b7816 */ /* 0x000fe4000000000e */
[----:B------:R-:W-:Y:S02]  /*c7d70*/  IADD3 R14, P6, PT, R2, R18, RZ ;  /* 0x00000012020e7210 */ /* 0x000fe40007fde0ff */
[----:B------:R-:W-:-:S03]  /*c7d80*/  PRMT R56, R56, 0x5410, R15 ;  /* 0x0000541038387816 */ /* 0x000fc6000000000f */
[----:B------:R-:W-:Y:S01]  /*c7d90*/  IMAD.X R15, R36, 0x1, R17, P6 ;  /* 0x00000001240f7824 */ /* 0x000fe200030e0611 */
[----:B------:R-:W-:Y:S02]  /*c7da0*/  PRMT R48, R48, 0x5410, R41 ;  /* 0x0000541030307816 */ /* 0x000fe40000000029 */
[----:B------:R-:W3:Y:S04]  /*c7db0*/  LDL.LU R41, [R1+0x50] ;  /* 0x0000500001297983 */ /* 0x000ee80000300800 */
[----:B------:R0:W-:Y:S04]  /*c7dc0*/  STL.64 [R1+0x13c8], R34 ;  /* 0x0013c82201007387 */ /* 0x0001e80000100a00 */
[----:B0-----:R-:W3:Y:S04]  /*c7dd0*/  LDL.LU R34, [R1+0x58] ;  /* 0x0000580001227983 */ /* 0x001ee80000300800 */
[----:B------:R-:W3:Y:S04]  /*c7de0*/  LDL.LU R35, [R1+0x4c] ;  /* 0x00004c0001237983 */ /* 0x000ee80000300800 */
[----:B------:R0:W-:Y:S04]  /*c7df0*/  STL.64 [R1+0x54a0], R18 ;  /* 0x0054a01201007387 */ /* 0x0001e80000100a00 */
[----:B0-----:R-:W3:Y:S04]  /*c7e00*/  LDL.LU R19, [R1+0x5c] ;  /* 0x00005c0001137983 */ /* 0x001ee80000300800 */
[----:B------:R0:W-:Y:S04]  /*c7e10*/  STL.64 [R1+0x13f0], R14 ;  /* 0x0013f00e01007387 */ /* 0x0001e80000100a00 */
[----:B0-----:R-:W3:Y:S01]  /*c7e20*/  LDL.LU.64 R14, [R1+0x5508] ;  /* 0x00550800010e7983 */ /* 0x001ee20000300a00 */
[----:B------:R-:W-:-:S02]  /*c7e30*/  IADD3 R26, P6, PT, R2, R16, RZ ;  /* 0x00000010021a7210 */ /* 0x000fc40007fde0ff */
[----:B--2---:R-:W-:Y:S01]  /*c7e40*/  PRMT R61, R61, 0x5410, R27 ;  /* 0x000054103d3d7816 */ /* 0x004fe2000000001b */
[----:B------:R-:W2:Y:S01]  /*c7e50*/  LDL.LU R32, [R1+0x64] ;  /* 0x0000640001207983 */ /* 0x000ea20000300800 */
[----:B------:R-:W-:Y:S02]  /*c7e60*/  PRMT R51, R51, 0x5410, R38 ;  /* 0x0000541033337816 */ /* 0x000fe40000000026 */
[----:B----4-:R-:W-:Y:S02]  /*c7e70*/  PRMT R3, R3, 0x5410, R39 ;  /* 0x0000541003037816 */ /* 0x010fe40000000027 */
[----:B------:R-:W-:Y:S02]  /*c7e80*/  PRMT R49, R49, 0x5410, R33 ;  /* 0x0000541031317816 */ /* 0x000fe40000000021 */
[----:B------:R-:W4:Y:S01]  /*c7e90*/  LDL.LU R33, [R1+0x60] ;  /* 0x0000600001217983 */ /* 0x000f220000300800 */
[----:B------:R-:W-:-:S03]  /*c7ea0*/  PRMT R18, R45, 0x5410, R44 ;  /* 0x000054102d127816 */ /* 0x000fc6000000002c */
[----:B------:R-:W2:Y:S01]  /*c7eb0*/  LDL.LU R21, [R1+0x8] ;  /* 0x0000080001157983 */ /* 0x000ea20000300800 */
[----:B---3--:R-:W-:Y:S01]  /*c7ec0*/  IMAD.X R27, R36, 0x1, R14, P6 ;  /* 0x00000001241b7824 */ /* 0x008fe200030e060e */
[----:B------:R-:W-:-:S05]  /*c7ed0*/  IADD3 R38, P6, PT, R2, R15, RZ ;  /* 0x0000000f02267210 */ /* 0x000fca0007fde0ff */
[----:B------:R-:W-:Y:S01]  /*c7ee0*/  IMAD.X R39, R36, 0x1, R13, P6 ;  /* 0x0000000124277824 */ /* 0x000fe200030e060d */
[----:B------:R-:W-:Y:S01]  /*c7ef0*/  IADD3 R44, P6, PT, R2, R12, RZ ;  /* 0x0000000c022c7210 */ /* 0x000fe20007fde0ff */
[----:B------:R0:W-:Y:S04]  /*c7f00*/  STL.64 [R1+0x13e8], R26 ;  /* 0x0013e81a01007387 */ /* 0x0001e80000100a00 */
[----:B------:R-:W-:Y:S01]  /*c7f10*/  IMAD.X R45, R36, 0x1, R11, P6 ;  /* 0x00000001242d7824 */ /* 0x000fe200030e060b */
[----:B0-----:R-:W3:Y:S04]  /*c7f20*/  LDL.LU R26, [R1+0x70] ;  /* 0x00007000011a7983 */ /* 0x001ee80000300800 */
[----:B------:R-:W2:Y:S04]  /*c7f30*/  LDL.LU R27, [R1+0x74] ;  /* 0x00007400011b7983 */ /* 0x000ea80000300800 */
[----:B------:R0:W-:Y:S04]  /*c7f40*/  STL.64 [R1+0x1418], R38 ;  /* 0x0014182601007387 */ /* 0x0001e80000100a00 */
[----:B0-----:R-:W2:Y:S04]  /*c7f50*/  LDL.LU.64 R38, [R1+0x5500] ;  /* 0x0055000001267983 */ /* 0x001ea80000300a00 */
[----:B------:R-:W-:Y:S04]  /*c7f60*/  STL [R1+0x18], R18 ;  /* 0x0000181201007387 */ /* 0x000fe80000100800 */
[----:B------:R0:W-:Y:S04]  /*c7f70*/  STL.64 [R1+0x1410], R44 ;  /* 0x0014102c01007387 */ /* 0x0001e80000100a00 */
[----:B0-----:R-:W2:Y:S01]  /*c7f80*/  LDL.LU.64 R44, [R1+0x54f8] ;  /* 0x0054f800012c7983 */ /* 0x001ea20000300a00 */
[----:B------:R-:W-:-:S02]  /*c7f90*/  IADD3 R18, P6, PT, R2, R10, RZ ;  /* 0x0000000a02127210 */ /* 0x000fc40007fde0ff */
[----:B------:R-:W-:Y:S02]  /*c7fa0*/  PRMT R42, R41, 0x5410, R42 ;  /* 0x00005410292a7816 */ /* 0x000fe4000000002a */
[----:B------:R-:W-:Y:S02]  /*c7fb0*/  PRMT R57, R58, 0x5410, R57 ;  /* 0x000054103a397816 */ /* 0x000fe40000000039 */
[----:B------:R-:W3:Y:S01]  /*c7fc0*/  LDL.LU R58, [R1+0x6c] ;  /* 0x00006c00013a7983 */ /* 0x000ee20000300800 */
[----:B--2---:R-:W-:Y:S01]  /*c7fd0*/  PRMT R45, R19, 0x5410, R45 ;  /* 0x00005410132d7816 */ /* 0x004fe2000000002d */
[----:B------:R-:W-:Y:S01]  /*c7fe0*/  IMAD.X R19, R36, 0x1, R8, P6 ;  /* 0x0000000124137824 */ /* 0x000fe200030e0608 */
[----:B------:R-:W-:Y:S02]  /*c7ff0*/  PRMT R44, R40, 0x5410, R44 ;  /* 0x00005410282c7816 */ /* 0x000fe4000000002c */
[----:B------:R-:W-:Y:S02]  /*c8000*/  IADD3 R40, P6, PT, R2, R9, RZ ;  /* 0x0000000902287210 */ /* 0x000fe40007fde0ff */
[----:B------:R0:W-:Y:S03]  /*c8010*/  STL.64 [R1+0x1430], R18 ;  /* 0x0014301201007387 */ /* 0x0001e60000100a00 */
[----:B------:R-:W-:Y:S01]  /*c8020*/  IMAD.X R41, R36, 0x1, R6, P6 ;  /* 0x0000000124297824 */ /* 0x000fe200030e0606 */
[----:B0-----:R-:W2:Y:S04]  /*c8030*/  LDL.LU R19, [R1+0x94] ;  /* 0x0000940001137983 */ /* 0x001ea80000300800 */
[----:B------:R0:W-:Y:S04]  /*c8040*/  STL.64 [R1+0x1428], R40 ;  /* 0x0014282801007387 */ /* 0x0001e80000100a00 */
[----:B0-----:R-:W2:Y:S01]  /*c8050*/  LDL.LU.64 R40, [R1+0x54f0] ;  /* 0x0054f00001287983 */ /* 0x001ea20000300a00 */
[----:B------:R-:W-:-:S02]  /*c8060*/  PRMT R38, R34, 0x5410, R38 ;  /* 0x0000541022267816 */ /* 0x000fc40000000026 */
[----:B------:R-:W-:Y:S02]  /*c8070*/  IADD3 R34, P6, PT, R2, R7, RZ ;  /* 0x0000000702227210 */ /* 0x000fe40007fde0ff */
[----:B------:R-:W-:-:S03]  /*c8080*/  PRMT R18, R35, 0x5410, R37 ;  /* 0x0000541023127816 */ /* 0x000fc60000000025 */
[----:B------:R-:W-:Y:S01]  /*c8090*/  IMAD.X R35, R36, 0x1, R5, P6 ;  /* 0x0000000124237824 */ /* 0x000fe200030e0605 */
[----:B------:R-:W-:Y:S04]  /*c80a0*/  STL.64 [R1+0x5490], R6 ;  /* 0x0054900601007387 */ /* 0x000fe80000100a00 */
[----:B------:R-:W-:Y:S04]  /*c80b0*/  STL [R1+0x4c], R18 ;  /* 0x00004c1201007387 */ /* 0x000fe80000100800 */
[----:B------:R0:W-:Y:S04]  /*c80c0*/  STL.64 [R1+0x1448], R34 ;  /* 0x0014482201007387 */ /* 0x0001e80000100a00 */
[----:B0-----:R-:W3:Y:S04]  /*c80d0*/  LDL.LU.64 R34, [R1+0x54e8] ;  /* 0x0054e80001227983 */ /* 0x001ee80000300a00 */
[----:B------:R-:W3:Y:S01]  /*c80e0*/  LDL.LU R7, [R1+0x1348] ;  /* 0x0013480001077983 */ /* 0x000ee20000300800 */
[----:B--2---:R-:W-:-:S02]  /*c80f0*/  PRMT R41, R32, 0x5410, R41 ;  /* 0x0000541020297816 */ /* 0x004fc40000000029 */
[----:B------:R-:W-:Y:S02]  /*c8100*/  IADD3 R32, P6, PT, R2, R4, RZ ;  /* 0x0000000402207210 */ /* 0x000fe40007fde0ff */
[----:B----4-:R-:W-:-:S03]  /*c8110*/  PRMT R6, R33, 0x5410, R40 ;  /* 0x0000541021067816 */ /* 0x010fc60000000028 */
[----:B------:R-:W-:Y:S02]  /*c8120*/  IMAD.X R33, R36, 0x1, R30, P6 ;  /* 0x0000000124217824 */ /* 0x000fe400030e061e */
[----:B------:R-:W-:Y:S04]  /*c8130*/  STL [R1+0x9c], R6 ;  /* 0x00009c0601007387 */ /* 0x000fe80000100800 */
[----:B------:R-:W-:Y:S04]  /*c8140*/  STL [R1+0x547c], R4 ;  /* 0x00547c0401007387 */ /* 0x000fe80000100800 */
[----:B------:R0:W-:Y:S04]  /*c8150*/  STL.64 [R1+0x1440], R32 ;  /* 0x0014402001007387 */ /* 0x0001e80000100a00 */
[----:B0-----:R-:W2:Y:S01]  /*c8160*/  LDL.LU.64 R32, [R1+0x54e0] ;  /* 0x0054e00001207983 */ /* 0x001ea20000300a00 */
[----:B------:R-:W-:-:S02]  /*c8170*/  PRMT R39, R20, 0x5410, R39 ;  /* 0x0000541014277816 */ /* 0x000fc40000000027 */
[----:B------:R-:W-:Y:S02]  /*c8180*/  IADD3 R20, P6, PT, R2, R29, RZ ;  /* 0x0000001d02147210 */ /* 0x000fe40007fde0ff */
[----:B---3--:R-:W-:Y:S02]  /*c8190*/  PRMT R37, R26, 0x5410, R21 ;  /* 0x000054101a257816 */ /* 0x008fe40000000015 */
[----:B------:R-:W-:Y:S01]  /*c81a0*/  PRMT R4, R27, 0x5410, R47 ;  /* 0x000054101b047816 */ /* 0x000fe2000000002f */
[----:B------:R-:W-:Y:S01]  /*c81b0*/  STL [R1+0x5478], R29 ;  /* 0x0054781d01007387 */ /* 0x000fe20000100800 */
[----:B------:R-:W-:-:S03]  /*c81c0*/  PRMT R47, R60, 0x5410, R46 ;  /* 0x000054103c2f7816 */ /* 0x000fc6000000002e */
[----:B------:R-:W-:Y:S01]  /*c81d0*/  STL [R1+0xac], R4 ;  /* 0x0000ac0401007387 */ /* 0x000fe20000100800 */
[----:B--2---:R-:W-:-:S05]  /*c81e0*/  IMAD.X R21, R36, 0x1, R32, P6 ;  /* 0x0000000124157824 */ /* 0x004fca00030e0620 */
[----:B------:R0:W-:Y:S04]  /*c81f0*/  STL.64 [R1+0x1470], R20 ;  /* 0x0014701401007387 */ /* 0x0001e80000100a00 */
[----:B0-----:R-:W2:Y:S04]  /*c8200*/  LDL.LU R20, [R1+0x134c] ;  /* 0x00134c0001147983 */ /* 0x001ea80000300800 */
[----:B------:R-:W3:Y:S04]  /*c8210*/  LDL.LU R21, [R1+0x12c4] ;  /* 0x0012c40001157983 */ /* 0x000ee80000300800 */
[----:B------:R-:W4:Y:S01]  /*c8220*/  LDL.LU R60, [R1+0x54d8] ;  /* 0x0054d800013c7983 */ /* 0x000f220000300800 */
[----:B------:R-:W-:-:S05]  /*c8230*/  IADD3 R26, P6, PT, R2, R31, RZ ;  /* 0x0000001f021a7210 */ /* 0x000fca0007fde0ff */
[----:B------:R-:W-:Y:S01]  /*c8240*/  IMAD.X R27, R36, 0x1, R33, P6 ;  /* 0x00000001241b7824 */ /* 0x000fe200030e0621 */
[----:B------:R0:W-:Y:S01]  /*c8250*/  STL.64 [R1+0x5480], R30 ;  /* 0x0054801e01007387 */ /* 0x0001e20000100a00 */
[----:B------:R-:W-:-:S03]  /*c8260*/  PRMT R50, R50, 0x5410, R43 ;  /* 0x0000541032327816 */ /* 0x000fc6000000002b */
[----:B------:R1:W-:Y:S01]  /*c8270*/  STL.64 [R1+0x1468], R26 ;  /* 0x0014681a01007387 */ /* 0x0003e20000100a00 */
[----:B------:R-:W-:Y:S02]  /*c8280*/  PRMT R43, R19, 0x5410, R28 ;  /* 0x00005410132b7816 */ /* 0x000fe4000000001c */
[----:B0-----:R-:W-:Y:S01]  /*c8290*/  IADD3 R30, P6, PT, R2, R34, RZ ;  /* 0x00000022021e7210 */ /* 0x001fe20007fde0ff */
[----:B-1----:R-:W2:Y:S04]  /*c82a0*/  LDL.LU.64 R26, [R1+0x54d0] ;  /* 0x0054d000011a7983 */ /* 0x002ea80000300a00 */
[----:B------:R-:W-:Y:S04]  /*c82b0*/  STL.64 [R1+0x5470], R32 ;  /* 0x0054702001007387 */ /* 0x000fe80000100a00 */
[----:B------:R-:W2:Y:S01]  /*c82c0*/  LDL.LU R2, [R1+0x54cc] ;  /* 0x0054cc0001027983 */ /* 0x000ea20000300800 */
[----:B------:R-:W-:-:S03]  /*c82d0*/  IMAD.X R31, R36, 0x1, R35, P6 ;  /* 0x00000001241f7824 */ /* 0x000fc600030e0623 */
[----:B------:R-:W-:Y:S04]  /*c82e0*/  STL.64 [R1+0x5488], R34 ;  /* 0x0054882201007387 */ /* 0x000fe80000100a00 */
[----:B------:R-:W3:Y:S04]  /*c82f0*/  LDL.LU R28, [R1+0x54c8] ;  /* 0x0054c800011c7983 */ /* 0x000ee80000300800 */
[----:B------:R0:W-:Y:S01]  /*c8300*/  STL.64 [R1+0x14b0], R30 ;  /* 0x0014b01e01007387 */ /* 0x0001e20000100a00 */
[----:B----4-:R-:W-:-:S03]  /*c8310*/  PRMT R60, R60, 0x5410, R53 ;  /* 0x000054103c3c7816 */ /* 0x010fc60000000035 */
[----:B------:R-:W4:Y:S04]  /*c8320*/  LDL.LU R53, [R1+0x54c4] ;  /* 0x0054c40001357983 */ /* 0x000f280000300800 */
[----:B0-----:R-:W4:Y:S01]  /*c8330*/  LDL.LU R31, [R1+0x2a30] ;  /* 0x002a3000011f7983 */ /* 0x001f220000300800 */
[----:B------:R-:W-:-:S03]  /*c8340*/  SHF.R.S32.HI R40, RZ, 0x1f, R58 ;  /* 0x0000001fff287819 */ /* 0x000fc6000001143a */
[----:B------:R-:W4:Y:S04]  /*c8350*/  LDL.LU R29, [R1+0x2a28] ;  /* 0x002a2800011d7983 */ /* 0x000f280000300800 */
[----:B------:R-:W4:Y:S01]  /*c8360*/  LDL.LU R18, [R1+0x128] ;  /* 0x0001280001127983 */ /* 0x000f220000300800 */
[----:B--2---:R-:W-:-:S03]  /*c8370*/  PRMT R2, R2, 0x5410, R52 ;  /* 0x0000541002027816 */ /* 0x004fc60000000034 */
[----:B------:R-:W2:Y:S04]  /*c8380*/  LDL.LU R52, [R1+0x54c0] ;  /* 0x0054c00001347983 */ /* 0x000ea80000300800 */
[----:B------:R-:W2:Y:S01]  /*c8390*/  LDL.LU R19, [R1+0x120] ;  /* 0x0001200001137983 */ /* 0x000ea20000300800 */
[----:B---3--:R-:W-:-:S03]  /*c83a0*/  IADD3 R32, P6, PT, R58, R28, RZ ;  /* 0x0000001c3a207210 */ /* 0x008fc60007fde0ff */
[----:B------:R4:W-:Y:S02]  /*c83b0*/  STL [R1+0x5450], R2 ;  /* 0x0054500201007387 */ /* 0x0009e40000100800 */
[----:B------:R-:W-:Y:S01]  /*c83c0*/  IMAD.X R33, R40, 0x1, R26, P6 ;  /* 0x0000000128217824 */ /* 0x000fe200030e061a */
[----:B----4-:R-:W-:Y:S02]  /*c83d0*/  PRMT R2, R53, 0x5410, R25 ;  /* 0x0000541035027816 */ /* 0x010fe40000000019 */
[----:B------:R-:W3:Y:S04]  /*c83e0*/  LDL.LU R25, [R1+0x54bc] ;  /* 0x0054bc0001197983 */ /* 0x000ee80000300800 */
[----:B------:R-:W-:Y:S04]  /*c83f0*/  STL.64 [R1+0x14a8], R32 ;  /* 0x0014a82001007387 */ /* 0x000fe80000100a00 */
[----:B------:R-:W4:Y:S01]  /*c8400*/  LDL.LU R53, [R1+0x54b8] ;  /* 0x0054b80001357983 */ /* 0x000f220000300800 */
[----:B------:R-:W-:-:S02]  /*c8410*/  LOP3.LUT R36, R7, 0xffff, RZ, 0xc0, !PT ;  /* 0x0000ffff07247812 */ /* 0x000fc400078ec0ff */
[----:B------:R-:W-:Y:S02]  /*c8420*/  IADD3 R6, P6, PT, R58, R27, RZ ;  /* 0x0000001b3a067210 */ /* 0x000fe40007fde0ff */
[----:B------:R-:W-:Y:S02]  /*c8430*/  LOP3.LUT R46, R21, 0xffff, RZ, 0xc0, !PT ;  /* 0x0000ffff152e7812 */ /* 0x000fe400078ec0ff */
[----:B--2---:R-:W-:-:S05]  /*c8440*/  PRMT R52, R52, 0x4210, R36 ;  /* 0x0000421034347816 */ /* 0x004fca0000000024 */
[----:B------:R-:W-:Y:S04]  /*c8450*/  STL [R1+0x5454], R52 ;  /* 0x0054543401007387 */ /* 0x000fe80000100800 */
[----:B------:R0:W-:Y:S02]  /*c8460*/  STL [R1+0xbc], R2 ;  /* 0x0000bc0201007387 */ /* 0x0001e40000100800 */
[----:B0-----:R-:W-:Y:S02]  /*c8470*/  PRMT R2, R54, 0x5210, R36 ;  /* 0x0000521036027816 */ /* 0x001fe40000000024 */
[----:B------:R-:W-:Y:S01]  /*c8480*/  LOP3.LUT R36, R20, 0xffff, RZ, 0xc0, !PT ;  /* 0x0000ffff14247812 */ /* 0x000fe200078ec0ff */
[----:B------:R-:W2:Y:S04]  /*c8490*/  LDL.LU R54, [R1+0x54b4] ;  /* 0x0054b40001367983 */ /* 0x000ea80000300800 */
[----:B------:R-:W2:Y:S04]  /*c84a0*/  LDL.LU R32, [R1+0x1530] ;  /* 0x0015300001207983 */ /* 0x000ea80000300800 */
[----:B------:R-:W2:Y:S04]  /*c84b0*/  LDL.LU R4, [R1+0x2a94] ;  /* 0x002a940001047983 */ /* 0x000ea80000300800 */
[----:B------:R-:W-:Y:S01]  /*c84c0*/  STL [R1+0x70], R2 ;  /* 0x0000700201007387 */ /* 0x000fe20000100800 */
[----:B---3--:R-:W-:Y:S01]  /*c84d0*/  IMAD.X R7, R40, 0x1, R25, P6 ;  /* 0x0000000128077824 */ /* 0x008fe200030e0619 */
[----:B------:R-:W-:-:S04]  /*c84e0*/  IADD3 R20, P6, PT, R58, R24, RZ ;  /* 0x000000183a147210 */ /* 0x000fc80007fde0ff */
[----:B------:R0:W-:Y:S01]  /*c84f0*/  STL.64 [R1+0x14a0], R6 ;  /* 0x0014a00601007387 */ /* 0x0001e20000100a00 */
[----:B----4-:R-:W-:Y:S01]  /*c8500*/  PRMT R53, R53, 0x4210, R36 ;  /* 0x0000421035357816 */ /* 0x010fe20000000024 */
[----:B------:R-:W-:Y:S02]  /*c8510*/  IMAD.X R21, R40, 0x1, R22, P6 ;  /* 0x0000000128157824 */ /* 0x000fe400030e0616 */
[----:B0-----:R-:W3:Y:S04]  /*c8520*/  LDL.LU R6, [R1+0x10c] ;  /* 0x00010c0001067983 */ /* 0x001ee80000300800 */
[----:B------:R0:W-:Y:S02]  /*c8530*/  STL [R1+0x545c], R53 ;  /* 0x00545c3501007387 */ /* 0x0001e40000100800 */
[----:B0-----:R-:W-:-:S02]  /*c8540*/  PRMT R53, R55, 0x5210, R46 ;  /* 0x0000521037357816 */ /* 0x001fc4000000002e */
[----:B------:R-:W4:Y:S04]  /*c8550*/  LDL.LU R55, [R1+0x54b0] ;  /* 0x0054b00001377983 */ /* 0x000f280000300800 */
[----:B------:R-:W3:Y:S04]  /*c8560*/  LDL.LU R34, [R1+0x2a98] ;  /* 0x002a980001227983 */ /* 0x000ee80000300800 */
[----:B------:R-:W3:Y:S04]  /*c8570*/  LDL.LU R33, [R1+0x2a8c] ;  /* 0x002a8c0001217983 */ /* 0x000ee80000300800 */
[----:B------:R0:W-:Y:S04]  /*c8580*/  STL.64 [R1+0x1498], R20 ;  /* 0x0014981401007387 */ /* 0x0001e80000100a00 */
[----:B0-----:R-:W3:Y:S01]  /*c8590*/  LDL.LU.64 R20, [R1+0x54a8] ;  /* 0x0054a80001147983 */ /* 0x001ee20000300a00 */
[----:B------:R-:W-:-:S02]  /*c85a0*/  PRMT R0, R0, 0x5210, R36 ;  /* 0x0000521000007816 */ /* 0x000fc40000000024 */
[----:B------:R-:W-:Y:S01]  /*c85b0*/  LOP3.LUT R36, R31, 0xffff, RZ, 0xc0, !PT ;  /* 0x0000ffff1f247812 */ /* 0x000fe200078ec0ff */
[----:B------:R-:W4:Y:S01]  /*c85c0*/  LDL.LU R7, [R1+0x134] ;  /* 0x0001340001077983 */ /* 0x000f220000300800 */
[----:B--2---:R-:W-:Y:S02]  /*c85d0*/  PRMT R54, R54, 0x4210, R46 ;  /* 0x0000421036367816 */ /* 0x004fe4000000002e */
[--C-:B------:R-:W-:Y:S01]  /*c85e0*/  PRMT R52, R18, 0x4210, R36.reuse ;  /* 0x0000421012347816 */ /* 0x100fe20000000024 */
[----:B------:R-:W2:Y:S01]  /*c85f0*/  LDL.LU R35, [R1+0x114] ;  /* 0x0001140001237983 */ /* 0x000ea20000300800 */
[----:B------:R-:W-:Y:S02]  /*c8600*/  LOP3.LUT R46, R29, 0xffff, RZ, 0xc0, !PT ;  /* 0x0000ffff1d2e7812 */ /* 0x000fe400078ec0ff */
[----:B------:R-:W-:Y:S02]  /*c8610*/  PRMT R48, R48, 0x5210, R36 ;  /* 0x0000521030307816 */ /* 0x000fe40000000024 */
[----:B------:R-:W-:-:S02]  /*c8620*/  IADD3 R18, P6, PT, R58, R23, RZ ;  /* 0x000000173a127210 */ /* 0x000fc40007fde0ff */
[--C-:B------:R-:W-:Y:S01]  /*c8630*/  PRMT R2, R19, 0x4210, R46.reuse ;  /* 0x0000421013027816 */ /* 0x100fe2000000002e */
[----:B------:R-:W-:Y:S01]  /*c8640*/  STL [R1+0x53e0], R48 ;  /* 0x0053e03001007387 */ /* 0x000fe20000100800 */
[----:B------:R-:W-:-:S03]  /*c8650*/  PRMT R56, R56, 0x5210, R46 ;  /* 0x0000521038387816 */ /* 0x000fc6000000002e */
[----:B------:R-:W2:Y:S04]  /*c8660*/  LDL.LU R30, [R1+0x2a90] ;  /* 0x002a9000011e7983 */ /* 0x000ea80000300800 */
[----:B------:R-:W2:Y:S04]  /*c8670*/  LDL.LU R31, [R1+0x36c] ;  /* 0x00036c00011f7983 */ /* 0x000ea80000300800 */
[----:B------:R-:W2:Y:S04]  /*c8680*/  LDL.LU R29, [R1+0x118] ;  /* 0x00011800011d7983 */ /* 0x000ea80000300800 */
[----:B------:R-:W-:Y:S01]  /*c8690*/  STL [R1+0x53e4], R56 ;  /* 0x0053e43801007387 */ /* 0x000fe20000100800 */
[----:B---3--:R-:W-:-:S05]  /*c86a0*/  IMAD.X R19, R40, 0x1, R21, P6 ;  /* 0x0000000128137824 */ /* 0x008fca00030e0615 */
[----:B------:R0:W-:Y:S04]  /*c86b0*/  STL.64 [R1+0x14f8], R18 ;  /* 0x0014f81201007387 */ /* 0x0001e80000100a00 */
[----:B0-----:R-:W3:Y:S01]  /*c86c0*/  LDL.LU.64 R18, [R1+0x54a0] ;  /* 0x0054a00001127983 */ /* 0x001ee20000300a00 */
[----:B------:R-:W-:-:S03]  /*c86d0*/  LOP3.LUT R46, R4, 0xffff, RZ, 0xc0, !PT ;  /* 0x0000ffff042e7812 */ /* 0x000fc600078ec0ff */
[----:B------:R-:W2:Y:S01]  /*c86e0*/  LDL.LU R4, [R1+0xf0] ;  /* 0x0000f00001047983 */ /* 0x000ea20000300800 */
[----:B------:R-:W-:Y:S02]  /*c86f0*/  LOP3.LUT R36, R32, 0xffff, RZ, 0xc0, !PT ;  /* 0x0000ffff20247812 */ /* 0x000fe400078ec0ff */
[----:B------:R-:W-:Y:S02]  /*c8700*/  PRMT R6, R6, 0x4210, R46 ;  /* 0x0000421006067816 */ /* 0x000fe4000000002e */
[----:B------:R-:W-:Y:S02]  /*c8710*/  PRMT R59, R59, 0x5210, R36 ;  /* 0x000052103b3b7816 */ /* 0x000fe40000000024 */
[----:B------:R-:W-:Y:S02]  /*c8720*/  PRMT R49, R49, 0x5210, R46 ;  /* 0x0000521031317816 */ /* 0x000fe4000000002e */
[----:B------:R-:W-:Y:S01]  /*c8730*/  IADD3 R48, P6, PT, R58, R20, RZ ;  /* 0x000000143a307210 */ /* 0x000fe20007fde0ff */
[----:B------:R-:W-:Y:S04]  /*c8740*/  STL [R1+0x53e8], R59 ;  /* 0x0053e83b01007387 */ /* 0x000fe80000100800 */
[----:B------:R-:W2:Y:S01]  /*c8750*/  LDL.LU R32, [R1+0x370] ;  /* 0x0003700001207983 */ /* 0x000ea20000300800 */
[----:B----4-:R-:W-:-:S03]  /*c8760*/  PRMT R55, R55, 0x4210, R36 ;  /* 0x0000421037377816 */ /* 0x010fc60000000024 */
[----:B------:R0:W-:Y:S01]  /*c8770*/  STL [R1+0x80], R6 ;  /* 0x0000800601007387 */ /* 0x0001e20000100800 */
[----:B------:R-:W-:Y:S02]  /*c8780*/  LOP3.LUT R46, R33, 0xffff, RZ, 0xc0, !PT ;  /* 0x0000ffff212e7812 */ /* 0x000fe400078ec0ff */
[----:B------:R-:W-:Y:S01]  /*c8790*/  LOP3.LUT R36, R34, 0xffff, RZ, 0xc0, !PT ;  /* 0x0000ffff22247812 */ /* 0x000fe200078ec0ff */
[----:B0-----:R-:W4:Y:S04]  /*c87a0*/  LDL.LU R6, [R1+0x368] ;  /* 0x0003680001067983 */ /* 0x001f280000300800 */
[----:B------:R3:W-:Y:S04]  /*c87b0*/  STL [R1+0x53ec], R49 ;  /* 0x0053ec3101007387 */ /* 0x0007e80000100800 */
[----:B------:R-:W4:Y:S01]  /*c87c0*/  LDL.LU R33, [R1+0x108] ;  /* 0x0001080001217983 */ /* 0x000f220000300800 */
[----:B------:R-:W-:Y:S01]  /*c87d0*/  PRMT R34, R7, 0x4210, R36 ;  /* 0x0000421007227816 */ /* 0x000fe20000000024 */
[----:B---3--:R-:W-:-:S05]  /*c87e0*/  IMAD.X R49, R40, 0x1, R19, P6 ;  /* 0x0000000128317824 */ /* 0x008fca00030e0613 */
[----:B------:R0:W-:Y:S04]  /*c87f0*/  STL.64 [R1+0x14f0], R48 ;  /* 0x0014f03001007387 */ /* 0x0001e80000100a00 */
[----:B------:R-:W3:Y:S01]  /*c8800*/  LDL.LU R7, [R1+0x18] ;  /* 0x0000180001077983 */ /* 0x000ee20000300800 */
[----:B------:R-:W-:-:S03]  /*c8810*/  PRMT R61, R61, 0x5210, R36 ;  /* 0x000052103d3d7816 */ /* 0x000fc60000000024 */
[----:B------:R1:W-:Y:S01]  /*c8820*/  STL [R1+0x84], R34 ;  /* 0x0000842201007387 */ /* 0x0003e20000100800 */
[----:B--2---:R-:W-:Y:S02]  /*c8830*/  LOP3.LUT R36, R30, 0xffff, RZ, 0xc0, !PT ;  /* 0x0000ffff1e247812 */ /* 0x004fe400078ec0ff */
[--C-:B------:R-:W-:Y:S02]  /*c8840*/  PRMT R3, R3, 0x5210, R46.reuse ;  /* 0x0000521003037816 */ /* 0x100fe4000000002e */
[----:B0-----:R-:W-:Y:S02]  /*c8850*/  PRMT R49, R35, 0x4210, R46 ;  /* 0x0000421023317816 */ /* 0x001fe4000000002e */
[----:B-1----:R-:W-:Y:S01]  /*c8860*/  IADD3 R34, P6, PT, R58, R18, RZ ;  /* 0x000000123a227210 */ /* 0x002fe20007fde0ff */
[----:B------:R-:W-:Y:S01]  /*c8870*/  STL [R1+0x5420], R61 ;  /* 0x0054203d01007387 */ /* 0x000fe20000100800 */
[----:B------:R-:W-:-:S03]  /*c8880*/  LOP3.LUT R46, R31, 0xffff, RZ, 0xc0, !PT ;  /* 0x0000ffff1f2e7812 */ /* 0x000fc600078ec0ff */
[----:B------:R-:W-:Y:S01]  /*c8890*/  IMAD.X R35, R40, 0x1, R17, P6 ;  /* 0x0000000128237824 */ /* 0x000fe200030e0611 */
[--C-:B------:R-:W-:Y:S01]  /*c88a0*/  PRMT R59, R29, 0x4210, R36.reuse ;  /* 0x000042101d3b7816 */ /* 0x100fe20000000024 */
[----:B------:R-:W-:Y:S01]  /*c88b0*/  STL [R1+0x5424], R49 ;  /* 0x0054243101007387 */ /* 0x000fe20000100800 */
[----:B------:R-:W-:-:S03]  /*c88c0*/  PRMT R51, R51, 0x5210, R36 ;  /* 0x0000521033337816 */ /* 0x000fc60000000024 */
[----:B------:R0:W-:Y:S04]  /*c88d0*/  STL [R1+0x5428], R3 ;  /* 0x0054280301007387 */ /* 0x0001e80000100800 */
[----:B------:R1:W-:Y:S04]  /*c88e0*/  STL.64 [R1+0x14e8], R34 ;  /* 0x0014e82201007387 */ /* 0x0003e80000100a00 */
[----:B------:R-:W2:Y:S01]  /*c88f0*/  LDL.LU R30, [R1+0x14dc] ;  /* 0x0014dc00011e7983 */ /* 0x000ea20000300800 */
[----:B0-----:R-:W-:-:S03]  /*c8900*/  PRMT R3, R4, 0x4210, R46 ;  /* 0x0000421004037816 */ /* 0x001fc6000000002e */
[----:B------:R-:W-:Y:S01]  /*c8910*/  STL [R1+0x542c], R59 ;  /* 0x00542c3b01007387 */ /* 0x000fe20000100800 */
[----:B------:R-:W-:-:S03]  /*c8920*/  PRMT R56, R57, 0x5210, R46 ;  /* 0x0000521039387816 */ /* 0x000fc6000000002e */
[----:B------:R-:W2:Y:S01]  /*c8930*/  LDL.LU R31, [R1+0x14d8] ;  /* 0x0014d800011f7983 */ /* 0x000ea20000300800 */
[----:B-1----:R-:W-:-:S03]  /*c8940*/  IADD3 R34, P6, PT, R58, R16, RZ ;  /* 0x000000103a227210 */ /* 0x002fc60007fde0ff */
[----:B------:R-:W-:Y:S04]  /*c8950*/  STL [R1+0x5430], R51 ;  /* 0x0054303301007387 */ /* 0x000fe80000100800 */
[----:B------:R-:W2:Y:S04]  /*c8960*/  LDL.LU R29, [R1+0xd8] ;  /* 0x0000d800011d7983 */ /* 0x000ea80000300800 */
[----:B------:R-:W-:Y:S04]  /*c8970*/  STL [R1+0x40], R3 ;  /* 0x0000400301007387 */ /* 0x000fe80000100800 */
[----:B------:R-:W2:Y:S01]  /*c8980*/  LDL.LU R57, [R1+0x5498] ;  /* 0x0054980001397983 */ /* 0x000ea20000300800 */
[----:B------:R-:W-:Y:S01]  /*c8990*/  IMAD.X R35, R40, 0x1, R14, P6 ;  /* 0x0000000128237824 */ /* 0x000fe200030e060e */
[----:B------:R-:W-:-:S02]  /*c89a0*/  LOP3.LUT R36, R32, 0xffff, RZ, 0xc0, !PT ;  /* 0x0000ffff20247812 */ /* 0x000fc400078ec0ff */
[----:B------:R-:W2:Y:S04]  /*c89b0*/  LDL.LU R4, [R1+0xdc] ;  /* 0x0000dc0001047983 */ /* 0x000ea80000300800 */
[----:B------:R0:W-:Y:S01]  /*c89c0*/  STL [R1+0x5434], R56 ;  /* 0x0054343801007387 */ /* 0x0001e20000100800 */
[----:B----4-:R-:W-:-:S03]  /*c89d0*/  LOP3.LUT R46, R6, 0xffff, RZ, 0xc0, !PT ;  /* 0x0000ffff062e7812 */ /* 0x010fc600078ec0ff */
[----:B------:R-:W4:Y:S04]  /*c89e0*/  LDL.LU R61, [R1+0x13f8] ;  /* 0x0013f800013d7983 */ /* 0x000f280000300800 */
[----:B------:R1:W-:Y:S01]  /*c89f0*/  STL.64 [R1+0x14e0], R34 ;  /* 0x0014e02201007387 */ /* 0x0003e20000100a00 */
[----:B0-----:R-:W-:-:S03]  /*c8a00*/  PRMT R56, R33, 0x4210, R36 ;  /* 0x0000421021387816 */ /* 0x001fc60000000024 */
[----:B------:R-:W4:Y:S04]  /*c8a10*/  LDL.LU R32, [R1+0x2a54] ;  /* 0x002a540001207983 */ /* 0x000f280000300800 */
[----:B------:R-:W4:Y:S04]  /*c8a20*/  LDL.LU R6, [R1+0xf8] ;  /* 0x0000f80001067983 */ /* 0x000f280000300800 */
[----:B------:R0:W-:Y:S01]  /*c8a30*/  STL [R1+0x5444], R56 ;  /* 0x0054443801007387 */ /* 0x0001e20000100800 */
[----:B---3--:R-:W-:-:S03]  /*c8a40*/  PRMT R48, R7, 0x5210, R36 ;  /* 0x0000521007307816 */ /* 0x008fc60000000024 */
[----:B------:R-:W3:Y:S01]  /*c8a50*/  LDL.LU R7, [R1+0xfc] ;  /* 0x0000fc0001077983 */ /* 0x000ee20000300800 */
[----:B-1----:R-:W-:-:S03]  /*c8a60*/  IADD3 R34, P6, PT, R58, R15, RZ ;  /* 0x0000000f3a227210 */ /* 0x002fc60007fde0ff */
[----:B------:R-:W-:Y:S02]  /*c8a70*/  STL [R1+0x5438], R48 ;  /* 0x0054383001007387 */ /* 0x000fe40000100800 */
[----:B------:R-:W-:Y:S02]  /*c8a80*/  IMAD.X R35, R40, 0x1, R13, P6 ;  /* 0x0000000128237824 */ /* 0x000fe400030e060d */
[----:B------:R-:W3:Y:S01]  /*c8a90*/  LDL.LU R59, [R1+0x100] ;  /* 0x00010000013b7983 */ /* 0x000ee20000300800 */
[----:B0-----:R-:W-:Y:S02]  /*c8aa0*/  IADD3 R56, P6, PT, R58, R12, RZ ;  /* 0x0000000c3a387210 */ /* 0x001fe40007fde0ff */
[----:B--2---:R-:W-:-:S04]  /*c8ab0*/  LOP3.LUT R36, R30, 0xffff, RZ, 0xc0, !PT ;  /* 0x0000ffff1e247812 */ /* 0x004fc800078ec0ff */
[--C-:B------:R-:W-:Y:S02]  /*c8ac0*/  PRMT R3, R44, 0x5210, R36.reuse ;  /* 0x000052102c037816 */ /* 0x100fe40000000024 */
[----:B------:R-:W-:Y:S02]  /*c8ad0*/  PRMT R29, R29, 0x4210, R36 ;  /* 0x000042101d1d7816 */ /* 0x000fe40000000024 */
[--C-:B------:R-:W-:Y:S02]  /*c8ae0*/  PRMT R51, R57, 0x4210, R46.reuse ;  /* 0x0000421039337816 */ /* 0x100fe4000000002e */
[----:B------:R-:W-:-:S03]  /*c8af0*/  PRMT R57, R45, 0x5210, R46 ;  /* 0x000052102d397816 */ /* 0x000fc6000000002e */
[----:B------:R0:W-:Y:S01]  /*c8b00*/  STL [R1+0x5440], R51 ;  /* 0x0054403301007387 */ /* 0x0001e20000100800 */
[----:B------:R-:W-:Y:S02]  /*c8b10*/  LOP3.LUT R45, R31, 0xffff, RZ, 0xc0, !PT ;  /* 0x0000ffff1f2d7812 */ /* 0x000fe400078ec0ff */
[----:B----4-:R-:W-:Y:S01]  /*c8b20*/  LOP3.LUT R36, R61, 0xffff, RZ, 0xc0, !PT ;  /* 0x0000ffff3d247812 */ /* 0x010fe200078ec0ff */
[----:B0-----:R-:W2:Y:S04]  /*c8b30*/  LDL.LU R51, [R1+0x2a44] ;  /* 0x002a440001337983 */ /* 0x001ea80000300800 */
[----:B------:R-:W4:Y:S01]  /*c8b40*/  LDL.LU R46, [R1+0x2a58] ;  /* 0x002a5800012e7983 */ /* 0x000f220000300800 */
[----:B------:R-:W-:-:S03]  /*c8b50*/  LOP3.LUT R44, R32, 0xffff, RZ, 0xc0, !PT ;  /* 0x0000ffff202c7812 */ /* 0x000fc600078ec0ff */
[----:B------:R0:W-:Y:S01]  /*c8b60*/  STL [R1+0x543c], R57 ;  /* 0x00543c3901007387 */ /* 0x0001e20000100800 */
[----:B------:R-:W-:-:S03]  /*c8b70*/  PRMT R32, R6, 0x4210, R36 ;  /* 0x0000421006207816 */ /* 0x000fc60000000024 */
[----:B------:R1:W-:Y:S01]  /*c8b80*/  STL.64 [R1+0x1550], R34 ;  /* 0x0015502201007387 */ /* 0x0003e20000100a00 */
[--C-:B------:R-:W-:Y:S02]  /*c8b90*/  PRMT R33, R4, 0x4210, R45.reuse ;  /* 0x0000421004217816 */ /* 0x100fe4000000002d */
[----:B------:R-:W-:Y:S01]  /*c8ba0*/  PRMT R49, R39, 0x5210, R45 ;  /* 0x0000521027317816 */ /* 0x000fe2000000002d */
[----:B0-----:R-:W-:Y:S01]  /*c8bb0*/  IMAD.X R57, R40, 0x1, R11, P6 ;  /* 0x0000000128397824 */ /* 0x001fe200030e060b */
[----:B------:R-:W-:Y:S01]  /*c8bc0*/  IADD3 R6, P6, PT, R58, R10, RZ ;  /* 0x0000000a3a067210 */ /* 0x000fe20007fde0ff */
[----:B-1----:R-:W2:Y:S04]  /*c8bd0*/  LDL.LU R34, [R1+0x104] ;  /* 0x0001040001227983 */ /* 0x002ea80000300800 */
[----:B------:R-:W2:Y:S04]  /*c8be0*/  LDL.LU R35, [R1+0x4c] ;  /* 0x00004c0001237983 */ /* 0x000ea80000300800 */
[----:B------:R-:W2:Y:S04]  /*c8bf0*/  LDL.LU R30, [R1+0x2c2c] ;  /* 0x002c2c00011e7983 */ /* 0x000ea80000300800 */
[----:B------:R-:W2:Y:S04]  /*c8c00*/  LDL.LU R31, [R1+0x9c] ;  /* 0x00009c00011f7983 */ /* 0x000ea80000300800 */
[----:B------:R-:W2:Y:S04]  /*c8c10*/  LDL.LU R4, [R1+0x2c34] ;  /* 0x002c340001047983 */ /* 0x000ea80000300800 */
[----:B------:R-:W2:Y:S01]  /*c8c20*/  LDL.LU R39, [R1+0xac] ;  /* 0x0000ac0001277983 */ /* 0x000ea20000300800 */
[----:B------:R-:W-:-:S03]  /*c8c30*/  PRMT R61, R42, 0x5210, R36 ;  /* 0x000052102a3d7816 */ /* 0x000fc60000000024 */
[----:B------:R3:W-:Y:S04]  /*c8c40*/  STL.64 [R1+0x1548], R56 ;  /* 0x0015483801007387 */ /* 0x0007e80000100a00 */
[----:B------:R-:W2:Y:S04]  /*c8c50*/  LDL.LU R48, [R1+0x12c] ;  /* 0x00012c0001307983 */ /* 0x000ea80000300800 */
[----:B------:R-:W2:Y:S04]  /*c8c60*/  LDL.LU R36, [R1+0x2c30] ;  /* 0x002c300001247983 */ /* 0x000ea80000300800 */
[----:B------:R-:W2:Y:S01]  /*c8c70*/  LDL.LU R42, [R1+0x130] ;  /* 0x00013000012a7983 */ /* 0x000ea20000300800 */
[----:B---3--:R-:W-:Y:S01]  /*c8c80*/  PRMT R56, R7, 0x4210, R44 ;  /* 0x0000421007387816 */ /* 0x008fe2000000002c */
[----:B------:R-:W-:Y:S01]  /*c8c90*/  IMAD.X R7, R40, 0x1, R8, P6 ;  /* 0x0000000128077824 */ /* 0x000fe200030e0608 */
[----:B------:R-:W-:-:S02]  /*c8ca0*/  PRMT R44, R38, 0x5210, R44 ;  /* 0x00005210262c7816 */ /* 0x000fc4000000002c */
[----:B------:R-:W3:Y:S04]  /*c8cb0*/  LDL.LU R38, [R1+0x2c38] ;  /* 0x002c380001267983 */ /* 0x000ee80000300800 */
[----:B------:R0:W-:Y:S04]  /*c8cc0*/  STL.64 [R1+0x1540], R6 ;  /* 0x0015400601007387 */ /* 0x0001e80000100a00 */
[----:B0-----:R-:W3:Y:S01]  /*c8cd0*/  LDL.LU.64 R6, [R1+0x5490] ;  /* 0x0054900001067983 */ /* 0x001ee20000300a00 */
[----:B----4-:R-:W-:Y:S02]  /*c8ce0*/  LOP3.LUT R45, R46, 0xffff, RZ, 0xc0, !PT ;  /* 0x0000ffff2e2d7812 */ /* 0x010fe400078ec0ff */
[----:B--2---:R-:W-:-:S02]  /*c8cf0*/  LOP3.LUT R46, R51, 0xffff, RZ, 0xc0, !PT ;  /* 0x0000ffff332e7812 */ /* 0x004fc400078ec0ff */
[--C-:B------:R-:W-:Y:S02]  /*c8d00*/  PRMT R51, R59, 0x4210, R45.reuse ;  /* 0x000042103b337816 */ /* 0x100fe4000000002d */
[----:B------:R-:W2:Y:S01]  /*c8d10*/  LDL.LU R59, [R1+0x7cc] ;  /* 0x0007cc00013b7983 */ /* 0x000ea20000300800 */
[----:B------:R-:W-:-:S03]  /*c8d20*/  PRMT R45, R41, 0x5210, R45 ;  /* 0x00005210292d7816 */ /* 0x000fc6000000002d */
[----:B------:R-:W4:Y:S01]  /*c8d30*/  LDL.LU R41, [R1+0x13fc] ;  /* 0x0013fc0001297983 */ /* 0x000f220000300800 */
[--C-:B------:R-:W-:Y:S02]  /*c8d40*/  PRMT R57, R34, 0x4210, R46.reuse ;  /* 0x0000421022397816 */ /* 0x100fe4000000002e */
[----:B------:R-:W-:Y:S02]  /*c8d50*/  IADD3 R34, P6, PT, R58, R9, RZ ;  /* 0x000000093a227210 */ /* 0x000fe40007fde0ff */
[----:B------:R-:W-:Y:S02]  /*c8d60*/  PRMT R46, R35, 0x5210, R46 ;  /* 0x00005210232e7816 */ /* 0x000fe4000000002e */
[----:B------:R-:W-:Y:S02]  /*c8d70*/  PRMT R36, R37, 0x5210, R36 ;  /* 0x0000521025247816 */ /* 0x000fe40000000024 */
[----:B------:R-:W-:Y:S02]  /*c8d80*/  PRMT R37, R31, 0x5210, R30 ;  /* 0x000052101f257816 */ /* 0x000fe4000000001e */
[----:B------:R-:W-:-:S02]  /*c8d90*/  PRMT R39, R39, 0x5210, R4 ;  /* 0x0000521027277816 */ /* 0x000fc40000000004 */
[----:B---3--:R-:W-:Y:S01]  /*c8da0*/  PRMT R38, R47, 0x5210, R38 ;  /* 0x000052102f267816 */ /* 0x008fe20000000026 */
[----:B------:R-:W-:Y:S01]  /*c8db0*/  IMAD.X R35, R40, 0x1, R6, P6 ;  /* 0x0000000128237824 */ /* 0x000fe200030e0606 */
[----:B------:R-:W-:-:S05]  /*c8dc0*/  IADD3 R30, P6, PT, R58, R7, RZ ;  /* 0x000000073a1e7210 */ /* 0x000fca0007fde0ff */
[----:B------:R-:W-:Y:S01]  /*c8dd0*/  IMAD.X R31, R40, 0x1, R5, P6 ;  /* 0x00000001281f7824 */ /* 0x000fe200030e0605 */
[----:B------:R0:W-:Y:S04]  /*c8de0*/  STL.64 [R1+0x1538], R34 ;  /* 0x0015382201007387 */ /* 0x0001e80000100a00 */
[----:B0-----:R-:W3:Y:S04]  /*c8df0*/  LDL.LU.64 R34, [R1+0x5488] ;  /* 0x0054880001227983 */ /* 0x001ee80000300a00 */
[----:B------:R0:W-:Y:S04]  /*c8e00*/  STL.64 [R1+0x1530], R30 ;  /* 0x0015301e01007387 */ /* 0x0001e80000100a00 */
[----:B0-----:R-:W2:Y:S04]  /*c8e10*/  LDL.LU.64 R30, [R1+0x5480] ;  /* 0x00548000011e7983 */ /* 0x001ea80000300a00 */
[----:B------:R-:W2:Y:S04]  /*c8e20*/  LDL.LU R47, [R1+0x2a50] ;  /* 0x002a5000012f7983 */ /* 0x000ea80000300800 */
[----:B------:R-:W2:Y:S04]  /*c8e30*/  LDL.LU R4, [R1+0x547c] ;  /* 0x00547c0001047983 */ /* 0x000ea80000300800 */
[----:B------:R0:W-:Y:S04]  /*c8e40*/  STL.64 [R1+0x53f8], R38 ;  /* 0x0053f82601007387 */ /* 0x0001e80000100a00 */
[----:B------:R1:W-:Y:S01]  /*c8e50*/  STL.64 [R1+0x53f0], R36 ;  /* 0x0053f02401007387 */ /* 0x0003e20000100a00 */
[----:B0-----:R-:W-:-:S02]  /*c8e60*/  IMAD.MOV.U32 R38, RZ, RZ, R32 ;  /* 0x000000ffff267224 */ /* 0x001fc400078e0020 */
[----:B-1----:R-:W-:Y:S02]  /*c8e70*/  IMAD.MOV.U32 R37, RZ, RZ, R33 ;  /* 0x000000ffff257224 */ /* 0x002fe400078e0021 */
[----:B------:R-:W-:Y:S02]  /*c8e80*/  IMAD.MOV.U32 R36, RZ, RZ, R29 ;  /* 0x000000ffff247224 */ /* 0x000fe400078e001d */
[----:B------:R-:W3:Y:S01]  /*c8e90*/  LDL.LU R29, [R1+0x5478] ;  /* 0x00547800011d7983 */ /* 0x000ee20000300800 */
[----:B--2---:R-:W-:-:S05]  /*c8ea0*/  IADD3 R32, P6, PT, R58, R4, RZ ;  /* 0x000000043a207210 */ /* 0x004fca0007fde0ff */
[----:B------:R-:W-:Y:S01]  /*c8eb0*/  IMAD.X R33, R40, 0x1, R30, P6 ;  /* 0x0000000128217824 */ /* 0x000fe200030e061e */
[----:B------:R-:W-:-:S04]  /*c8ec0*/  LOP3.LUT R47, R47, 0xffff, RZ, 0xc0, !PT ;  /* 0x0000ffff2f2f7812 */ /* 0x000fc800078ec0ff */
[----:B------:R0:W-:Y:S01]  /*c8ed0*/  STL.64 [R1+0x1528], R32 ;  /* 0x0015282001007387 */ /* 0x0001e20000100a00 */
[--C-:B------:R-:W-:Y:S02]  /*c8ee0*/  PRMT R48, R48, 0x4210, R47.reuse ;  /* 0x0000421030307816 */ /* 0x100fe4000000002f */
[----:B------:R-:W-:Y:S01]  /*c8ef0*/  PRMT R47, R50, 0x5210, R47 ;  /* 0x00005210322f7816 */ /* 0x000fe2000000002f */
[----:B0-----:R-:W2:Y:S04]  /*c8f00*/  LDL.LU.64 R32, [R1+0x5470] ;  /* 0x0054700001207983 */ /* 0x001ea80000300a00 */
[----:B------:R-:W2:Y:S04]  /*c8f10*/  LDL.LU R50, [R1+0x5468] ;  /* 0x0054680001327983 */ /* 0x000ea80000300800 */
[----:B------:R0:W-:Y:S04]  /*c8f20*/  STL.64 [R1+0x5408], R46 ;  /* 0x0054082e01007387 */ /* 0x0001e80000100a00 */
[----:B0-----:R-:W2:Y:S01]  /*c8f30*/  LDL.LU R46, [R1+0x7c] ;  /* 0x00007c00012e7983 */ /* 0x001ea20000300800 */
[----:B----4-:R-:W-:-:S03]  /*c8f40*/  LOP3.LUT R41, R41, 0xffff, RZ, 0xc0, !PT ;  /* 0x0000ffff29297812 */ /* 0x010fc600078ec0ff */
[----:B------:R3:W-:Y:S01]  /*c8f50*/  STL.64 [R1+0x5400], R44 ;  /* 0x0054002c01007387 */ /* 0x0007e20000100a00 */
[----:B------:R-:W-:-:S05]  /*c8f60*/  PRMT R39, R42, 0x4210, R41 ;  /* 0x000042102a277816 */ /* 0x000fca0000000029 */
[----:B------:R0:W-:Y:S01]  /*c8f70*/  STL.64 [R1+0x5418], R38 ;  /* 0x0054182601007387 */ /* 0x0001e20000100a00 */
[----:B---3--:R-:W-:-:S03]  /*c8f80*/  IADD3 R44, P6, PT, R58, R29, RZ ;  /* 0x0000001d3a2c7210 */ /* 0x008fc60007fde0ff */
[----:B------:R1:W-:Y:S01]  /*c8f90*/  STL.64 [R1+0x5410], R36 ;  /* 0x0054102401007387 */ /* 0x0003e20000100a00 */
[----:B0-----:R-:W-:Y:S02]  /*c8fa0*/  PRMT R39, R43, 0x5210, R41 ;  /* 0x000052102b277816 */ /* 0x001fe40000000029 */
[----:B------:R-:W-:Y:S01]  /*c8fb0*/  LOP3.LUT R41, R59, 0xffff, RZ, 0xc0, !PT ;  /* 0x0000ffff3b297812 */ /* 0x000fe200078ec0ff */
[----:B--2---:R-:W-:Y:S01]  /*c8fc0*/  IMAD.X R45, R40, 0x1, R32, P6 ;  /* 0x00000001282d7824 */ /* 0x004fe200030e0620 */
[----:B-1----:R-:W-:Y:S02]  /*c8fd0*/  IADD3 R36, P6, PT, R58, R31, RZ ;  /* 0x0000001f3a247210 */ /* 0x002fe40007fde0ff */
[----:B------:R-:W-:-:S03]  /*c8fe0*/  PRMT R59, R50, 0x4210, R41 ;  /* 0x00004210323b7816 */ /* 0x000fc60000000029 */
[----:B------:R-:W-:Y:S01]  /*c8ff0*/  IMAD.X R37, R40, 0x1, R33, P6 ;  /* 0x0000000128257824 */ /* 0x000fe200030e0621 */
[----:B------:R-:W2:Y:S04]  /*c9000*/  LDL.LU R50, [R1+0x5464] ;  /* 0x0054640001327983 */ /* 0x000ea80000300800 */
[----:B------:R-:W-:Y:S04]  /*c9010*/  STL.64 [R1+0x1520], R44 ;  /* 0x0015202c01007387 */ /* 0x000fe80000100a00 */
[----:B------:R0:W-:Y:S02]  /*c9020*/  STL.64 [R1+0x14d8], R36 ;  /* 0x0014d82401007387 */ /* 0x0001e40000100a00 */
[----:B0-----:R-:W-:-:S05]  /*c9030*/  IADD3 R36, P6, PT, R58, R34, RZ ;  /* 0x000000223a247210 */ /* 0x001fca0007fde0ff */
[----:B------:R-:W-:Y:S01]  /*c9040*/  IMAD.X R37, R40, 0x1, R35, P6 ;  /* 0x0000000128257824 */ /* 0x000fe200030e0623 */
[----:B------:R-:W-:-:S04]  /*c9050*/  SHF.R.S32.HI R40, RZ, 0x1f, R46 ;  /* 0x0000001fff287819 */ /* 0x000fc8000001142e */
[----:B------:R0:W-:Y:S02]  /*c9060*/  STL.64 [R1+0x13f8], R36 ;  /* 0x0013f82401007387 */ /* 0x0001e40000100a00 */
[----:B0-----:R-:W-:-:S05]  /*c9070*/  IADD3 R36, P6, PT, R46, R28, RZ ;  /* 0x0000001c2e247210 */ /* 0x001fca0007fde0ff */
[----:B------:R-:W-:-:S05]  /*c9080*/  IMAD.X R37, R40, 0x1, R26, P6 ;  /* 0x0000000128257824 */ /* 0x000fca00030e061a */
[----:B------:R0:W-:Y:S02]  /*c9090*/  STL.64 [R1+0x1348], R36 ;  /* 0x0013482401007387 */ /* 0x0001e40000100a00 */
[----:B0-----:R-:W-:-:S05]  /*c90a0*/  IADD3 R36, P6, PT, R46, R27, RZ ;  /* 0x0000001b2e247210 */ /* 0x001fca0007fde0ff */
[----:B------:R-:W-:Y:S01]  /*c90b0*/  IMAD.X R37, R40, 0x1, R25, P6 ;  /* 0x0000000128257824 */ /* 0x000fe200030e0619 */
[----:B------:R-:W-:-:S05]  /*c90c0*/  IADD3 R26, P6, PT, R46, R24, RZ ;  /* 0x000000182e1a7210 */ /* 0x000fca0007fde0ff */
[----:B------:R-:W-:Y:S01]  /*c90d0*/  IMAD.X R27, R40, 0x1, R22, P6 ;  /* 0x00000001281b7824 */ /* 0x000fe200030e0616 */
[----:B------:R-:W-:Y:S01]  /*c90e0*/  IADD3 R24, P6, PT, R46, R23, RZ ;  /* 0x000000172e187210 */ /* 0x000fe20007fde0ff */
[----:B------:R0:W-:Y:S04]  /*c90f0*/  STL.64 [R1+0x12c0], R36 ;  /* 0x0012c02401007387 */ /* 0x0001e80000100a00 */
[----:B------:R-:W-:Y:S01]  /*c9100*/  IMAD.X R25, R40, 0x1, R21, P6 ;  /* 0x0000000128197824 */ /* 0x000fe200030e0615 */
[----:B------:R-:W-:Y:S04]  /*c9110*/  STL.64 [R1+0x12b8], R26 ;  /* 0x0012b81a01007387 */ /* 0x000fe80000100a00 */
[----:B------:R-:W-:Y:S04]  /*c9120*/  STL.64 [R1+0x12b0], R24 ;  /* 0x0012b01801007387 */ /* 0x000fe80000100a00 */
[----:B------:R-:W2:Y:S01]  /*c9130*/  LDL.LU R47, [R1+0x160] ;  /* 0x00016000012f7983 */ /* 0x000ea20000300800 */
[----:B------:R-:W-:-:S05]  /*c9140*/  IADD3 R22, P6, PT, R46, R20, RZ ;  /* 0x000000142e167210 */ /* 0x000fca0007fde0ff */
[----:B------:R-:W-:Y:S01]  /*c9150*/  IMAD.X R23, R40, 0x1, R19, P6 ;  /* 0x0000000128177824 */ /* 0x000fe200030e0613 */
        /* <DEDUP_REMOVED lines=10> */
[----:B------:R-:W-:Y:S01]  /*c9200*/  IADD3 R10, P6, PT, R46, R9, RZ ;  /* 0x000000092e0a7210 */ /* 0x000fe20007fde0ff */
[----:B------:R-:W-:Y:S04]  /*c9210*/  STL.64 [R1+0x12a8], R22 ;  /* 0x0012a81601007387 */ /* 0x000fe80000100a00 */
[----:B------:R-:W-:Y:S01]  /*c9220*/  IMAD.X R11, R40, 0x1, R6, P6 ;  /* 0x00000001280b7824 */ /* 0x000fe200030e0606 */
[----:B------:R-:W-:Y:S01]  /*c9230*/  IADD3 R8, P6, PT, R46, R7, RZ ;  /* 0x000000072e087210 */ /* 0x000fe20007fde0ff */
[----:B------:R-:W3:Y:S04]  /*c9240*/  LDL.LU R42, [R1+0x1a18] ;  /* 0x001a1800012a7983 */ /* 0x000ee80000300800 */
[----:B------:R-:W-:Y:S01]  /*c9250*/  STL.64 [R1+0x12a0], R20 ;  /* 0x0012a01401007387 */ /* 0x000fe20000100a00 */
[----:B------:R-:W-:Y:S01]  /*c9260*/  IMAD.X R9, R40, 0x1, R5, P6 ;  /* 0x0000000128097824 */ /* 0x000fe200030e0605 */
[----:B------:R-:W-:-:S02]  /*c9270*/  IADD3 R6, P6, PT, R46, R4, RZ ;  /* 0x000000042e067210 */ /* 0x000fc40007fde0ff */
[----:B------:R-:W4:Y:S04]  /*c9280*/  LDL.LU R58, [R1+0x1990] ;  /* 0x00199000013a7983 */ /* 0x000f280000300800 */
[----:B------:R-:W-:Y:S01]  /*c9290*/  STL.64 [R1+0x1248], R18 ;  /* 0x0012481201007387 */ /* 0x000fe20000100a00 */
[----:B------:R-:W-:-:S03]  /*c92a0*/  IMAD.X R7, R40, 0x1, R30, P6 ;  /* 0x0000000128077824 */ /* 0x000fc600030e061e */
[----:B------:R-:W-:Y:S04]  /*c92b0*/  STL.64 [R1+0x11b8], R16 ;  /* 0x0011b81001007387 */ /* 0x000fe80000100a00 */
[----:B------:R-:W-:Y:S04]  /*c92c0*/  STL.64 [R1+0xfa8], R14 ;  /* 0x000fa80e01007387 */ /* 0x000fe80000100a00 */
[----:B------:R-:W-:Y:S04]  /*c92d0*/  STL.64 [R1+0xa38], R12 ;  /* 0x000a380c01007387 */ /* 0x000fe80000100a00 */
[----:B------:R-:W-:Y:S04]  /*c92e0*/  STL.64 [R1+0x958], R10 ;  /* 0x0009580a01007387 */ /* 0x000fe80000100a00 */
[----:B------:R-:W4:Y:S04]  /*c92f0*/  LDL.LU R28, [R1+0x2a68] ;  /* 0x002a6800011c7983 */ /* 0x000f280000300800 */
[----:B------:R-:W-:Y:S04]  /*c9300*/  STL.64 [R1+0x7c8], R8 ;  /* 0x0007c80801007387 */ /* 0x000fe80000100a00 */
[----:B------:R-:W4:Y:S04]  /*c9310*/  LDL.LU R43, [R1+0x19e8] ;  /* 0x0019e800012b7983 */ /* 0x000f280000300800 */
[----:B0-----:R-:W4:Y:S04]  /*c9320*/  LDL.LU R36, [R1+0x140] ;  /* 0x0001400001247983 */ /* 0x001f280000300800 */
[----:B------:R0:W-:Y:S02]  /*c9330*/  STL.64 [R1+0x370], R6 ;  /* 0x0003700601007387 */ /* 0x0001e40000100a00 */
[----:B0-----:R-:W-:-:S05]  /*c9340*/  IADD3 R6, P6, PT, R46, R29, RZ ;  /* 0x0000001d2e067210 */ /* 0x001fca0007fde0ff */
[----:B------:R-:W-:-:S05]  /*c9350*/  IMAD.X R7, R40, 0x1, R32, P6 ;  /* 0x0000000128077824 */ /* 0x000fca00030e0620 */
[----:B------:R0:W-:Y:S02]  /*c9360*/  STL.64 [R1+0x368], R6 ;  /* 0x0003680601007387 */ /* 0x0001e40000100a00 */
[----:B0-----:R-:W-:-:S05]  /*c9370*/  IADD3 R6, P6, PT, R46, R31, RZ ;  /* 0x0000001f2e067210 */ /* 0x001fca0007fde0ff */
[----:B------:R-:W-:-:S05]  /*c9380*/  IMAD.X R7, R40, 0x1, R33, P6 ;  /* 0x0000000128077824 */ /* 0x000fca00030e0621 */
[----:B------:R0:W-:Y:S01]  /*c9390*/  STL.64 [R1+0x360], R6 ;  /* 0x0003600601007387 */ /* 0x0001e20000100a00 */
[----:B------:R-:W-:-:S03]  /*c93a0*/  IMAD.MOV.U32 R33, RZ, RZ, R0 ;  /* 0x000000ffff217224 */ /* 0x000fc600078e0000 */
[----:B------:R-:W4:Y:S04]  /*c93b0*/  LDL.LU R37, [R1+0xbc] ;  /* 0x0000bc0001257983 */ /* 0x000f280000300800 */
[----:B------:R-:W4:Y:S01]  /*c93c0*/  LDL.LU R38, [R1+0x19b4] ;  /* 0x0019b40001267983 */ /* 0x000f220000300800 */
[----:B0-----:R-:W-:-:S03]  /*c93d0*/  IADD3 R6, P6, PT, R46, R34, RZ ;  /* 0x000000222e067210 */ /* 0x001fc60007fde0ff */
[----:B------:R-:W4:Y:S02]  /*c93e0*/  LDL.LU R32, [R1+0x70] ;  /* 0x0000700001207983 */ /* 0x000f240000300800 */
[----:B------:R-:W-:-:S05]  /*c93f0*/  IMAD.X R7, R40, 0x1, R35, P6 ;  /* 0x0000000128077824 */ /* 0x000fca00030e0623 */
[----:B------:R-:W-:Y:S04]  /*c9400*/  STL.64 [R1+0x358], R6 ;  /* 0x0003580601007387 */ /* 0x000fe80000100a00 */
[----:B------:R-:W4:Y:S01]  /*c9410*/  LDL.LU R0, [R1+0x5460] ;  /* 0x0054600001007983 */ /* 0x000f220000300800 */
[----:B------:R-:W-:-:S03]  /*c9420*/  IMAD.MOV.U32 R34, RZ, RZ, R53 ;  /* 0x000000ffff227224 */ /* 0x000fc600078e0035 */
[----:B------:R-:W4:Y:S01]  /*c9430*/  LDL.LU R53, [R1+0x545c] ;  /* 0x00545c0001357983 */ /* 0x000f220000300800 */
[----:B--2---:R-:W-:-:S03]  /*c9440*/  PRMT R5, R50, 0x3340, R47 ;  /* 0x0000334032057816 */ /* 0x004fc6000000002f */
[----:B------:R-:W2:Y:S01]  /*c9450*/  LDL.LU R50, [R1+0x5458] ;  /* 0x0054580001327983 */ /* 0x000ea20000300800 */
[----:B------:R-:W-:Y:S01]  /*c9460*/  PRMT R60, R60, 0x5210, R41 ;  /* 0x000052103c3c7816 */ /* 0x000fe20000000029 */
[----:B------:R-:W-:Y:S01]  /*c9470*/  IMAD.MOV.U32 R41, RZ, RZ, R2 ;  /* 0x000000ffff297224 */ /* 0x000fe200078e0002 */
[----:B---3--:R-:W-:-:S04]  /*c9480*/  LOP3.LUT R40, R42, 0xffff, RZ, 0xc0, !PT ;  /* 0x0000ffff2a287812 */ /* 0x008fc800078ec0ff */
[----:B------:R-:W-:-:S04]  /*c9490*/  PRMT R4, R40, 0x3340, R4 ;  /* 0x0000334028047816 */ /* 0x000fc80000000004 */
[----:B------:R-:W-:Y:S02]  /*c94a0*/  PRMT R4, R5, 0x5410, R4 ;  /* 0x0000541005047816 */ /* 0x000fe40000000004 */
[----:B----4-:R-:W-:Y:S02]  /*c94b0*/  LOP3.LUT R42, R58, 0xffff, RZ, 0xc0, !PT ;  /* 0x0000ffff3a2a7812 */ /* 0x010fe400078ec0ff */
[----:B------:R-:W3:Y:S04]  /*c94c0*/  LDL.LU R58, [R1+0x1994] ;  /* 0x00199400013a7983 */ /* 0x000ee80000300800 */
[----:B------:R-:W-:Y:S04]  /*c94d0*/  STL [R1+0x314], R4 ;  /* 0x0003140401007387 */ /* 0x000fe80000100800 */
[----:B------:R-:W-:Y:S04]  /*c94e0*/  STL [R1+0x539c], R42 ;  /* 0x00539c2a01007387 */ /* 0x000fe80000100800 */
[----:B------:R0:W-:Y:S02]  /*c94f0*/  STL [R1+0x5398], R40 ;  /* 0x0053982801007387 */ /* 0x0001e40000100800 */
[----:B0-----:R-:W-:-:S02]  /*c9500*/  IMAD.MOV.U32 R40, RZ, RZ, R52 ;  /* 0x000000ffff287224 */ /* 0x001fc400078e0034 */
[----:B------:R-:W4:Y:S04]  /*c9510*/  LDL.LU R52, [R1+0x5454] ;  /* 0x0054540001347983 */ /* 0x000f280000300800 */
[----:B------:R-:W4:Y:S01]  /*c9520*/  LDL.LU R2, [R1+0x5450] ;  /* 0x0054500001027983 */ /* 0x000f220000300800 */
[----:B------:R-:W-:Y:S01]  /*c9530*/  PRMT R4, R42, 0x3340, R0 ;  /* 0x000033402a047816 */ /* 0x000fe20000000000 */
[----:B------:R-:W-:Y:S02]  /*c9540*/  IMAD.MOV.U32 R42, RZ, RZ, R55 ;  /* 0x000000ffff2a7224 */ /* 0x000fe400078e0037 */
[----:B------:R-:W4:Y:S04]  /*c9550*/  LDL.LU R55, [R1+0x544c] ;  /* 0x00544c0001377983 */ /* 0x000f280000300800 */
[----:B------:R-:W4:Y:S04]  /*c9560*/  LDL.LU R25, [R1+0x19bc] ;  /* 0x0019bc0001197983 */ /* 0x000f280000300800 */
[----:B------:R-:W4:Y:S04]  /*c9570*/  LDL.LU R44, [R1+0x197c] ;  /* 0x00197c00012c7983 */ /* 0x000f280000300800 */
[----:B------:R-:W4:Y:S04]  /*c9580*/  LDL.LU R45, [R1+0x1998] ;  /* 0x00199800012d7983 */ /* 0x000f280000300800 */
[----:B------:R-:W4:Y:S04]  /*c9590*/  LDL.LU R46, [R1+0x19d8] ;  /* 0x0019d800012e7983 */ /* 0x000f280000300800 */
[----:B------:R-:W4:Y:S01]  /*c95a0*/  LDL.LU R47, [R1+0x1980] ;  /* 0x00198000012f7983 */ /* 0x000f220000300800 */
[----:B--2---:R-:W-:-:S03]  /*c95b0*/  PRMT R6, R50, 0x5410, R4 ;  /* 0x0000541032067816 */ /* 0x004fc60000000004 */
[----:B------:R-:W2:Y:S01]  /*c95c0*/  LDL.LU R50, [R1+0x5448] ;  /* 0x0054480001327983 */ /* 0x000ea20000300800 */
[----:B------:R-:W-:Y:S02]  /*c95d0*/  LOP3.LUT R4, R28, 0xffff, RZ, 0xc0, !PT ;  /* 0x0000ffff1c047812 */ /* 0x000fe400078ec0ff */
[----:B------:R-:W-:Y:S02]  /*c95e0*/  LOP3.LUT R5, R43, 0xffff, RZ, 0xc0, !PT ;  /* 0x0000ffff2b057812 */ /* 0x000fe400078ec0ff */
[----:B------:R-:W-:Y:S01]  /*c95f0*/  PRMT R43, R36, 0x4210, R4 ;  /* 0x00004210242b7816 */ /* 0x000fe20000000004 */
[----:B------:R-:W-:Y:S04]  /*c9600*/  STL [R1+0x1990], R6 ;  /* 0x0019900601007387 */ /* 0x000fe80000100800 */
[----:B------:R-:W2:Y:S04]  /*c9610*/  LDL.LU R24, [R1+0x199c] ;  /* 0x00199c0001187983 */ /* 0x000ea80000300800 */
[----:B------:R0:W-:Y:S04]  /*c9620*/  STL.64 [R1+0x53c0], R42 ;  /* 0x0053c02a01007387 */ /* 0x0001e80000100a00 */
[----:B------:R-:W-:Y:S01]  /*c9630*/  STL.64 [R1+0x53b8], R40 ;  /* 0x0053b82801007387 */ /* 0x000fe20000100a00 */
[----:B------:R-:W-:-:S02]  /*c9640*/  PRMT R35, R37, 0x5210, R5 ;  /* 0x0000521025237816 */ /* 0x000fc40000000005 */
[----:B------:R-:W-:Y:S02]  /*c9650*/  LOP3.LUT R10, R38, 0xffff, RZ, 0xc0, !PT ;  /* 0x0000ffff260a7812 */ /* 0x000fe400078ec0ff */
[----:B---3--:R-:W-:Y:S02]  /*c9660*/  LOP3.LUT R9, R58, 0xffff, RZ, 0xc0, !PT ;  /* 0x0000ffff3a097812 */ /* 0x008fe400078ec0ff */
[----:B----4-:R-:W-:Y:S02]  /*c9670*/  PRMT R2, R2, 0x5210, R4 ;  /* 0x0000521002027816 */ /* 0x010fe40000000004 */
[----:B------:R-:W-:-:S05]  /*c9680*/  PRMT R55, R55, 0x4210, R5 ;  /* 0x0000421037377816 */ /* 0x000fca0000000005 */
[----:B------:R1:W-:Y:S04]  /*c9690*/  STL.64 [R1+0x53d0], R54 ;  /* 0x0053d03601007387 */ /* 0x0003e80000100a00 */
[----:B------:R3:W-:Y:S04]  /*c96a0*/  STL.64 [R1+0x53c8], R52 ;  /* 0x0053c83401007387 */ /* 0x0007e80000100a00 */
[----:B------:R-:W4:Y:S04]  /*c96b0*/  LDL.LU R27, [R1+0x19ac] ;  /* 0x0019ac00011b7983 */ /* 0x000f280000300800 */
[----:B------:R-:W4:Y:S04]  /*c96c0*/  LDL.LU R26, [R1+0x1968] ;  /* 0x00196800011a7983 */ /* 0x000f280000300800 */
[----:B------:R-:W4:Y:S04]  /*c96d0*/  LDL.LU R28, [R1+0x1984] ;  /* 0x00198400011c7983 */ /* 0x000f280000300800 */
[----:B------:R-:W4:Y:S04]  /*c96e0*/  LDL.LU R36, [R1+0x19b0] ;  /* 0x0019b00001247983 */ /* 0x000f280000300800 */
[----:B------:R-:W4:Y:S01]  /*c96f0*/  LDL.LU R37, [R1+0x196c] ;  /* 0x00196c0001257983 */ /* 0x000f220000300800 */
[----:B------:R-:W-:-:S02]  /*c9700*/  PRMT R5, R10, 0x3340, R9 ;  /* 0x000033400a057816 */ /* 0x000fc40000000009 */
[----:B------:R-:W-:Y:S01]  /*c9710*/  LOP3.LUT R16, R44, 0xffff, RZ, 0xc0, !PT ;  /* 0x0000ffff2c107812 */ /* 0x000fe200078ec0ff */
[----:B------:R-:W-:Y:S01]  /*c9720*/  IMAD.MOV.U32 R44, RZ, RZ, R56 ;  /* 0x000000ffff2c7224 */ /* 0x000fe200078e0038 */
[----:B------:R-:W-:Y:S01]  /*c9730*/  LOP3.LUT R14, R45, 0xffff, RZ, 0xc0, !PT ;  /* 0x0000ffff2d0e7812 */ /* 0x000fe200078ec0ff */
[----:B------:R-:W-:Y:S01]  /*c9740*/  IMAD.MOV.U32 R45, RZ, RZ, R51 ;  /* 0x000000ffff2d7224 */ /* 0x000fe200078e0033 */
[----:B--2---:R-:W-:Y:S02]  /*c9750*/  LOP3.LUT R11, R50, 0xffff, RZ, 0xc0, !PT ;  /* 0x0000ffff320b7812 */ /* 0x004fe400078ec0ff */
[----:B------:R-:W2:Y:S04]  /*c9760*/  LDL R50, [R1+0x1fdc] ;  /* 0x001fdc0001327983 */ /* 0x000ea80000100800 */
[----:B------:R-:W2:Y:S01]  /*c9770*/  LDL.LU R38, [R1+0x1988] ;  /* 0x0019880001267983 */ /* 0x000ea20000300800 */
[----:B------:R-:W-:-:S04]  /*c9780*/  PRMT R4, R11, 0x3340, R0 ;  /* 0x000033400b047816 */ /* 0x000fc80000000000 */
[----:B------:R-:W-:-:S05]  /*c9790*/  PRMT R58, R5, 0x5410, R4 ;  /* 0x00005410053a7816 */ /* 0x000fca0000000004 */
[----:B------:R-:W-:Y:S04]  /*c97a0*/  STL [R1+0x5260], R58 ;  /* 0x0052603a01007387 */ /* 0x000fe80000100800 */
[----:B------:R-:W2:Y:S04]  /*c97b0*/  LDL.LU R56, [R1+0x5444] ;  /* 0x0054440001387983 */ /* 0x000ea80000300800 */
[----:B------:R-:W2:Y:S01]  /*c97c0*/  LDL.LU R51, [R1+0x5440] ;  /* 0x0054400001337983 */ /* 0x000ea20000300800 */
[----:B------:R-:W-:Y:S01]  /*c97d0*/  LOP3.LUT R18, R24, 0xffff, RZ, 0xc0, !PT ;  /* 0x0000ffff18127812 */ /* 0x000fe200078ec0ff */
[----:B0-----:R-:W-:Y:S01]  /*c97e0*/  IMAD.MOV.U32 R43, RZ, RZ, R39 ;  /* 0x000000ffff2b7224 */ /* 0x001fe200078e0027 */
[----:B------:R-:W-:-:S02]  /*c97f0*/  LOP3.LUT R13, R25, 0xffff, RZ, 0xc0, !PT ;  /* 0x0000ffff190d7812 */ /* 0x000fc400078ec0ff */
[----:B------:R-:W-:Y:S01]  /*c9800*/  LOP3.LUT R17, R46, 0xffff, RZ, 0xc0, !PT ;  /* 0x0000ffff2e117812 */ /* 0x000fe200078ec0ff */
[----:B------:R-:W-:Y:S01]  /*c9810*/  IMAD.MOV.U32 R46, RZ, RZ, R57 ;  /* 0x000000ffff2e7224 */ /* 0x000fe200078e0039 */
[----:B------:R-:W-:Y:S01]  /*c9820*/  LOP3.LUT R25, R47, 0xffff, RZ, 0xc0, !PT ;  /* 0x0000ffff2f197812 */ /* 0x000fe200078ec0ff */
[----:B------:R-:W2:Y:S01]  /*c9830*/  LDL.LU R57, [R1+0x543c] ;  /* 0x00543c0001397983 */ /* 0x000ea20000300800 */
[----:B------:R-:W-:-:S03]  /*c9840*/  IMAD.MOV.U32 R47, RZ, RZ, R48 ;  /* 0x000000ffff2f7224 */ /* 0x000fc600078e0030 */
[----:B------:R-:W2:Y:S01]  /*c9850*/  LDL.LU R48, [R1+0x5438] ;  /* 0x0054380001307983 */ /* 0x000ea20000300800 */
[----:B-1----:R-:W-:-:S03]  /*c9860*/  IMAD.MOV.U32 R55, RZ, RZ, R59 ;  /* 0x000000ffff377224 */ /* 0x002fc600078e003b */
[----:B---3--:R-:W3:Y:S01]  /*c9870*/  LDL.LU R52, [R1+0x40] ;  /* 0x0000400001347983 */ /* 0x008ee20000300800 */
[----:B------:R-:W-:Y:S02]  /*c9880*/  IMAD.MOV.U32 R40, RZ, RZ, R3 ;  /* 0x000000ffff287224 */ /* 0x000fe400078e0003 */
[----:B------:R-:W-:Y:S02]  /*c9890*/  IMAD.MOV.U32 R41, RZ, RZ, R49 ;  /* 0x000000ffff297224 */ /* 0x000fe400078e0031 */
[----:B------:R-:W-:Y:S01]  /*c98a0*/  IMAD.MOV.U32 R42, RZ, RZ, R61 ;  /* 0x000000ffff2a7224 */ /* 0x000fe200078e003d */
[----:B----4-:R-:W-:Y:S02]  /*c98b0*/  LOP3.LUT R19, R27, 0xffff, RZ, 0xc0, !PT ;  /* 0x0000ffff1b137812 */ /* 0x010fe400078ec0ff */
[----:B------:R-:W-:Y:S02]  /*c98c0*/  LOP3.LUT R21, R28, 0xffff, RZ, 0xc0, !PT ;  /* 0x0000ffff1c157812 */ /* 0x000fe400078ec0ff */
[----:B------:R-:W-:-:S02]  /*c98d0*/  LOP3.LUT R24, R36, 0xffff, RZ, 0xc0, !PT ;  /* 0x0000ffff24187812 */ /* 0x000fc400078ec0ff */
[----:B------:R-:W-:Y:S02]  /*c98e0*/  LOP3.LUT R28, R37, 0xffff, RZ, 0xc0, !PT ;  /* 0x0000ffff251c7812 */ /* 0x000fe400078ec0ff */
[----:B--2---:R-:W-:Y:S02]  /*c98f0*/  LOP3.LUT R27, R38, 0xffff, RZ, 0xc0, !PT ;  /* 0x0000ffff261b7812 */ /* 0x004fe400078ec0ff */
[----:B------:R-:W0:Y:S01]  /*c9900*/  LDS.128 R36, [R50] ;  /* 0x0000000032247984 */ /* 0x000e220000000c00 */
[----:B------:R-:W-:Y:S01]  /*c9910*/  NOP ;  /* 0x0000000000007918 */ /* 0x000fe20000000000 */
[----:B------:R-:W-:Y:S02]  /*c9920*/  IMAD.MOV.U32 R53, RZ, RZ, R56 ;  /* 0x000000ffff357224 */ /* 0x000fe400078e0038 */
[----:B------:R-:W2:Y:S01]  /*c9930*/  LDL.LU R56, [R1+0x5434] ;  /* 0x0054340001387983 */ /* 0x000ea20000300800 */
[----:B------:R-:W-:-:S03]  /*c9940*/  IMAD.MOV.U32 R54, RZ, RZ, R51 ;  /* 0x000000ffff367224 */ /* 0x000fc600078e0033 */
[----:B------:R-:W4:Y:S04]  /*c9950*/  LDL.LU R51, [R1+0x5430] ;  /* 0x0054300001337983 */ /* 0x000f280000300800 */
[----:B------:R-:W2:Y:S04]  /*c9960*/  LDL.LU R59, [R1+0x542c] ;  /* 0x00542c00013b7983 */ /* 0x000ea80000300800 */
[----:B------:R-:W2:Y:S04]  /*c9970*/  LDL.LU R3, [R1+0x5428] ;  /* 0x0054280001037983 */ /* 0x000ea80000300800 */
[----:B------:R-:W2:Y:S04]  /*c9980*/  LDL.LU R49, [R1+0x5424] ;  /* 0x0054240001317983 */ /* 0x000ea80000300800 */
[----:B------:R-:W2:Y:S04]  /*c9990*/  LDL.LU R61, [R1+0x5420] ;  /* 0x00542000013d7983 */ /* 0x000ea80000300800 */
[----:B0-----:R-:W-:Y:S04]  /*c99a0*/  STL.64 [R1+0x1c0], R36 ;  /* 0x0001c02401007387 */ /* 0x001fe80000100a00 */
[----:B------:R0:W-:Y:S04]  /*c99b0*/  STL.64 [R1+0x1c8], R38 ;  /* 0x0001c82601007387 */ /* 0x0001e80000100a00 */
[----:B0-----:R-:W2:Y:S04]  /*c99c0*/  LDL.LU.64 R38, [R1+0x5418] ;  /* 0x0054180001267983 */ /* 0x001ea80000300a00 */
[----:B------:R-:W2:Y:S04]  /*c99d0*/  LDL.LU.64 R36, [R1+0x5410] ;  /* 0x0054100001247983 */ /* 0x000ea80000300a00 */
[----:B------:R-:W-:Y:S01]  /*c99e0*/  STSM.16.M88.4 [R50], R44 ;  /* 0x0000002c32007844 */ /* 0x000fe20000000200 */
[----:B------:R-:W-:-:S03]  /*c99f0*/  NOP ;  /* 0x0000000000007918 */ /* 0x000fc60000000000 */
[----:B------:R-:W0:Y:S01]  /*c9a00*/  LDS.128 R44, [R50] ;  /* 0x00000000322c7984 */ /* 0x000e220000000c00 */
[----:B------:R-:W-:-:S03]  /*c9a10*/  NOP ;  /* 0x0000000000007918 */ /* 0x000fc60000000000 */
[----:B0-----:R-:W-:Y:S04]  /*c9a20*/  STL.64 [R1+0x1b0], R44 ;  /* 0x0001b02c01007387 */ /* 0x001fe80000100a00 */
[----:B------:R0:W-:Y:S04]  /*c9a30*/  STL.64 [R1+0x1b8], R46 ;  /* 0x0001b82e01007387 */ /* 0x0001e80000100a00 */
[----:B0-----:R-:W3:Y:S04]  /*c9a40*/  LDL.LU.64 R46, [R1+0x5408] ;  /* 0x00540800012e7983 */ /* 0x001ee80000300a00 */
[----:B------:R-:W3:Y:S04]  /*c9a50*/  LDL.LU.64 R44, [R1+0x5400] ;  /* 0x00540000012c7983 */ /* 0x000ee80000300a00 */
[----:B--2---:R-:W-:Y:S01]  /*c9a60*/  STSM.16.M88.4 [R50], R36 ;  /* 0x0000002432007844 */ /* 0x004fe20000000200 */
[----:B------:R-:W-:-:S03]  /*c9a70*/  NOP ;  /* 0x0000000000007918 */ /* 0x000fc60000000000 */
[----:B------:R-:W0:Y:S01]  /*c9a80*/  LDS.128 R36, [R50] ;  /* 0x0000000032247984 */ /* 0x000e220000000c00 */
[----:B------:R-:W-:-:S03]  /*c9a90*/  NOP ;  /* 0x0000000000007918 */ /* 0x000fc60000000000 */
[----:B0-----:R-:W-:Y:S04]  /*c9aa0*/  STL.64 [R1+0x1a0], R36 ;  /* 0x0001a02401007387 */ /* 0x001fe80000100a00 */
[----:B------:R0:W-:Y:S04]  /*c9ab0*/  STL.64 [R1+0x1a8], R38 ;  /* 0x0001a82601007387 */ /* 0x0001e80000100a00 */
[----:B0-----:R-:W2:Y:S04]  /*c9ac0*/  LDL.LU.64 R38, [R1+0x53f8] ;  /* 0x0053f80001267983 */ /* 0x001ea80000300a00 */
[----:B------:R-:W2:Y:S04]  /*c9ad0*/  LDL.LU.64 R36, [R1+0x53f0] ;  /* 0x0053f00001247983 */ /* 0x000ea80000300a00 */
[----:B---3--:R-:W-:Y:S01]  /*c9ae0*/  STSM.16.M88.4 [R50], R52 ;  /* 0x0000003432007844 */ /* 0x008fe20000000200 */
[----:B------:R-:W-:-:S03]  /*c9af0*/  NOP ;  /* 0x0000000000007918 */ /* 0x000fc60000000000 */
[----:B------:R-:W0:Y:S01]  /*c9b00*/  LDS.128 R52, [R50] ;  /* 0x0000000032347984 */ /* 0x000e220000000c00 */
[----:B------:R-:W-:-:S03]  /*c9b10*/  NOP ;  /* 0x0000000000007918 */ /* 0x000fc60000000000 */
[----:B0-----:R-:W-:Y:S04]  /*c9b20*/  STL.64 [R1+0x190], R52 ;  /* 0x0001903401007387 */ /* 0x001fe80000100a00 */
[----:B------:R-:W-:Y:S04]  /*c9b30*/  STL.64 [R1+0x198], R54 ;  /* 0x0001983601007387 */ /* 0x000fe80000100a00 */
[----:B--2---:R0:W-:Y:S01]  /*c9b40*/  STSM.16.M88.4 [R50], R36 ;  /* 0x0000002432007844 */ /* 0x0041e20000000200 */
[----:B------:R-:W-:-:S03]  /*c9b50*/  NOP ;  /* 0x0000000000007918 */ /* 0x000fc60000000000 */
[----:B------:R-:W1:Y:S01]  /*c9b60*/  LDS.128 R52, [R50] ;  /* 0x0000000032347984 */ /* 0x000e620000000c00 */
[----:B------:R-:W-:-:S03]  /*c9b70*/  NOP ;  /* 0x0000000000007918 */ /* 0x000fc60000000000 */
[----:B0-----:R-:W2:Y:S04]  /*c9b80*/  LDL.LU R36, [R1+0x80] ;  /* 0x0000800001247983 */ /* 0x001ea80000300800 */
[----:B------:R-:W2:Y:S01]  /*c9b90*/  LDL.LU R37, [R1+0x84] ;  /* 0x0000840001257983 */ /* 0x000ea20000300800 */
[----:B------:R-:W-:-:S03]  /*c9ba0*/  IMAD.MOV.U32 R38, RZ, RZ, R49 ;  /* 0x000000ffff267224 */ /* 0x000fc600078e0031 */
[----:B------:R-:W3:Y:S01]  /*c9bb0*/  LDL.LU R49, [R1+0x53ec] ;  /* 0x0053ec0001317983 */ /* 0x000ee20000300800 */
[----:B------:R-:W-:-:S03]  /*c9bc0*/  IMAD.MOV.U32 R39, RZ, RZ, R59 ;  /* 0x000000ffff277224 */ /* 0x000fc600078e003b */
[----:B------:R-:W4:Y:S04]  /*c9bd0*/  LDL.LU R59, [R1+0x53e8] ;  /* 0x0053e800013b7983 */ /* 0x000f280000300800 */
[----:B------:R0:W-:Y:S04]  /*c9be0*/  STSM.16.M88.4 [R50], R44 ;  /* 0x0000002c32007844 */ /* 0x0001e80000000200 */
[----:B-1----:R-:W-:Y:S01]  /*c9bf0*/  STL.64 [R1+0x180], R52 ;  /* 0x0001803401007387 */ /* 0x002fe20000100a00 */
[----:B0-----:R-:W-:-:S03]  /*c9c00*/  IMAD.MOV.U32 R44, RZ, RZ, R56 ;  /* 0x000000ffff2c7224 */ /* 0x001fc600078e0038 */
[----:B------:R-:W-:Y:S01]  /*c9c10*/  STL.64 [R1+0x188], R54 ;  /* 0x0001883601007387 */ /* 0x000fe20000100a00 */
[----:B------:R-:W-:-:S03]  /*c9c20*/  NOP ;  /* 0x0000000000007918 */ /* 0x000fc60000000000 */
[----:B------:R-:W0:Y:S01]  /*c9c30*/  LDS.128 R52, [R50] ;  /* 0x0000000032347984 */ /* 0x000e220000000c00 */
[----:B------:R-:W-:Y:S01]  /*c9c40*/  IMAD.MOV.U32 R45, RZ, RZ, R48 ;  /* 0x000000ffff2d7224 */ /* 0x000fe200078e0030 */
[----:B------:R-:W-:Y:S01]  /*c9c50*/  NOP ;  /* 0x0000000000007918 */ /* 0x000fe20000000000 */
[----:B------:R-:W-:Y:S01]  /*c9c60*/  IMAD.MOV.U32 R46, RZ, RZ, R57 ;  /* 0x000000ffff2e7224 */ /* 0x000fe200078e0039 */
[----:B------:R-:W-:Y:S01]  /*c9c70*/  STSM.16.M88.4 [R50], R40 ;  /* 0x0000002832007844 */ /* 0x000fe20000000200 */
[----:B------:R-:W-:Y:S01]  /*c9c80*/  IMAD.MOV.U32 R47, RZ, RZ, R60 ;  /* 0x000000ffff2f7224 */ /* 0x000fe200078e003c */
[----:B------:R-:W-:Y:S02]  /*c9c90*/  NOP ;  /* 0x0000000000007918 */ /* 0x000fe40000000000 */
[----:B------:R-:W1:Y:S01]  /*c9ca0*/  LDS.128 R40, [R50] ;  /* 0x0000000032287984 */ /* 0x000e620000000c00 */
[----:B------:R-:W-:-:S03]  /*c9cb0*/  NOP ;  /* 0x0000000000007918 */ /* 0x000fc60000000000 */
[----:B------:R-:W-:Y:S01]  /*c9cc0*/  STSM.16.M88.4 [R50], R44 ;  /* 0x0000002c32007844 */ /* 0x000fe20000000200 */
[----:B------:R-:W-:-:S03]  /*c9cd0*/  NOP ;  /* 0x0000000000007918 */ /* 0x000fc60000000000 */
[----:B------:R-:W1:Y:S01]  /*c9ce0*/  LDS.128 R44, [R50] ;  /* 0x00000000322c7984 */ /* 0x000e620000000c00 */
[----:B------:R-:W-:-:S03]  /*c9cf0*/  NOP ;  /* 0x0000000000007918 */ /* 0x000fc60000000000 */
[----:B------:R-:W4:Y:S04]  /*c9d00*/  LDL.LU R56, [R1+0x53e4] ;  /* 0x0053e40001387983 */ /* 0x000f280000300800 */
[----:B------:R-:W4:Y:S04]  /*c9d10*/  LDL.LU R48, [R1+0x53e0] ;  /* 0x0053e00001307983 */ /* 0x000f280000300800 */
[----:B------:R-:W4:Y:S04]  /*c9d20*/  LDL.LU R57, [R1+0x53dc] ;  /* 0x0053dc0001397983 */ /* 0x000f280000300800 */
[----:B------:R-:W4:Y:S04]  /*c9d30*/  LDL.LU R60, [R1+0x53d8] ;  /* 0x0053d800013c7983 */ /* 0x000f280000300800 */
[----:B0-----:R-:W-:Y:S04]  /*c9d40*/  STL.64 [R1+0x170], R52 ;  /* 0x0001703401007387 */ /* 0x001fe80000100a00 */
[----:B------:R0:W-:Y:S04]  /*c9d50*/  STL.64 [R1+0x178], R54 ;  /* 0x0001783601007387 */ /* 0x0001e80000100a00 */
[----:B0-----:R-:W4:Y:S04]  /*c9d60*/  LDL.LU.64 R54, [R1+0x53d0] ;  /* 0x0053d00001367983 */ /* 0x001f280000300a00 */
[----:B------:R-:W4:Y:S04]  /*c9d70*/  LDL.LU.64 R52, [R1+0x53c8] ;  /* 0x0053c80001347983 */ /* 0x000f280000300a00 */
[----:B-1----:R-:W-:Y:S04]  /*c9d80*/  STL.64 [R1+0x160], R40 ;  /* 0x0001602801007387 */ /* 0x002fe80000100a00 */
[----:B------:R0:W-:Y:S04]  /*c9d90*/  STL.64 [R1+0x168], R42 ;  /* 0x0001682a01007387 */ /* 0x0001e80000100a00 */
[----:B0-----:R-:W4:Y:S04]  /*c9da0*/  LDL.LU.64 R42, [R1+0x53c0] ;  /* 0x0053c000012a7983 */ /* 0x001f280000300a00 */
[----:B------:R-:W4:Y:S04]  /*c9db0*/  LDL.LU.64 R40, [R1+0x53b8] ;  /* 0x0053b80001287983 */ /* 0x000f280000300a00 */
[----:B------:R0:W-:Y:S04]  /*c9dc0*/  STL.64 [R1+0x150], R44 ;  /* 0x0001502c01007387 */ /* 0x0001e80000100a00 */
[----:B------:R1:W-:Y:S01]  /*c9dd0*/  STL.64 [R1+0x158], R46 ;  /* 0x0001582e01007387 */ /* 0x0003e20000100a00 */
[----:B0-----:R-:W-:-:S02]  /*c9de0*/  IMAD.MOV.U32 R45, RZ, RZ, R61 ;  /* 0x000000ffff2d7224 */ /* 0x001fc400078e003d */
[----:B-1----:R-:W-:Y:S01]  /*c9df0*/  IMAD.MOV.U32 R46, RZ, RZ, R3 ;  /* 0x000000ffff2e7224 */ /* 0x002fe200078e0003 */
[----:B--2---:R-:W-:Y:S01]  /*c9e00*/  STSM.16.M88.4 [R50], R36 ;  /* 0x0000002432007844 */ /* 0x004fe20000000200 */
[----:B------:R-:W-:-:S03]  /*c9e10*/  NOP ;  /* 0x0000000000007918 */ /* 0x000fc60000000000 */
[----:B------:R-:W0:Y:S01]  /*c9e20*/  LDS.128 R36, [R50] ;  /* 0x0000000032247984 */ /* 0x000e220000000c00 */
[----:B---3--:R-:W-:Y:S01]  /*c9e30*/  IMAD.MOV.U32 R44, RZ, RZ, R49 ;  /* 0x000000ffff2c7224 */ /* 0x008fe200078e0031 */
[----:B------:R-:W-:Y:S01]  /*c9e40*/  PRMT R4, R16, 0x3340, R0 ;  /* 0x0000334010047816 */ /* 0x000fe20000000000 */
[----:B------:R-:W-:Y:S01]  /*c9e50*/  NOP ;  /* 0x0000000000007918 */ /* 0x000fe20000000000 */
[----:B------:R-:W2:Y:S04]  /*c9e60*/  LDL.LU R49, [R1+0x53b4] ;  /* 0x0053b40001317983 */ /* 0x000ea80000300800 */
[----:B0-----:R-:W-:Y:S04]  /*c9e70*/  STL.64 [R1+0x140], R36 ;  /* 0x0001402401007387 */ /* 0x001fe80000100a00 */
[----:B------:R0:W-:Y:S04]  /*c9e80*/  STL.64 [R1+0x148], R38 ;  /* 0x0001482601007387 */ /* 0x0001e80000100a00 */
[----:B------:R-:W3:Y:S04]  /*c9e90*/  LDL.LU R61, [R1+0x53b0] ;  /* 0x0053b000013d7983 */ /* 0x000ee80000300800 */
[----:B------:R-:W3:Y:S01]  /*c9ea0*/  LDL.LU R3, [R1+0x53ac] ;  /* 0x0053ac0001037983 */ /* 0x000ee20000300800 */
[----:B------:R-:W-:-:S02]  /*c9eb0*/  PRMT R8, R13, 0x3340, R14 ;  /* 0x000033400d087816 */ /* 0x000fc4000000000e */
[----:B------:R-:W-:Y:S02]  /*c9ec0*/  PRMT R5, R17, 0x3340, R18 ;  /* 0x0000334011057816 */ /* 0x000fe40000000012 */
[----:B------:R-:W-:Y:S02]  /*c9ed0*/  PRMT R8, R8, 0x5410, R4 ;  /* 0x0000541008087816 */ /* 0x000fe40000000004 */
[----:B------:R-:W-:Y:S02]  /*c9ee0*/  PRMT R4, R25, 0x3340, R0 ;  /* 0x0000334019047816 */ /* 0x000fe40000000000 */
[----:B------:R-:W-:Y:S02]  /*c9ef0*/  LOP3.LUT R22, R26, 0xffff, RZ, 0xc0, !PT ;  /* 0x0000ffff1a167812 */ /* 0x000fe400078ec0ff */
[----:B------:R-:W-:Y:S02]  /*c9f00*/  PRMT R5, R5, 0x5410, R4 ;  /* 0x0000541005057816 */ /* 0x000fe40000000004 */
[----:B------:R-:W-:-:S02]  /*c9f10*/  PRMT R4, R22, 0x3340, R0 ;  /* 0x0000334016047816 */ /* 0x000fc40000000000 */
[----:B------:R-:W-:Y:S02]  /*c9f20*/  PRMT R6, R19, 0x3340, R21 ;  /* 0x0000334013067816 */ /* 0x000fe40000000015 */
[----:B------:R-:W-:Y:S02]  /*c9f30*/  PRMT R7, R24, 0x3340, R27 ;  /* 0x0000334018077816 */ /* 0x000fe4000000001b */
[----:B------:R-:W-:Y:S02]  /*c9f40*/  PRMT R6, R6, 0x5410, R4 ;  /* 0x0000541006067816 */ /* 0x000fe40000000004 */
[----:B------:R-:W-:Y:S01]  /*c9f50*/  PRMT R4, R28, 0x3340, R0 ;  /* 0x000033401c047816 */ /* 0x000fe20000000000 */
[----:B0-----:R-:W-:-:S03]  /*c9f60*/  IMAD.MOV.U32 R39, RZ, RZ, R2 ;  /* 0x000000ffff277224 */ /* 0x001fc600078e0002 */
[----:B------:R-:W-:Y:S02]  /*c9f70*/  PRMT R7, R7, 0x5410, R4 ;  /* 0x0000541007077816 */ /* 0x000fe40000000004 */
[----:B----4-:R-:W-:-:S04]  /*c9f80*/  LOP3.LUT R60, R60, 0xffff, RZ, 0xc0, !PT ;  /* 0x0000ffff3c3c7812 */ /* 0x010fc800078ec0ff */
[----:B------:R-:W-:Y:S01]  /*c9f90*/  PRMT R7, R7, 0x4210, R60 ;  /* 0x0000421007077816 */ /* 0x000fe2000000003c */
[----:B------:R-:W-:Y:S02]  /*c9fa0*/  IMAD.MOV.U32 R47, RZ, RZ, R51 ;  /* 0x000000ffff2f7224 */ /* 0x000fe400078e0033 */
[----:B------:R-:W4:Y:S01]  /*c9fb0*/  LDL.LU R51, [R1+0x53a8] ;  /* 0x0053a80001337983 */ /* 0x000f220000300800 */
[----:B------:R-:W-:-:S03]  /*c9fc0*/  IMAD.MOV.U32 R36, RZ, RZ, R48 ;  /* 0x000000ffff247224 */ /* 0x000fc600078e0030 */
[----:B------:R-:W-:Y:S01]  /*c9fd0*/  STSM.16.M88.4 [R50], R40 ;  /* 0x0000002832007844 */ /* 0x000fe20000000200 */
[----:B------:R-:W-:-:S03]  /*c9fe0*/  NOP ;  /* 0x0000000000007918 */ /* 0x000fc60000000000 */
[----:B------:R-:W0:Y:S01]  /*c9ff0*/  LDS.128 R40, [R50] ;  /* 0x0000000032287984 */ /* 0x000e220000000c00 */
[----:B------:R-:W-:-:S03]  /*ca000*/  NOP ;  /* 0x0000000000007918 */ /* 0x000fc60000000000 */
[----:B------:R-:W-:Y:S01]  /*ca010*/  STSM.16.M88.4 [R50], R52 ;  /* 0x0000003432007844 */ /* 0x000fe20000000200 */
[----:B------:R-:W-:-:S03]  /*ca020*/  NOP ;  /* 0x0000000000007918 */ /* 0x000fc60000000000 */
[----:B------:R-:W1:Y:S01]  /*ca030*/  LDS.128 R52, [R50] ;  /* 0x0000000032347984 */ /* 0x000e620000000c00 */
[----:B------:R-:W-:-:S03]  /*ca040*/  IMAD.MOV.U32 R37, RZ, RZ, R56 ;  /* 0x000000ffff257224 */ /* 0x000fc600078e0038 */
[----:B------:R-:W4:Y:S04]  /*ca050*/  LDL.LU R48, [R1+0x53a4] ;  /* 0x0053a40001307983 */ /* 0x000f280000300800 */
[----:B------:R-:W4:Y:S04]  /*ca060*/  LDL.LU R56, [R1+0x53a0] ;  /* 0x0053a00001387983 */ /* 0x000f280000300800 */
[----:B0-----:R-:W-:Y:S04]  /*ca070*/  STL.64 [R1+0x130], R40 ;  /* 0x0001302801007387 */ /* 0x001fe80000100a00 */
[----:B------:R0:W-:Y:S04]  /*ca080*/  STL.64 [R1+0x138], R42 ;  /* 0x0001382a01007387 */ /* 0x0001e80000100a00 */
[----:B0-----:R-:W4:Y:S04]  /*ca090*/  LDL.LU R42, [R1+0x539c] ;  /* 0x00539c00012a7983 */ /* 0x001f280000300800 */
[----:B------:R-:W4:Y:S01]  /*ca0a0*/  LDL.LU R40, [R1+0x5398] ;  /* 0x0053980001287983 */ /* 0x000f220000300800 */
[----:B------:R-:W-:Y:S01]  /*ca0b0*/  IMAD.MOV.U32 R38, RZ, RZ, R59 ;  /* 0x000000ffff267224 */ /* 0x000fe200078e003b */
[----:B------:R-:W-:Y:S01]  /*ca0c0*/  NOP ;  /* 0x0000000000007918 */ /* 0x000fe20000000000 */
[----:B--2---:R-:W-:-:S04]  /*ca0d0*/  LOP3.LUT R49, R49, 0xffff, RZ, 0xc0, !PT ;  /* 0x0000ffff31317812 */ /* 0x004fc800078ec0ff */
[----:B------:R-:W-:Y:S02]  /*ca0e0*/  PRMT R6, R6, 0x4210, R49 ;  /* 0x0000421006067816 */ /* 0x000fe40000000031 */
[----:B---3--:R-:W-:Y:S02]  /*ca0f0*/  LOP3.LUT R2, R61, 0xffff, RZ, 0xc0, !PT ;  /* 0x0000ffff3d027812 */ /* 0x008fe400078ec0ff */
[----:B------:R-:W-:Y:S02]  /*ca100*/  LOP3.LUT R3, R3, 0xffff, RZ, 0xc0, !PT ;  /* 0x0000ffff03037812 */ /* 0x000fe400078ec0ff */
[----:B------:R-:W-:Y:S02]  /*ca110*/  PRMT R5, R5, 0x4210, R2 ;  /* 0x0000421005057816 */ /* 0x000fe40000000002 */
[----:B------:R-:W-:-:S05]  /*ca120*/  PRMT R4, R8, 0x4210, R3 ;  /* 0x0000421008047816 */ /* 0x000fca0000000003 */
[----:B------:R-:W-:Y:S01]  /*ca130*/  STSM.16.M88.4 [R50], R4 ;  /* 0x0000000432007844 */ /* 0x000fe20000000200 */
[----:B------:R-:W-:-:S03]  /*ca140*/  NOP ;  /* 0x0000000000007918 */ /* 0x000fc60000000000 */
[----:B------:R-:W0:Y:S01]  /*ca150*/  LDS.128 R4, [R50] ;  /* 0x0000000032047984 */ /* 0x000e220000000c00 */
[----:B------:R-:W-:-:S03]  /*ca160*/  NOP ;  /* 0x0000000000007918 */ /* 0x000fc60000000000 */
[----:B------:R-:W-:Y:S04]  /*ca170*/  STL [R1+0xa8], R3 ;  /* 0x0000a80301007387 */ /* 0x000fe80000100800 */
[----:B------:R-:W-:Y:S04]  /*ca180*/  STL [R1+0xa4], R2 ;  /* 0x0000a40201007387 */ /* 0x000fe80000100800 */
[----:B------:R-:W-:Y:S04]  /*ca190*/  STL [R1+0x5298], R49 ;  /* 0x0052983101007387 */ /* 0x000fe80000100800 */
[----:B------:R-:W-:Y:S04]  /*ca1a0*/  STL [R1+0x529c], R60 ;  /* 0x00529c3c01007387 */ /* 0x000fe80000100800 */
[----:B-1----:R-:W-:Y:S04]  /*ca1b0*/  STL.64 [R1+0x120], R52 ;  /* 0x0001203401007387 */ /* 0x002fe80000100a00 */
[----:B------:R1:W-:Y:S04]  /*ca1c0*/  STL.64 [R1+0x128], R54 ;  /* 0x0001283601007387 */ /* 0x0003e80000100a00 */
[----:B------:R-:W-:Y:S04]  /*ca1d0*/  STSM.16.M88.4 [R50], R44 ;  /* 0x0000002c32007844 */ /* 0x000fe80000000200 */
[----:B-1----:R-:W2:Y:S01]  /*ca1e0*/  LDL.LU.64 R54, [R1+0x5390] ;  /* 0x0053900001367983 */ /* 0x002ea20000300a00 */
[----:B0-----:R-:W-:-:S03]  /*ca1f0*/  IMAD.MOV.U32 R61, RZ, RZ, R6 ;  /* 0x000000ffff3d7224 */ /* 0x001fc600078e0006 */
[----:B------:R-:W3:Y:S04]  /*ca200*/  LDL.LU.64 R52, [R1+0x5388] ;  /* 0x0053880001347983 */ /* 0x000ee80000300a00 */
[----:B------:R-:W3:Y:S04]  /*ca210*/  LDL.LU R2, [R1+0x1a0c] ;  /* 0x001a0c0001027983 */ /* 0x000ee80000300800 */
[----:B------:R-:W-:Y:S04]  /*ca220*/  STL.64 [R1+0x110], R4 ;  /* 0x0001100401007387 */ /* 0x000fe80000100a00 */
[----:B------:R-:W-:Y:S01]  /*ca230*/  STL [R1+0x11c], R7 ;  /* 0x00011c0701007387 */ /* 0x000fe20000100800 */
[----:B------:R-:W-:-:S03]  /*ca240*/  NOP ;  /* 0x0000000000007918 */ /* 0x000fc60000000000 */
[----:B------:R-:W0:Y:S01]  /*ca250*/  LDS.128 R4, [R50] ;  /* 0x0000000032047984 */ /* 0x000e220000000c00 */
[----:B------:R-:W-:-:S03]  /*ca260*/  NOP ;  /* 0x0000000000007918 */ /* 0x000fc60000000000 */
[----:B------:R-:W-:Y:S04]  /*ca270*/  STL [R1+0x51dc], R61 ;  /* 0x0051dc3d01007387 */ /* 0x000fe80000100800 */
[----:B------:R1:W-:Y:S04]  /*ca280*/  STSM.16.M88.4 [R50], R36 ;  /* 0x0000002432007844 */ /* 0x0003e80000000200 */
[----:B0-----:R-:W-:Y:S01]  /*ca290*/  STL.64 [R1+0x100], R4 ;  /* 0x0001000401007387 */ /* 0x001fe20000100a00 */
[----:B------:R-:W-:-:S03]  /*ca2a0*/  IMAD.MOV.U32 R3, RZ, RZ, R7 ;  /* 0x000000ffff037224 */ /* 0x000fc600078e0007 */
[----:B------:R-:W-:Y:S01]  /*ca2b0*/  STL [R1+0x108], R6 ;  /* 0x0001080601007387 */ /* 0x000fe20000100800 */
[----:B------:R-:W-:-:S03]  /*ca2c0*/  NOP ;  /* 0x0000000000007918 */ /* 0x000fc60000000000 */
[----:B------:R-:W0:Y:S01]  /*ca2d0*/  LDS.128 R4, [R50] ;  /* 0x0000000032047984 */ /* 0x000e220000000c00 */
[----:B-1----:R-:W-:Y:S01]  /*ca2e0*/  SHF.R.U32.HI R38, RZ, 0x8, R57 ;  /* 0x00000008ff267819 */ /* 0x002fe20000011639 */
[----:B------:R-:W-:Y:S02]  /*ca2f0*/  NOP ;  /* 0x0000000000007918 */ /* 0x000fe40000000000 */
[----:B------:R-:W-:Y:S04]  /*ca300*/  STL [R1+0x51d4], R3 ;  /* 0x0051d40301007387 */ /* 0x000fe80000100800 */
[----:B0-----:R0:W-:Y:S04]  /*ca310*/  STL.64 [R1+0xf0], R4 ;  /* 0x0000f00401007387 */ /* 0x0011e80000100a00 */
[----:B------:R3:W-:Y:S04]  /*ca320*/  STL.64 [R1+0xf8], R6 ;  /* 0x0000f80601007387 */ /* 0x0007e80000100a00 */
[----:B------:R-:W4:Y:S04]  /*ca330*/  LDL.LU R59, [R1+0x1a4c] ;  /* 0x001a4c00013b7983 */ /* 0x000f280000300800 */
[----:B------:R-:W-:Y:S04]  /*ca340*/  STL [R1+0x52a0], R50 ;  /* 0x0052a03201007387 */ /* 0x000fe80000100800 */
[----:B------:R-:W4:Y:S01]  /*ca350*/  LDL.LU R57, [R1+0x5380] ;  /* 0x0053800001397983 */ /* 0x000f220000300800 */
[----:B0-----:R-:W-:-:S02]  /*ca360*/  SHF.R.U32.HI R4, RZ, 0x8, R10 ;  /* 0x00000008ff047819 */ /* 0x001fc4000001160a */
[----:B------:R-:W-:Y:S02]  /*ca370*/  SHF.R.U32.HI R39, RZ, 0x8, R9 ;  /* 0x00000008ff277819 */ /* 0x000fe40000011609 */
[----:B------:R-:W-:Y:S02]  /*ca380*/  LOP3.LUT R38, R38, 0xffff, RZ, 0xc0, !PT ;  /* 0x0000ffff26267812 */ /* 0x000fe400078ec0ff */
[----:B------:R-:W-:Y:S02]  /*ca390*/  LOP3.LUT R4, R4, 0xffff, RZ, 0xc0, !PT ;  /* 0x0000ffff04047812 */ /* 0x000fe400078ec0ff */
[----:B------:R-:W-:Y:S02]  /*ca3a0*/  LOP3.LUT R39, R39, 0xffff, RZ, 0xc0, !PT ;  /* 0x0000ffff27277812 */ /* 0x000fe400078ec0ff */
[----:B------:R-:W-:Y:S02]  /*ca3b0*/  PRMT R38, R38, 0x3340, R0 ;  /* 0x0000334026267816 */ /* 0x000fe40000000000 */
[----:B------:R-:W-:-:S03]  /*ca3c0*/  PRMT R39, R4, 0x3340, R39 ;  /* 0x0000334004277816 */ /* 0x000fc60000000027 */
[----:B------:R-:W-:Y:S04]  /*ca3d0*/  STL [R1+0x52b8], R38 ;  /* 0x0052b82601007387 */ /* 0x000fe80000100800 */
[----:B------:R-:W-:Y:S01]  /*ca3e0*/  STL [R1+0x52bc], R39 ;  /* 0x0052bc2701007387 */ /* 0x000fe20000100800 */
[----:B------:R-:W-:-:S04]  /*ca3f0*/  SHF.R.U32.HI R37, RZ, 0x8, R11 ;  /* 0x00000008ff257819 */ /* 0x000fc8000001160b */
[----:B------:R-:W-:-:S04]  /*ca400*/  LOP3.LUT R37, R37, 0xffff, RZ, 0xc0, !PT ;  /* 0x0000ffff25257812 */ /* 0x000fc800078ec0ff */
[--C-:B------:R-:W-:Y:S02]  /*ca410*/  PRMT R37, R37, 0x3340, R0.reuse ;  /* 0x0000334025257816 */ /* 0x100fe40000000000 */
[----:B--2---:R-:W-:Y:S02]  /*ca420*/  LOP3.LUT R9, R54, 0xffff, RZ, 0xc0, !PT ;  /* 0x0000ffff36097812 */ /* 0x004fe400078ec0ff */
[----:B------:R-:W2:Y:S02]  /*ca430*/  LDL.LU R54, [R1+0x537c] ;  /* 0x00537c0001367983 */ /* 0x000ea40000300800 */
[----:B------:R-:W-:Y:S02]  /*ca440*/  PRMT R4, R9, 0x3340, R0 ;  /* 0x0000334009047816 */ /* 0x000fe40000000000 */
[----:B------:R-:W2:Y:S01]  /*ca450*/  LDL.LU R41, [R1+0x2a80] ;  /* 0x002a800001297983 */ /* 0x000ea20000300800 */
[----:B---3--:R-:W-:-:S03]  /*ca460*/  LOP3.LUT R7, R2, 0xffff, RZ, 0xc0, !PT ;  /* 0x0000ffff02077812 */ /* 0x008fc600078ec0ff */
[----:B------:R-:W3:Y:S04]  /*ca470*/  LDL.LU R43, [R1+0x2a5c] ;  /* 0x002a5c00012b7983 */ /* 0x000ee80000300800 */
[----:B------:R-:W3:Y:S01]  /*ca480*/  LDL.LU R2, [R1+0x2a70] ;  /* 0x002a700001027983 */ /* 0x000ee20000300800 */
[----:B----4-:R-:W-:-:S04]  /*ca490*/  LOP3.LUT R6, R57, 0xffff, RZ, 0xc0, !PT ;  /* 0x0000ffff39067812 */ /* 0x010fc800078ec0ff */
[----:B------:R-:W-:-:S04]  /*ca4a0*/  PRMT R5, R7, 0x3340, R6 ;  /* 0x0000334007057816 */ /* 0x000fc80000000006 */
[----:B------:R-:W-:Y:S02]  /*ca4b0*/  PRMT R57, R5, 0x5410, R4 ;  /* 0x0000541005397816 */ /* 0x000fe40000000004 */
[----:B------:R-:W-:Y:S02]  /*ca4c0*/  SHF.R.U32.HI R5, RZ, 0x8, R7 ;  /* 0x00000008ff057819 */ /* 0x000fe40000011607 */
[----:B------:R-:W-:Y:S02]  /*ca4d0*/  SHF.R.U32.HI R4, RZ, 0x8, R6 ;  /* 0x00000008ff047819 */ /* 0x000fe40000011606 */
[----:B------:R-:W-:Y:S02]  /*ca4e0*/  LOP3.LUT R5, R5, 0xffff, RZ, 0xc0, !PT ;  /* 0x0000ffff05057812 */ /* 0x000fe400078ec0ff */
[----:B------:R-:W-:Y:S01]  /*ca4f0*/  LOP3.LUT R4, R4, 0xffff, RZ, 0xc0, !PT ;  /* 0x0000ffff04047812 */ /* 0x000fe200078ec0ff */
[----:B------:R-:W-:Y:S03]  /*ca500*/  STL [R1+0x5264], R57 ;  /* 0x0052643901007387 */ /* 0x000fe60000100800 */
[----:B------:R-:W-:Y:S01]  /*ca510*/  PRMT R3, R5, 0x3340, R4 ;  /* 0x0000334005037816 */ /* 0x000fe20000000004 */
[----:B------:R-:W-:Y:S01]  /*ca520*/  STL [R1+0x52c0], R37 ;  /* 0x0052c02501007387 */ /* 0x000fe20000100800 */
[----:B------:R-:W-:-:S03]  /*ca530*/  LOP3.LUT R6, R48, 0xffff, RZ, 0xc0, !PT ;  /* 0x0000ffff30067812 */ /* 0x000fc600078ec0ff */
[----:B------:R-:W-:Y:S04]  /*ca540*/  STL [R1+0x38], R3 ;  /* 0x0000380301007387 */ /* 0x000fe80000100800 */
[----:B------:R-:W4:Y:S01]  /*ca550*/  LDL.LU R48, [R1+0x5378] ;  /* 0x0053780001307983 */ /* 0x000f220000300800 */
[----:B------:R-:W-:Y:S02]  /*ca560*/  LOP3.LUT R8, R59, 0xffff, RZ, 0xc0, !PT ;  /* 0x0000ffff3b087812 */ /* 0x000fe400078ec0ff */
[----:B------:R-:W-:Y:S02]  /*ca570*/  PRMT R4, R6, 0x3340, R0 ;  /* 0x0000334006047816 */ /* 0x000fe40000000000 */
[----:B------:R-:W-:Y:S01]  /*ca580*/  SHF.R.U32.HI R36, RZ, 0x8, R6 ;  /* 0x00000008ff247819 */ /* 0x000fe20000011606 */
[----:B------:R0:W-:Y:S03]  /*ca590*/  STSM.16.M88.4 [R50], R32 ;  /* 0x0000002032007844 */ /* 0x0001e60000000200 */
[----:B------:R-:W-:-:S04]  /*ca5a0*/  LOP3.LUT R36, R36, 0xffff, RZ, 0xc0, !PT ;  /* 0x0000ffff24247812 */ /* 0x000fc800078ec0ff */
[----:B------:R-:W-:Y:S02]  /*ca5b0*/  PRMT R36, R36, 0x3340, R0 ;  /* 0x0000334024247816 */ /* 0x000fe40000000000 */
[----:B0-----:R-:W-:-:S04]  /*ca5c0*/  SHF.R.U32.HI R35, RZ, 0x8, R9 ;  /* 0x00000008ff237819 */ /* 0x001fc80000011609 */
[----:B------:R-:W-:-:S04]  /*ca5d0*/  LOP3.LUT R35, R35, 0xffff, RZ, 0xc0, !PT ;  /* 0x0000ffff23237812 */ /* 0x000fc800078ec0ff */
[----:B------:R-:W-:Y:S02]  /*ca5e0*/  PRMT R35, R35, 0x3340, R0 ;  /* 0x0000334023237816 */ /* 0x000fe40000000000 */
[----:B--2---:R-:W-:Y:S02]  /*ca5f0*/  LOP3.LUT R7, R54, 0xffff, RZ, 0xc0, !PT ;  /* 0x0000ffff36077812 */ /* 0x004fe400078ec0ff */
[----:B------:R-:W2:Y:S02]  /*ca600*/  LDL.LU R54, [R1+0x5374] ;  /* 0x0053740001367983 */ /* 0x000ea40000300800 */
[----:B------:R-:W-:-:S04]  /*ca610*/  PRMT R5, R8, 0x3340, R7 ;  /* 0x0000334008057816 */ /* 0x000fc80000000007 */
[----:B------:R-:W-:Y:S02]  /*ca620*/  PRMT R59, R5, 0x5410, R4 ;  /* 0x00005410053b7816 */ /* 0x000fe40000000004 */
[----:B------:R-:W-:Y:S02]  /*ca630*/  SHF.R.U32.HI R5, RZ, 0x8, R8 ;  /* 0x00000008ff057819 */ /* 0x000fe40000011608 */
[----:B------:R-:W-:Y:S02]  /*ca640*/  SHF.R.U32.HI R4, RZ, 0x8, R7 ;  /* 0x00000008ff047819 */ /* 0x000fe40000011607 */
[----:B------:R-:W-:Y:S02]  /*ca650*/  LOP3.LUT R5, R5, 0xffff, RZ, 0xc0, !PT ;  /* 0x0000ffff05057812 */ /* 0x000fe400078ec0ff */
[----:B------:R-:W-:Y:S02]  /*ca660*/  LOP3.LUT R4, R4, 0xffff, RZ, 0xc0, !PT ;  /* 0x0000ffff04047812 */ /* 0x000fe400078ec0ff */
[----:B------:R-:W-:-:S02]  /*ca670*/  LOP3.LUT R7, R41, 0xffff, RZ, 0xc0, !PT ;  /* 0x0000ffff29077812 */ /* 0x000fc400078ec0ff */
[----:B---3--:R-:W-:Y:S02]  /*ca680*/  LOP3.LUT R8, R43, 0xffff, RZ, 0xc0, !PT ;  /* 0x0000ffff2b087812 */ /* 0x008fe400078ec0ff */
[----:B------:R-:W-:Y:S02]  /*ca690*/  LOP3.LUT R6, R2, 0xffff, RZ, 0xc0, !PT ;  /* 0x0000ffff02067812 */ /* 0x000fe400078ec0ff */
[----:B------:R-:W-:Y:S02]  /*ca6a0*/  PRMT R3, R5, 0x3340, R4 ;  /* 0x0000334005037816 */ /* 0x000fe40000000004 */
[----:B------:R-:W-:Y:S02]  /*ca6b0*/  PRMT R4, R8, 0x3340, R0 ;  /* 0x0000334008047816 */ /* 0x000fe40000000000 */
[----:B------:R-:W-:Y:S01]  /*ca6c0*/  PRMT R5, R7, 0x3340, R6 ;  /* 0x0000334007057816 */ /* 0x000fe20000000006 */
[----:B------:R-:W-:Y:S03]  /*ca6d0*/  STL [R1+0x5268], R59 ;  /* 0x0052683b01007387 */ /* 0x000fe60000100800 */
[----:B------:R-:W-:Y:S01]  /*ca6e0*/  PRMT R57, R5, 0x5410, R4 ;  /* 0x0000541005397816 */ /* 0x000fe20000000004 */
[----:B------:R-:W-:Y:S04]  /*ca6f0*/  STL [R1+0x52c4], R36 ;  /* 0x0052c42401007387 */ /* 0x000fe80000100800 */
[----:B------:R0:W-:Y:S04]  /*ca700*/  STL [R1+0x28], R3 ;  /* 0x0000280301007387 */ /* 0x0001e80000100800 */
[----:B------:R-:W3:Y:S01]  /*ca710*/  LDL.LU R26, [R1+0x2a84] ;  /* 0x002a8400011a7983 */ /* 0x000ee20000300800 */
[----:B------:R-:W-:-:S03]  /*ca720*/  SHF.R.U32.HI R5, RZ, 0x8, R7 ;  /* 0x00000008ff057819 */ /* 0x000fc60000011607 */
[----:B------:R-:W2:Y:S04]  /*ca730*/  LDL.LU R41, [R1+0x2a64] ;  /* 0x002a640001297983 */ /* 0x000ea80000300800 */
[----:B------:R-:W3:Y:S04]  /*ca740*/  LDL.LU R43, [R1+0x2a74] ;  /* 0x002a7400012b7983 */ /* 0x000ee80000300800 */
[----:B------:R-:W3:Y:S04]  /*ca750*/  LDL.LU R2, [R1+0x2a7c] ;  /* 0x002a7c0001027983 */ /* 0x000ee80000300800 */
[----:B------:R-:W-:Y:S04]  /*ca760*/  STL [R1+0x526c], R57 ;  /* 0x00526c3901007387 */ /* 0x000fe80000100800 */
[----:B------:R-:W-:Y:S01]  /*ca770*/  STL [R1+0x52c8], R35 ;  /* 0x0052c82301007387 */ /* 0x000fe20000100800 */
[----:B----4-:R-:W-:-:S03]  /*ca780*/  LOP3.LUT R7, R48, 0xffff, RZ, 0xc0, !PT ;  /* 0x0000ffff30077812 */ /* 0x010fc600078ec0ff */
[----:B------:R-:W4:Y:S01]  /*ca790*/  LDL.LU R48, [R1+0x5370] ;  /* 0x0053700001307983 */ /* 0x000f220000300800 */
[----:B------:R-:W-:Y:S02]  /*ca7a0*/  SHF.R.U32.HI R4, RZ, 0x8, R6 ;  /* 0x00000008ff047819 */ /* 0x000fe40000011606 */
[----:B------:R-:W-:Y:S02]  /*ca7b0*/  LOP3.LUT R5, R5, 0xffff, RZ, 0xc0, !PT ;  /* 0x0000ffff05057812 */ /* 0x000fe400078ec0ff */
[----:B------:R-:W-:-:S04]  /*ca7c0*/  LOP3.LUT R4, R4, 0xffff, RZ, 0xc0, !PT ;  /* 0x0000ffff04047812 */ /* 0x000fc800078ec0ff */
[----:B0-----:R-:W-:Y:S02]  /*ca7d0*/  PRMT R3, R5, 0x3340, R4 ;  /* 0x0000334005037816 */ /* 0x001fe40000000004 */
[----:B------:R-:W-:-:S03]  /*ca7e0*/  LOP3.LUT R23, R51, 0xffff, RZ, 0xc0, !PT ;  /* 0x0000ffff33177812 */ /* 0x000fc600078ec0ff */
[----:B------:R0:W-:Y:S04]  /*ca7f0*/  STL [R1+0x30], R3 ;  /* 0x0000300301007387 */ /* 0x0001e80000100800 */
[----:B------:R-:W4:Y:S01]  /*ca800*/  LDL.LU R51, [R1+0x536c] ;  /* 0x00536c0001337983 */ /* 0x000f220000300800 */
        /* <DEDUP_REMOVED lines=11> */
[----:B0-----:R-:W-:Y:S01]  /*ca8c0*/  PRMT R3, R5, 0x3340, R4 ;  /* 0x0000334005037816 */ /* 0x001fe20000000004 */
[----:B------:R-:W-:Y:S04]  /*ca8d0*/  STL [R1+0x5270], R56 ;  /* 0x0052703801007387 */ /* 0x000fe80000100800 */
[----:B------:R-:W-:Y:S04]  /*ca8e0*/  STL [R1+0x52cc], R34 ;  /* 0x0052cc2201007387 */ /* 0x000fe80000100800 */
[----:B------:R0:W-:Y:S01]  /*ca8f0*/  STL [R1+0x5c], R3 ;  /* 0x00005c0301007387 */ /* 0x0001e20000100800 */
[----:B--2---:R-:W-:-:S02]  /*ca900*/  LOP3.LUT R11, R41, 0xffff, RZ, 0xc0, !PT ;  /* 0x0000ffff290b7812 */ /* 0x004fc400078ec0ff */
[----:B---3--:R-:W-:Y:S02]  /*ca910*/  LOP3.LUT R7, R43, 0xffff, RZ, 0xc0, !PT ;  /* 0x0000ffff2b077812 */ /* 0x008fe400078ec0ff */
[----:B------:R-:W-:Y:S02]  /*ca920*/  LOP3.LUT R8, R2, 0xffff, RZ, 0xc0, !PT ;  /* 0x0000ffff02087812 */ /* 0x000fe400078ec0ff */
[----:B----4-:R-:W-:Y:S02]  /*ca930*/  LOP3.LUT R10, R48, 0xffff, RZ, 0xc0, !PT ;  /* 0x0000ffff300a7812 */ /* 0x010fe400078ec0ff */
[----:B------:R-:W2:Y:S04]  /*ca940*/  LDL.LU R48, [R1+0x5368] ;  /* 0x0053680001307983 */ /* 0x000ea80000300800 */
[----:B------:R-:W3:Y:S04]  /*ca950*/  LDL.LU R41, [R1+0x2ac0] ;  /* 0x002ac00001297983 */ /* 0x000ee80000300800 */
[----:B------:R-:W4:Y:S04]  /*ca960*/  LDL.LU R43, [R1+0x2aa4] ;  /* 0x002aa400012b7983 */ /* 0x000f280000300800 */
[----:B------:R-:W2:Y:S01]  /*ca970*/  LDL.LU R2, [R1+0x2ab0] ;  /* 0x002ab00001027983 */ /* 0x000ea20000300800 */
[----:B------:R-:W-:-:S02]  /*ca980*/  LOP3.LUT R9, R26, 0xffff, RZ, 0xc0, !PT ;  /* 0x0000ffff1a097812 */ /* 0x000fc400078ec0ff */
[----:B------:R-:W-:Y:S02]  /*ca990*/  PRMT R4, R11, 0x3340, R0 ;  /* 0x000033400b047816 */ /* 0x000fe40000000000 */
[----:B------:R-:W-:Y:S02]  /*ca9a0*/  PRMT R5, R9, 0x3340, R7 ;  /* 0x0000334009057816 */ /* 0x000fe40000000007 */
[----:B------:R-:W-:Y:S02]  /*ca9b0*/  LOP3.LUT R6, R51, 0xffff, RZ, 0xc0, !PT ;  /* 0x0000ffff33067812 */ /* 0x000fe400078ec0ff */
[----:B------:R-:W-:Y:S02]  /*ca9c0*/  PRMT R58, R5, 0x5410, R4 ;  /* 0x00005410053a7816 */ /* 0x000fe40000000004 */
[----:B------:R-:W-:Y:S02]  /*ca9d0*/  PRMT R4, R10, 0x3340, R0 ;  /* 0x000033400a047816 */ /* 0x000fe40000000000 */
[----:B------:R-:W-:-:S04]  /*ca9e0*/  PRMT R5, R8, 0x3340, R6 ;  /* 0x0000334008057816 */ /* 0x000fc80000000006 */
[----:B------:R-:W-:Y:S02]  /*ca9f0*/  PRMT R51, R5, 0x5410, R4 ;  /* 0x0000541005337816 */ /* 0x000fe40000000004 */
[----:B------:R-:W-:Y:S02]  /*caa00*/  SHF.R.U32.HI R5, RZ, 0x8, R9 ;  /* 0x00000008ff057819 */ /* 0x000fe40000011609 */
[----:B------:R-:W-:Y:S02]  /*caa10*/  SHF.R.U32.HI R4, RZ, 0x8, R7 ;  /* 0x00000008ff047819 */ /* 0x000fe40000011607 */
[----:B------:R-:W-:Y:S02]  /*caa20*/  LOP3.LUT R5, R5, 0xffff, RZ, 0xc0, !PT ;  /* 0x0000ffff05057812 */ /* 0x000fe400078ec0ff */
[----:B------:R-:W-:Y:S01]  /*caa30*/  LOP3.LUT R4, R4, 0xffff, RZ, 0xc0, !PT ;  /* 0x0000ffff04047812 */ /* 0x000fe200078ec0ff */
[----:B------:R1:W-:Y:S03]  /*caa40*/  STL [R1+0x5274], R58 ;  /* 0x0052743a01007387 */ /* 0x0003e60000100800 */
[----:B0-----:R-:W-:Y:S01]  /*caa50*/  PRMT R3, R5, 0x3340, R4 ;  /* 0x0000334005037816 */ /* 0x001fe20000000004 */
[----:B------:R-:W-:Y:S01]  /*caa60*/  STL [R1+0x528c], R51 ;  /* 0x00528c3301007387 */ /* 0x000fe20000100800 */
[----:B------:R-:W-:-:S02]  /*caa70*/  SHF.R.U32.HI R8, RZ, 0x8, R8 ;  /* 0x00000008ff087819 */ /* 0x000fc40000011608 */
[----:B------:R-:W-:Y:S01]  /*caa80*/  SHF.R.U32.HI R6, RZ, 0x8, R6 ;  /* 0x00000008ff067819 */ /* 0x000fe20000011606 */
[----:B------:R-:W2:Y:S04]  /*caa90*/  LDL.LU R12, [R1+0x2ad4] ;  /* 0x002ad400010c7983 */ /* 0x000ea80000300800 */
[----:B------:R-:W2:Y:S01]  /*caaa0*/  LDL.LU R15, [R1+0x2aac] ;  /* 0x002aac00010f7983 */ /* 0x000ea20000300800 */
[----:B------:R-:W-:-:S03]  /*caab0*/  LOP3.LUT R7, R8, 0xffff, RZ, 0xc0, !PT ;  /* 0x0000ffff08077812 */ /* 0x000fc600078ec0ff */
[----:B------:R-:W-:Y:S01]  /*caac0*/  STL [R1+0x24], R3 ;  /* 0x0000240301007387 */ /* 0x000fe20000100800 */
[----:B------:R-:W-:-:S03]  /*caad0*/  LOP3.LUT R6, R6, 0xffff, RZ, 0xc0, !PT ;  /* 0x0000ffff06067812 */ /* 0x000fc600078ec0ff */
[----:B------:R-:W2:Y:S01]  /*caae0*/  LDL.LU R20, [R1+0x2ab8] ;  /* 0x002ab80001147983 */ /* 0x000ea20000300800 */
[----:B------:R-:W-:-:S03]  /*caaf0*/  PRMT R50, R7, 0x3340, R6 ;  /* 0x0000334007327816 */ /* 0x000fc60000000006 */
[----:B------:R-:W2:Y:S01]  /*cab00*/  LDL.LU R26, [R1+0x2a88] ;  /* 0x002a8800011a7983 */ /* 0x000ea20000300800 */
[----:B------:R-:W-:Y:S02]  /*cab10*/  SHF.R.U32.HI R33, RZ, 0x8, R10 ;  /* 0x00000008ff217819 */ /* 0x000fe4000001160a */
[----:B------:R-:W-:Y:S02]  /*cab20*/  SHF.R.U32.HI R32, RZ, 0x8, R11 ;  /* 0x00000008ff207819 */ /* 0x000fe4000001160b */
[----:B------:R-:W-:Y:S02]  /*cab30*/  LOP3.LUT R33, R33, 0xffff, RZ, 0xc0, !PT ;  /* 0x0000ffff21217812 */ /* 0x000fe400078ec0ff */
[----:B------:R-:W-:Y:S02]  /*cab40*/  LOP3.LUT R32, R32, 0xffff, RZ, 0xc0, !PT ;  /* 0x0000ffff20207812 */ /* 0x000fe400078ec0ff */
[--C-:B------:R-:W-:Y:S02]  /*cab50*/  PRMT R33, R33, 0x3340, R0.reuse ;  /* 0x0000334021217816 */ /* 0x100fe40000000000 */
[----:B------:R-:W-:Y:S01]  /*cab60*/  PRMT R32, R32, 0x3340, R0 ;  /* 0x0000334020207816 */ /* 0x000fe20000000000 */
[----:B------:R-:W-:Y:S04]  /*cab70*/  STL [R1+0x52d0], R50 ;  /* 0x0052d03201007387 */ /* 0x000fe80000100800 */
[----:B------:R-:W-:Y:S04]  /*cab80*/  STL [R1+0x52d4], R33 ;  /* 0x0052d42101007387 */ /* 0x000fe80000100800 */
[----:B------:R-:W-:Y:S01]  /*cab90*/  STL [R1+0x52d8], R32 ;  /* 0x0052d82001007387 */ /* 0x000fe20000100800 */
[----:B------:R-:W-:Y:S01]  /*caba0*/  SHF.R.U32.HI R25, RZ, 0x8, R25 ;  /* 0x00000008ff197819 */ /* 0x000fe20000011619 */
[----:B------:R-:W-:Y:S01]  /*cabb0*/  NOP ;  /* 0x0000000000007918 */ /* 0x000fe20000000000 */
[----:B---3--:R-:W-:-:S02]  /*cabc0*/  LOP3.LUT R8, R41, 0xffff, RZ, 0xc0, !PT ;  /* 0x0000ffff29087812 */ /* 0x008fc400078ec0ff */
[----:B------:R-:W3:Y:S01]  /*cabd0*/  LDL.LU R41, [R1+0x2acc] ;  /* 0x002acc0001297983 */ /* 0x000ee20000300800 */
[----:B----4-:R-:W-:-:S03]  /*cabe0*/  LOP3.LUT R6, R43, 0xffff, RZ, 0xc0, !PT ;  /* 0x0000ffff2b067812 */ /* 0x010fc600078ec0ff */
[----:B------:R-:W4:Y:S01]  /*cabf0*/  LDL.LU R43, [R1+0x2aa8] ;  /* 0x002aa800012b7983 */ /* 0x000f220000300800 */
[----:B--2---:R-:W-:Y:S02]  /*cac00*/  LOP3.LUT R7, R2, 0xffff, RZ, 0xc0, !PT ;  /* 0x0000ffff02077812 */ /* 0x004fe400078ec0ff */
[----:B------:R-:W-:Y:S02]  /*cac10*/  PRMT R4, R6, 0x3340, R0 ;  /* 0x0000334006047816 */ /* 0x000fe40000000000 */
[----:B------:R-:W-:-:S04]  /*cac20*/  PRMT R5, R8, 0x3340, R7 ;  /* 0x0000334008057816 */ /* 0x000fc80000000007 */
[----:B-1----:R-:W-:Y:S02]  /*cac30*/  PRMT R58, R5, 0x5410, R4 ;  /* 0x00005410053a7816 */ /* 0x002fe40000000004 */
[----:B------:R-:W-:Y:S02]  /*cac40*/  SHF.R.U32.HI R5, RZ, 0x8, R8 ;  /* 0x00000008ff057819 */ /* 0x000fe40000011608 */
[----:B------:R-:W-:Y:S02]  /*cac50*/  SHF.R.U32.HI R4, RZ, 0x8, R7 ;  /* 0x00000008ff047819 */ /* 0x000fe40000011607 */
[----:B------:R-:W-:Y:S02]  /*cac60*/  LOP3.LUT R5, R5, 0xffff, RZ, 0xc0, !PT ;  /* 0x0000ffff05057812 */ /* 0x000fe400078ec0ff */
[----:B------:R-:W-:-:S04]  /*cac70*/  LOP3.LUT R4, R4, 0xffff, RZ, 0xc0, !PT ;  /* 0x0000ffff04047812 */ /* 0x000fc800078ec0ff */
[----:B------:R-:W-:-:S05]  /*cac80*/  PRMT R2, R5, 0x3340, R4 ;  /* 0x0000334005027816 */ /* 0x000fca0000000004 */
[----:B------:R0:W-:Y:S04]  /*cac90*/  STL [R1+0x20], R2 ;  /* 0x0000200201007387 */ /* 0x0001e80000100800 */
[----:B0-----:R-:W2:Y:S01]  /*caca0*/  LDL.LU R2, [R1+0x2ab4] ;  /* 0x002ab40001027983 */ /* 0x001ea20000300800 */
[----:B------:R-:W-:-:S04]  /*cacb0*/  SHF.R.U32.HI R31, RZ, 0x8, R6 ;  /* 0x00000008ff1f7819 */ /* 0x000fc80000011606 */
[----:B------:R-:W-:Y:S02]  /*cacc0*/  LOP3.LUT R31, R31, 0xffff, RZ, 0xc0, !PT ;  /* 0x0000ffff1f1f7812 */ /* 0x000fe400078ec0ff */
[----:B------:R-:W-:Y:S02]  /*cacd0*/  LOP3.LUT R9, R12, 0xffff, RZ, 0xc0, !PT ;  /* 0x0000ffff0c097812 */ /* 0x000fe400078ec0ff */
[----:B------:R-:W-:Y:S02]  /*cace0*/  PRMT R31, R31, 0x3340, R0 ;  /* 0x000033401f1f7816 */ /* 0x000fe40000000000 */
[----:B------:R-:W-:Y:S02]  /*cacf0*/  LOP3.LUT R10, R15, 0xffff, RZ, 0xc0, !PT ;  /* 0x0000ffff0f0a7812 */ /* 0x000fe400078ec0ff */
[----:B------:R-:W-:Y:S01]  /*cad00*/  LOP3.LUT R8, R20, 0xffff, RZ, 0xc0, !PT ;  /* 0x0000ffff14087812 */ /* 0x000fe200078ec0ff */
[----:B------:R-:W-:Y:S01]  /*cad10*/  STL [R1+0x52dc], R31 ;  /* 0x0052dc1f01007387 */ /* 0x000fe20000100800 */
[----:B------:R-:W-:-:S02]  /*cad20*/  LOP3.LUT R12, R54, 0xffff, RZ, 0xc0, !PT ;  /* 0x0000ffff360c7812 */ /* 0x000fc400078ec0ff */
[----:B------:R-:W-:Y:S01]  /*cad30*/  PRMT R4, R10, 0x3340, R0 ;  /* 0x000033400a047816 */ /* 0x000fe20000000000 */
[----:B------:R-:W2:Y:S01]  /*cad40*/  LDL.LU R54, [R1+0x5364] ;  /* 0x0053640001367983 */ /* 0x000ea20000300800 */
[----:B------:R-:W-:Y:S02]  /*cad50*/  PRMT R5, R9, 0x3340, R8 ;  /* 0x0000334009057816 */ /* 0x000fe40000000008 */
[----:B------:R-:W-:Y:S01]  /*cad60*/  LOP3.LUT R7, R26, 0xffff, RZ, 0xc0, !PT ;  /* 0x0000ffff1a077812 */ /* 0x000fe200078ec0ff */
[----:B------:R-:W2:Y:S01]  /*cad70*/  LDL.LU R15, [R1+0x2b48] ;  /* 0x002b4800010f7983 */ /* 0x000ea20000300800 */
[----:B------:R-:W-:-:S03]  /*cad80*/  LOP3.LUT R6, R48, 0xffff, RZ, 0xc0, !PT ;  /* 0x0000ffff30067812 */ /* 0x000fc600078ec0ff */
[----:B------:R-:W2:Y:S01]  /*cad90*/  LDL.LU R20, [R1+0x2b00] ;  /* 0x002b000001147983 */ /* 0x000ea20000300800 */
[----:B------:R-:W-:-:S03]  /*cada0*/  PRMT R56, R5, 0x5410, R4 ;  /* 0x0000541005387816 */ /* 0x000fc60000000004 */
[----:B------:R-:W2:Y:S01]  /*cadb0*/  LDL.LU R26, [R1+0x2b30] ;  /* 0x002b3000011a7983 */ /* 0x000ea20000300800 */
[----:B------:R-:W-:Y:S02]  /*cadc0*/  PRMT R4, R12, 0x3340, R0 ;  /* 0x000033400c047816 */ /* 0x000fe40000000000 */
[----:B------:R-:W-:-:S04]  /*cadd0*/  PRMT R5, R7, 0x3340, R6 ;  /* 0x0000334007057816 */ /* 0x000fc80000000006 */
[----:B------:R-:W-:Y:S02]  /*cade0*/  PRMT R48, R5, 0x5410, R4 ;  /* 0x0000541005307816 */ /* 0x000fe40000000004 */
[----:B------:R-:W-:Y:S02]  /*cadf0*/  SHF.R.U32.HI R5, RZ, 0x8, R7 ;  /* 0x00000008ff057819 */ /* 0x000fe40000011607 */
[----:B------:R-:W-:Y:S02]  /*cae00*/  SHF.R.U32.HI R4, RZ, 0x8, R6 ;  /* 0x00000008ff047819 */ /* 0x000fe40000011606 */
[----:B------:R-:W-:Y:S02]  /*cae10*/  SHF.R.U32.HI R7, RZ, 0x8, R9 ;  /* 0x00000008ff077819 */ /* 0x000fe40000011609 */
[----:B------:R-:W-:Y:S02]  /*cae20*/  SHF.R.U32.HI R6, RZ, 0x8, R8 ;  /* 0x00000008ff067819 */ /* 0x000fe40000011608 */
[----:B------:R-:W-:-:S02]  /*cae30*/  LOP3.LUT R5, R5, 0xffff, RZ, 0xc0, !PT ;  /* 0x0000ffff05057812 */ /* 0x000fc400078ec0ff */
[----:B------:R-:W-:Y:S02]  /*cae40*/  LOP3.LUT R4, R4, 0xffff, RZ, 0xc0, !PT ;  /* 0x0000ffff04047812 */ /* 0x000fe400078ec0ff */
[----:B------:R-:W-:Y:S02]  /*cae50*/  LOP3.LUT R7, R7, 0xffff, RZ, 0xc0, !PT ;  /* 0x0000ffff07077812 */ /* 0x000fe400078ec0ff */
[----:B------:R-:W-:Y:S02]  /*cae60*/  LOP3.LUT R6, R6, 0xffff, RZ, 0xc0, !PT ;  /* 0x0000ffff06067812 */ /* 0x000fe400078ec0ff */
[----:B------:R-:W-:Y:S02]  /*cae70*/  PRMT R4, R5, 0x3340, R4 ;  /* 0x0000334005047816 */ /* 0x000fe40000000004 */
[----:B------:R-:W-:Y:S01]  /*cae80*/  PRMT R3, R7, 0x3340, R6 ;  /* 0x0000334007037816 */ /* 0x000fe20000000006 */
[----:B------:R-:W-:Y:S04]  /*cae90*/  STL [R1+0x5290], R48 ;  /* 0x0052903001007387 */ /* 0x000fe80000100800 */
[----:B------:R0:W-:Y:S04]  /*caea0*/  STL [R1+0x54], R4 ;  /* 0x0000540401007387 */ /* 0x0001e80000100800 */
[----:B------:R1:W-:Y:S01]  /*caeb0*/  STL [R1+0x1c], R3 ;  /* 0x00001c0301007387 */ /* 0x0003e20000100800 */
[----:B---3--:R-:W-:-:S03]  /*caec0*/  LOP3.LUT R8, R41, 0xffff, RZ, 0xc0, !PT ;  /* 0x0000ffff29087812 */ /* 0x008fc600078ec0ff */
[----:B------:R-:W3:Y:S01]  /*caed0*/  LDL.LU R41, [R1+0x2b58] ;  /* 0x002b580001297983 */ /* 0x000ee20000300800 */
[----:B----4-:R-:W-:-:S03]  /*caee0*/  LOP3.LUT R6, R43, 0xffff, RZ, 0xc0, !PT ;  /* 0x0000ffff2b067812 */ /* 0x010fc600078ec0ff */
[----:B------:R-:W4:Y:S01]  /*caef0*/  LDL.LU R43, [R1+0x2b0c] ;  /* 0x002b0c00012b7983 */ /* 0x000f220000300800 */
[----:B--2---:R-:W-:-:S03]  /*caf00*/  LOP3.LUT R7, R2, 0xffff, RZ, 0xc0, !PT ;  /* 0x0000ffff02077812 */ /* 0x004fc600078ec0ff */
[----:B------:R-:W2:Y:S01]  /*caf10*/  LDL.LU R2, [R1+0x2b38] ;  /* 0x002b380001027983 */ /* 0x000ea20000300800 */
[----:B0-----:R-:W-:Y:S02]  /*caf20*/  PRMT R4, R6, 0x3340, R0 ;  /* 0x0000334006047816 */ /* 0x001fe40000000000 */
[--C-:B------:R-:W-:Y:S02]  /*caf30*/  PRMT R5, R8, 0x3340, R7.reuse ;  /* 0x0000334008057816 */ /* 0x100fe40000000007 */
        /* <DEDUP_REMOVED lines=8> */
[----:B------:R-:W-:Y:S02]  /*cafc0*/  LOP3.LUT R7, R15, 0xffff, RZ, 0xc0, !PT ;  /* 0x0000ffff0f077812 */ /* 0x000fe400078ec0ff */
[----:B------:R-:W-:-:S02]  /*cafd0*/  LOP3.LUT R11, R20, 0xffff, RZ, 0xc0, !PT ;  /* 0x0000ffff140b7812 */ /* 0x000fc400078ec0ff */
[----:B-1----:R-:W-:Y:S02]  /*cafe0*/  PRMT R3, R5, 0x3340, R4 ;  /* 0x0000334005037816 */ /* 0x002fe40000000004 */
[----:B------:R-:W-:Y:S02]  /*caff0*/  LOP3.LUT R6, R26, 0xffff, RZ, 0xc0, !PT ;  /* 0x0000ffff1a067812 */ /* 0x000fe400078ec0ff */
[----:B------:R-:W-:Y:S02]  /*cb000*/  PRMT R4, R11, 0x3340, R0 ;  /* 0x000033400b047816 */ /* 0x000fe40000000000 */
[----:B------:R-:W-:Y:S01]  /*cb010*/  PRMT R5, R7, 0x3340, R6 ;  /* 0x0000334007057816 */ /* 0x000fe20000000006 */
[----:B------:R-:W-:Y:S01]  /*cb020*/  STL [R1+0x52e0], R30 ;  /* 0x0052e01e01007387 */ /* 0x000fe20000100800 */
[----:B------:R-:W-:Y:S02]  /*cb030*/  SHF.R.U32.HI R29, RZ, 0x8, R10 ;  /* 0x00000008ff1d7819 */ /* 0x000fe4000001160a */
[----:B------:R-:W-:Y:S01]  /*cb040*/  PRMT R48, R5, 0x5410, R4 ;  /* 0x0000541005307816 */ /* 0x000fe20000000004 */
[----:B------:R0:W-:Y:S01]  /*cb050*/  STL [R1+0x8], R3 ;  /* 0x0000080301007387 */ /* 0x0001e20000100800 */
[----:B------:R-:W-:-:S02]  /*cb060*/  SHF.R.U32.HI R5, RZ, 0x8, R7 ;  /* 0x00000008ff057819 */ /* 0x000fc40000011607 */
[----:B------:R-:W-:Y:S01]  /*cb070*/  SHF.R.U32.HI R4, RZ, 0x8, R6 ;  /* 0x00000008ff047819 */ /* 0x000fe20000011606 */
[----:B------:R-:W2:Y:S01]  /*cb080*/  LDL.LU R47, [R1+0x2b44] ;  /* 0x002b4400012f7983 */ /* 0x000ea20000300800 */
[----:B------:R-:W-:-:S03]  /*cb090*/  LOP3.LUT R29, R29, 0xffff, RZ, 0xc0, !PT ;  /* 0x0000ffff1d1d7812 */ /* 0x000fc600078ec0ff */
[----:B------:R-:W2:Y:S01]  /*cb0a0*/  LDL.LU R15, [R1+0x2afc] ;  /* 0x002afc00010f7983 */ /* 0x000ea20000300800 */
[----:B------:R-:W-:-:S03]  /*cb0b0*/  LOP3.LUT R5, R5, 0xffff, RZ, 0xc0, !PT ;  /* 0x0000ffff05057812 */ /* 0x000fc600078ec0ff */
[----:B------:R-:W2:Y:S01]  /*cb0c0*/  LDL.LU R20, [R1+0x2b28] ;  /* 0x002b280001147983 */ /* 0x000ea20000300800 */
[----:B------:R-:W-:Y:S02]  /*cb0d0*/  LOP3.LUT R4, R4, 0xffff, RZ, 0xc0, !PT ;  /* 0x0000ffff04047812 */ /* 0x000fe400078ec0ff */
[----:B------:R-:W-:Y:S02]  /*cb0e0*/  PRMT R29, R29, 0x3340, R0 ;  /* 0x000033401d1d7816 */ /* 0x000fe40000000000 */
[----:B0-----:R-:W-:Y:S01]  /*cb0f0*/  PRMT R3, R5, 0x3340, R4 ;  /* 0x0000334005037816 */ /* 0x001fe20000000004 */
[----:B------:R-:W-:Y:S04]  /*cb100*/  STL [R1+0x52a4], R48 ;  /* 0x0052a43001007387 */ /* 0x000fe80000100800 */
[----:B------:R-:W-:Y:S04]  /*cb110*/  STL [R1+0x52e4], R29 ;  /* 0x0052e41d01007387 */ /* 0x000fe80000100800 */
[----:B------:R0:W-:Y:S01]  /*cb120*/  STL [R1+0x18], R3 ;  /* 0x0000180301007387 */ /* 0x0001e20000100800 */
[----:B---3--:R-:W-:-:S03]  /*cb130*/  LOP3.LUT R8, R41, 0xffff, RZ, 0xc0, !PT ;  /* 0x0000ffff29087812 */ /* 0x008fc600078ec0ff */
[----:B------:R-:W3:Y:S01]  /*cb140*/  LDL.LU R41, [R1+0x2b4c] ;  /* 0x002b4c0001297983 */ /* 0x000ee20000300800 */
[----:B----4-:R-:W-:-:S03]  /*cb150*/  LOP3.LUT R6, R43, 0xffff, RZ, 0xc0, !PT ;  /* 0x0000ffff2b067812 */ /* 0x010fc600078ec0ff */
[----:B------:R-:W4:Y:S01]  /*cb160*/  LDL.LU R43, [R1+0x2b04] ;  /* 0x002b0400012b7983 */ /* 0x000f220000300800 */
[----:B--2---:R-:W-:-:S03]  /*cb170*/  LOP3.LUT R7, R2, 0xffff, RZ, 0xc0, !PT ;  /* 0x0000ffff02077812 */ /* 0x004fc600078ec0ff */
[----:B------:R-:W2:Y:S01]  /*cb180*/  LDL.LU R2, [R1+0x2b34] ;  /* 0x002b340001027983 */ /* 0x000ea20000300800 */
        /* <DEDUP_REMOVED lines=8> */
[----:B0-----:R-:W-:Y:S02]  /*cb210*/  PRMT R3, R5, 0x3340, R4 ;  /* 0x0000334005037816 */ /* 0x001fe40000000004 */
[----:B------:R-:W-:-:S04]  /*cb220*/  LOP3.LUT R26, R26, 0xffff, RZ, 0xc0, !PT ;  /* 0x0000ffff1a1a7812 */ /* 0x000fc800078ec0ff */
[--C-:B------:R-:W-:Y:S02]  /*cb230*/  PRMT R26, R26, 0x3340, R0.reuse ;  /* 0x000033401a1a7816 */ /* 0x100fe40000000000 */
[----:B------:R-:W-:Y:S02]  /*cb240*/  LOP3.LUT R7, R47, 0xffff, RZ, 0xc0, !PT ;  /* 0x0000ffff2f077812 */ /* 0x000fe400078ec0ff */
[----:B------:R-:W-:Y:S02]  /*cb250*/  LOP3.LUT R9, R15, 0xffff, RZ, 0xc0, !PT ;  /* 0x0000ffff0f097812 */ /* 0x000fe400078ec0ff */
[----:B------:R-:W-:Y:S02]  /*cb260*/  LOP3.LUT R6, R20, 0xffff, RZ, 0xc0, !PT ;  /* 0x0000ffff14067812 */ /* 0x000fe400078ec0ff */
[----:B------:R-:W-:Y:S02]  /*cb270*/  PRMT R4, R9, 0x3340, R0 ;  /* 0x0000334009047816 */ /* 0x000fe40000000000 */
[----:B------:R-:W-:-:S02]  /*cb280*/  PRMT R5, R7, 0x3340, R6 ;  /* 0x0000334007057816 */ /* 0x000fc40000000006 */
[----:B------:R-:W-:Y:S02]  /*cb290*/  SHF.R.U32.HI R20, RZ, 0x8, R11 ;  /* 0x00000008ff147819 */ /* 0x000fe4000001160b */
[----:B------:R-:W-:Y:S02]  /*cb2a0*/  PRMT R61, R5, 0x5410, R4 ;  /* 0x00005410053d7816 */ /* 0x000fe40000000004 */
[----:B------:R-:W-:Y:S02]  /*cb2b0*/  SHF.R.U32.HI R5, RZ, 0x8, R7 ;  /* 0x00000008ff057819 */ /* 0x000fe40000011607 */
[----:B------:R-:W-:Y:S02]  /*cb2c0*/  SHF.R.U32.HI R4, RZ, 0x8, R6 ;  /* 0x00000008ff047819 */ /* 0x000fe40000011606 */
[----:B------:R-:W-:Y:S01]  /*cb2d0*/  LOP3.LUT R20, R20, 0xffff, RZ, 0xc0, !PT ;  /* 0x0000ffff14147812 */ /* 0x000fe200078ec0ff */
[----:B------:R-:W-:Y:S01]  /*cb2e0*/  STL [R1+0x52a8], R51 ;  /* 0x0052a83301007387 */ /* 0x000fe20000100800 */
[----:B------:R-:W-:-:S02]  /*cb2f0*/  LOP3.LUT R5, R5, 0xffff, RZ, 0xc0, !PT ;  /* 0x0000ffff05057812 */ /* 0x000fc400078ec0ff */
[----:B------:R-:W-:Y:S01]  /*cb300*/  LOP3.LUT R4, R4, 0xffff, RZ, 0xc0, !PT ;  /* 0x0000ffff04047812 */ /* 0x000fe200078ec0ff */
[----:B------:R-:W-:Y:S01]  /*cb310*/  STL [R1+0x52e8], R26 ;  /* 0x0052e81a01007387 */ /* 0x000fe20000100800 */
[----:B------:R-:W-:-:S03]  /*cb320*/  PRMT R20, R20, 0x3340, R0 ;  /* 0x0000334014147816 */ /* 0x000fc60000000000 */
[----:B------:R0:W-:Y:S04]  /*cb330*/  STL [R1+0x4], R3 ;  /* 0x0000040301007387 */ /* 0x0001e80000100800 */
[----:B------:R-:W-:Y:S01]  /*cb340*/  STL [R1+0x52ac], R61 ;  /* 0x0052ac3d01007387 */ /* 0x000fe20000100800 */
[----:B0-----:R-:W-:-:S03]  /*cb350*/  PRMT R3, R5, 0x3340, R4 ;  /* 0x0000334005037816 */ /* 0x001fc60000000004 */
[----:B------:R-:W-:Y:S04]  /*cb360*/  STL [R1+0x52ec], R20 ;  /* 0x0052ec1401007387 */ /* 0x000fe80000100800 */
[----:B------:R0:W-:Y:S01]  /*cb370*/  STL [R1+0x14], R3 ;  /* 0x0000140301007387 */ /* 0x0001e20000100800 */
[----:B------:R-:W-:-:S04]  /*cb380*/  SHF.R.U32.HI R11, RZ, 0x8, R9 ;  /* 0x00000008ff0b7819 */ /* 0x000fc80000011609 */
[----:B------:R-:W-:-:S04]  /*cb390*/  LOP3.LUT R11, R11, 0xffff, RZ, 0xc0, !PT ;  /* 0x0000ffff0b0b7812 */ /* 0x000fc800078ec0ff */
[----:B------:R-:W-:Y:S02]  /*cb3a0*/  PRMT R11, R11, 0x3340, R0 ;  /* 0x000033400b0b7816 */ /* 0x000fe40000000000 */
[----:B---3--:R-:W-:Y:S02]  /*cb3b0*/  LOP3.LUT R8, R41, 0xffff, RZ, 0xc0, !PT ;  /* 0x0000ffff29087812 */ /* 0x008fe400078ec0ff */
[----:B----4-:R-:W-:-:S04]  /*cb3c0*/  LOP3.LUT R6, R43, 0xffff, RZ, 0xc0, !PT ;  /* 0x0000ffff2b067812 */ /* 0x010fc800078ec0ff */
[----:B------:R-:W-:Y:S02]  /*cb3d0*/  PRMT R4, R6, 0x3340, R0 ;  /* 0x0000334006047816 */ /* 0x000fe40000000000 */
[----:B------:R-:W-:-:S04]  /*cb3e0*/  SHF.R.U32.HI R15, RZ, 0x8, R6 ;  /* 0x00000008ff0f7819 */ /* 0x000fc80000011606 */
[----:B------:R-:W-:-:S04]  /*cb3f0*/  LOP3.LUT R15, R15, 0xffff, RZ, 0xc0, !PT ;  /* 0x0000ffff0f0f7812 */ /* 0x000fc800078ec0ff */
[----:B------:R-:W-:Y:S02]  /*cb400*/  PRMT R15, R15, 0x3340, R0 ;  /* 0x000033400f0f7816 */ /* 0x000fe40000000000 */
[----:B--2---:R-:W-:-:S04]  /*cb410*/  LOP3.LUT R7, R2, 0xffff, RZ, 0xc0, !PT ;  /* 0x0000ffff02077812 */ /* 0x004fc800078ec0ff */
[----:B------:R-:W-:-:S04]  /*cb420*/  PRMT R5, R8, 0x3340, R7 ;  /* 0x0000334008057816 */ /* 0x000fc80000000007 */
[----:B0-----:R-:W-:Y:S02]  /*cb430*/  PRMT R3, R5, 0x5410, R4 ;  /* 0x0000541005037816 */ /* 0x001fe40000000004 */
[----:B------:R-:W-:Y:S02]  /*cb440*/  SHF.R.U32.HI R5, RZ, 0x8, R8 ;  /* 0x00000008ff057819 */ /* 0x000fe40000011608 */
[----:B------:R-:W-:Y:S02]  /*cb450*/  SHF.R.U32.HI R4, RZ, 0x8, R7 ;  /* 0x00000008ff047819 */ /* 0x000fe40000011607 */
[----:B------:R-:W-:Y:S02]  /*cb460*/  LOP3.LUT R5, R5, 0xffff, RZ, 0xc0, !PT ;  /* 0x0000ffff05057812 */ /* 0x000fe400078ec0ff */
[----:B------:R-:W-:-:S04]  /*cb470*/  LOP3.LUT R4, R4, 0xffff, RZ, 0xc0, !PT ;  /* 0x0000ffff04047812 */ /* 0x000fc800078ec0ff */
[----:B------:R-:W-:Y:S02]  /*cb480*/  PRMT R2, R5, 0x3340, R4 ;  /* 0x0000334005027816 */ /* 0x000fe40000000004 */
[----:B------:R-:W-:Y:S02]  /*cb490*/  SHF.R.U32.HI R5, RZ, 0x8, R13 ;  /* 0x00000008ff057819 */ /* 0x000fe4000001160d */
[----:B------:R-:W-:Y:S01]  /*cb4a0*/  SHF.R.U32.HI R4, RZ, 0x8, R14 ;  /* 0x00000008ff047819 */ /* 0x000fe2000001160e */
[----:B------:R-:W-:Y:S01]  /*cb4b0*/  STL [R1+0x52b0], R3 ;  /* 0x0052b00301007387 */ /* 0x000fe20000100800 */
[----:B------:R-:W-:Y:S02]  /*cb4c0*/  LOP3.LUT R5, R5, 0xffff, RZ, 0xc0, !PT ;  /* 0x0000ffff05057812 */ /* 0x000fe400078ec0ff */
[----:B------:R-:W-:Y:S01]  /*cb4d0*/  LOP3.LUT R4, R4, 0xffff, RZ, 0xc0, !PT ;  /* 0x0000ffff04047812 */ /* 0x000fe200078ec0ff */
[----:B------:R-:W-:Y:S04]  /*cb4e0*/  STL [R1+0x52f0], R15 ;  /* 0x0052f00f01007387 */ /* 0x000fe80000100800 */
[----:B------:R0:W-:Y:S04]  /*cb4f0*/  STL [R1], R2 ;  /* 0x0000000201007387 */ /* 0x0001e80000100800 */
[----:B------:R-:W-:Y:S04]  /*cb500*/  STL [R1+0x52f4], R11 ;  /* 0x0052f40b01007387 */ /* 0x000fe80000100800 */
[----:B------:R-:W2:Y:S01]  /*cb510*/  LDL.LU R46, [R1+0x2af4] ;  /* 0x002af400012e7983 */ /* 0x000ea20000300800 */
[----:B0-----:R-:W-:-:S03]  /*cb520*/  PRMT R2, R5, 0x3340, R4 ;  /* 0x0000334005027816 */ /* 0x001fc60000000004 */
[----:B------:R-:W3:Y:S04]  /*cb530*/  LDL.LU R47, [R1+0x2abc] ;  /* 0x002abc00012f7983 */ /* 0x000ee80000300800 */
[----:B------:R0:W-:Y:S04]  /*cb540*/  STL [R1+0x10], R2 ;  /* 0x0000100201007387 */ /* 0x0001e80000100800 */
[----:B------:R-:W4:Y:S01]  /*cb550*/  LDL.LU R41, [R1+0x2ae0] ;  /* 0x002ae00001297983 */ /* 0x000f220000300800 */
[----:B------:R-:W-:Y:S02]  /*cb560*/  SHF.R.U32.HI R7, RZ, 0x8, R16 ;  /* 0x00000008ff077819 */ /* 0x000fe40000011610 */
[----:B------:R-:W-:-:S02]  /*cb570*/  SHF.R.U32.HI R5, RZ, 0x8, R17 ;  /* 0x00000008ff057819 */ /* 0x000fc40000011611 */
[----:B------:R-:W-:Y:S02]  /*cb580*/  SHF.R.U32.HI R4, RZ, 0x8, R18 ;  /* 0x00000008ff047819 */ /* 0x000fe40000011612 */
[----:B------:R-:W-:Y:S02]  /*cb590*/  LOP3.LUT R7, R7, 0xffff, RZ, 0xc0, !PT ;  /* 0x0000ffff07077812 */ /* 0x000fe400078ec0ff */
[----:B------:R-:W-:Y:S02]  /*cb5a0*/  LOP3.LUT R5, R5, 0xffff, RZ, 0xc0, !PT ;  /* 0x0000ffff05057812 */ /* 0x000fe400078ec0ff */
[----:B------:R-:W-:Y:S02]  /*cb5b0*/  LOP3.LUT R4, R4, 0xffff, RZ, 0xc0, !PT ;  /* 0x0000ffff04047812 */ /* 0x000fe400078ec0ff */
[----:B------:R-:W-:Y:S02]  /*cb5c0*/  PRMT R7, R7, 0x3340, R0 ;  /* 0x0000334007077816 */ /* 0x000fe40000000000 */
[----:B0-----:R-:W-:-:S03]  /*cb5d0*/  PRMT R2, R5, 0x3340, R4 ;  /* 0x0000334005027816 */ /* 0x001fc60000000004 */
[----:B------:R-:W-:Y:S04]  /*cb5e0*/  STL [R1+0x52f8], R7 ;  /* 0x0052f80701007387 */ /* 0x000fe80000100800 */
[----:B------:R0:W-:Y:S04]  /*cb5f0*/  STL [R1+0x34], R2 ;  /* 0x0000340201007387 */ /* 0x0001e80000100800 */
[----:B0-----:R-:W4:Y:S04]  /*cb600*/  LDL.LU R2, [R1+0x2aa0] ;  /* 0x002aa00001027983 */ /* 0x001f280000300800 */
[----:B------:R-:W4:Y:S01]  /*cb610*/  LDL.LU R43, [R1+0x1af0] ;  /* 0x001af000012b7983 */ /* 0x000f220000300800 */
[----:B------:R-:W-:-:S02]  /*cb620*/  SHF.R.U32.HI R5, RZ, 0x8, R19 ;  /* 0x00000008ff057819 */ /* 0x000fc40000011613 */
[----:B------:R-:W-:Y:S02]  /*cb630*/  SHF.R.U32.HI R4, RZ, 0x8, R21 ;  /* 0x00000008ff047819 */ /* 0x000fe40000011615 */
[----:B------:R-:W-:Y:S02]  /*cb640*/  LOP3.LUT R5, R5, 0xffff, RZ, 0xc0, !PT ;  /* 0x0000ffff05057812 */ /* 0x000fe400078ec0ff */
[----:B------:R-:W-:Y:S02]  /*cb650*/  LOP3.LUT R4, R4, 0xffff, RZ, 0xc0, !PT ;  /* 0x0000ffff04047812 */ /* 0x000fe400078ec0ff */
[----:B------:R-:W-:Y:S02]  /*cb660*/  SHF.R.U32.HI R16, RZ, 0x8, R22 ;  /* 0x00000008ff107819 */ /* 0x000fe40000011616 */
[----:B------:R-:W-:Y:S02]  /*cb670*/  PRMT R3, R5, 0x3340, R4 ;  /* 0x0000334005037816 */ /* 0x000fe40000000004 */
[----:B------:R-:W-:-:S02]  /*cb680*/  SHF.R.U32.HI R5, RZ, 0x8, R24 ;  /* 0x00000008ff057819 */ /* 0x000fc40000011618 */
[----:B------:R-:W-:Y:S02]  /*cb690*/  SHF.R.U32.HI R4, RZ, 0x8, R27 ;  /* 0x00000008ff047819 */ /* 0x000fe4000001161b */
[----:B------:R-:W-:Y:S02]  /*cb6a0*/  LOP3.LUT R16, R16, 0xffff, RZ, 0xc0, !PT ;  /* 0x0000ffff10107812 */ /* 0x000fe400078ec0ff */
[----:B------:R-:W-:Y:S02]  /*cb6b0*/  LOP3.LUT R5, R5, 0xffff, RZ, 0xc0, !PT ;  /* 0x0000ffff05057812 */ /* 0x000fe400078ec0ff */
[----:B------:R-:W-:Y:S02]  /*cb6c0*/  LOP3.LUT R4, R4, 0xffff, RZ, 0xc0, !PT ;  /* 0x0000ffff04047812 */ /* 0x000fe400078ec0ff */
[----:B------:R-:W-:Y:S01]  /*cb6d0*/  LOP3.LUT R25, R25, 0xffff, RZ, 0xc0, !PT ;  /* 0x0000ffff19197812 */ /* 0x000fe200078ec0ff */
[----:B------:R0:W-:Y:S01]  /*cb6e0*/  STL [R1+0x2c], R3 ;  /* 0x00002c0301007387 */ /* 0x0001e20000100800 */
[----:B------:R-:W-:-:S02]  /*cb6f0*/  PRMT R16, R16, 0x3340, R0 ;  /* 0x0000334010107816 */ /* 0x000fc40000000000 */
[----:B------:R-:W-:Y:S02]  /*cb700*/  PRMT R25, R25, 0x3340, R0 ;  /* 0x0000334019197816 */ /* 0x000fe40000000000 */
[----:B------:R-:W-:Y:S02]  /*cb710*/  SHF.R.U32.HI R24, RZ, 0x8, R28 ;  /* 0x00000008ff187819 */ /* 0x000fe4000001161c */
[----:B0-----:R-:W-:Y:S01]  /*cb720*/  PRMT R3, R5, 0x3340, R4 ;  /* 0x0000334005037816 */ /* 0x001fe20000000004 */
[----:B------:R-:W-:Y:S01]  /*cb730*/  STL [R1+0x52fc], R16 ;  /* 0x0052fc1001007387 */ /* 0x000fe20000100800 */
[----:B------:R-:W-:-:S03]  /*cb740*/  SHF.R.U32.HI R27, RZ, 0x8, R12 ;  /* 0x00000008ff1b7819 */ /* 0x000fc6000001160c */
[----:B------:R-:W-:Y:S01]  /*cb750*/  STL [R1+0x5300], R25 ;  /* 0x0053001901007387 */ /* 0x000fe20000100800 */
[----:B------:R-:W-:-:S03]  /*cb760*/  LOP3.LUT R24, R24, 0xffff, RZ, 0xc0, !PT ;  /* 0x0000ffff18187812 */ /* 0x000fc600078ec0ff */
[----:B------:R-:W-:Y:S01]  /*cb770*/  STL [R1+0x40], R3 ;  /* 0x0000400301007387 */ /* 0x000fe20000100800 */
[----:B------:R-:W-:Y:S02]  /*cb780*/  LOP3.LUT R27, R27, 0xffff, RZ, 0xc0, !PT ;  /* 0x0000ffff1b1b7812 */ /* 0x000fe400078ec0ff */
[--C-:B------:R-:W-:Y:S02]  /*cb790*/  PRMT R24, R24, 0x3340, R0.reuse ;  /* 0x0000334018187816 */ /* 0x100fe40000000000 */
[--C-:B------:R-:W-:Y:S02]  /*cb7a0*/  PRMT R27, R27, 0x3340, R0.reuse ;  /* 0x000033401b1b7816 */ /* 0x100fe40000000000 */
[----:B--2---:R-:W-:Y:S02]  /*cb7b0*/  LOP3.LUT R8, R46, 0xffff, RZ, 0xc0, !PT ;  /* 0x0000ffff2e087812 */ /* 0x004fe400078ec0ff */
[----:B---3--:R-:W-:Y:S02]  /*cb7c0*/  LOP3.LUT R9, R47, 0xffff, RZ, 0xc0, !PT ;  /* 0x0000ffff2f097812 */ /* 0x008fe400078ec0ff */
[----:B------:R-:W2:Y:S02]  /*cb7d0*/  LDL.LU R47, [R1+0x244] ;  /* 0x00024400012f7983 */ /* 0x000ea40000300800 */
[----:B------:R-:W-:-:S02]  /*cb7e0*/  PRMT R4, R9, 0x3340, R0 ;  /* 0x0000334009047816 */ /* 0x000fc40000000000 */
[----:B----4-:R-:W-:-:S04]  /*cb7f0*/  LOP3.LUT R6, R41, 0xffff, RZ, 0xc0, !PT ;  /* 0x0000ffff29067812 */ /* 0x010fc800078ec0ff */
[----:B------:R-:W-:Y:S02]  /*cb800*/  PRMT R5, R8, 0x3340, R6 ;  /* 0x0000334008057816 */ /* 0x000fe40000000006 */
[----:B------:R-:W-:Y:S02]  /*cb810*/  SHF.R.U32.HI R28, RZ, 0x8, R9 ;  /* 0x00000008ff1c7819 */ /* 0x000fe40000011609 */
[----:B------:R-:W-:Y:S02]  /*cb820*/  PRMT R59, R5, 0x5410, R4 ;  /* 0x00005410053b7816 */ /* 0x000fe40000000004 */
[----:B------:R-:W-:Y:S02]  /*cb830*/  SHF.R.U32.HI R5, RZ, 0x8, R8 ;  /* 0x00000008ff057819 */ /* 0x000fe40000011608 */
[----:B------:R-:W-:Y:S02]  /*cb840*/  SHF.R.U32.HI R4, RZ, 0x8, R6 ;  /* 0x00000008ff047819 */ /* 0x000fe40000011606 */
[----:B------:R-:W-:-:S02]  /*cb850*/  LOP3.LUT R5, R5, 0xffff, RZ, 0xc0, !PT ;  /* 0x0000ffff05057812 */ /* 0x000fc400078ec0ff */
[----:B------:R-:W-:Y:S02]  /*cb860*/  LOP3.LUT R4, R4, 0xffff, RZ, 0xc0, !PT ;  /* 0x0000ffff04047812 */ /* 0x000fe400078ec0ff */
[----:B------:R-:W-:Y:S01]  /*cb870*/  LOP3.LUT R28, R28, 0xffff, RZ, 0xc0, !PT ;  /* 0x0000ffff1c1c7812 */ /* 0x000fe200078ec0ff */
[----:B------:R0:W-:Y:S03]  /*cb880*/  STL.64 [R1+0x5280], R58 ;  /* 0x0052803a01007387 */ /* 0x0001e60000100a00 */
[----:B------:R-:W-:Y:S01]  /*cb890*/  PRMT R28, R28, 0x3340, R0 ;  /* 0x000033401c1c7816 */ /* 0x000fe20000000000 */
[----:B------:R-:W-:Y:S04]  /*cb8a0*/  STL.64 [R1+0x5278], R56 ;  /* 0x0052783801007387 */ /* 0x000fe80000100a00 */
[----:B------:R-:W-:Y:S01]  /*cb8b0*/  STL [R1+0x5304], R24 ;  /* 0x0053041801007387 */ /* 0x000fe20000100800 */
[----:B0-----:R-:W-:-:S02]  /*cb8c0*/  PRMT R59, R5, 0x3340, R4 ;  /* 0x00003340053b7816 */ /* 0x001fc40000000004 */
[----:B------:R-:W-:-:S03]  /*cb8d0*/  LOP3.LUT R8, R2, 0xffff, RZ, 0xc0, !PT ;  /* 0x0000ffff02087812 */ /* 0x000fc600078ec0ff */
[----:B------:R-:W-:Y:S04]  /*cb8e0*/  STL [R1+0x5308], R59 ;  /* 0x0053083b01007387 */ /* 0x000fe80000100800 */
[----:B------:R-:W-:Y:S04]  /*cb8f0*/  STL [R1+0x530c], R28 ;  /* 0x00530c1c01007387 */ /* 0x000fe80000100800 */
[----:B------:R-:W-:Y:S04]  /*cb900*/  STL [R1+0x5310], R27 ;  /* 0x0053101b01007387 */ /* 0x000fe80000100800 */
[----:B------:R-:W3:Y:S01]  /*cb910*/  LDL.LU R2, [R1+0x2b08] ;  /* 0x002b080001027983 */ /* 0x000ee20000300800 */
[----:B------:R-:W-:-:S03]  /*cb920*/  LOP3.LUT R9, R43, 0xffff, RZ, 0xc0, !PT ;  /* 0x0000ffff2b097812 */ /* 0x000fc600078ec0ff */
[----:B------:R-:W4:Y:S04]  /*cb930*/  LDL.LU R41, [R1+0x2ad0] ;  /* 0x002ad00001297983 */ /* 0x000f280000300800 */
[----:B------:R-:W4:Y:S01]  /*cb940*/  LDL.LU R43, [R1+0x2ae8] ;  /* 0x002ae800012b7983 */ /* 0x000f220000300800 */
[----:B------:R-:W-:Y:S02]  /*cb950*/  LOP3.LUT R6, R54, 0xffff, RZ, 0xc0, !PT ;  /* 0x0000ffff36067812 */ /* 0x000fe400078ec0ff */
[----:B------:R-:W-:Y:S01]  /*cb960*/  PRMT R4, R9, 0x3340, R0 ;  /* 0x0000334009047816 */ /* 0x000fe20000000000 */
[----:B------:R-:W4:Y:S01]  /*cb970*/  LDL.LU R44, [R1+0x248] ;  /* 0x00024800012c7983 */ /* 0x000f220000300800 */
[----:B------:R-:W-:Y:S02]  /*cb980*/  PRMT R5, R8, 0x3340, R6 ;  /* 0x0000334008057816 */ /* 0x000fe40000000006 */
[----:B------:R-:W-:Y:S01]  /*cb990*/  SHF.R.U32.HI R23, RZ, 0x8, R23 ;  /* 0x00000008ff177819 */ /* 0x000fe20000011617 */
[----:B------:R-:W4:Y:S01]  /*cb9a0*/  LDL.LU R45, [R1+0x254] ;  /* 0x00025400012d7983 */ /* 0x000f220000300800 */
[----:B------:R-:W-:-:S02]  /*cb9b0*/  PRMT R54, R5, 0x5410, R4 ;  /* 0x0000541005367816 */ /* 0x000fc40000000004 */
[----:B------:R-:W-:Y:S02]  /*cb9c0*/  SHF.R.U32.HI R5, RZ, 0x8, R8 ;  /* 0x00000008ff057819 */ /* 0x000fe40000011608 */
[----:B------:R-:W-:Y:S02]  /*cb9d0*/  SHF.R.U32.HI R4, RZ, 0x8, R6 ;  /* 0x00000008ff047819 */ /* 0x000fe40000011606 */
[----:B------:R-:W-:Y:S02]  /*cb9e0*/  SHF.R.U32.HI R22, RZ, 0x8, R9 ;  /* 0x00000008ff167819 */ /* 0x000fe40000011609 */
[----:B------:R-:W-:Y:S02]  /*cb9f0*/  LOP3.LUT R23, R23, 0xffff, RZ, 0xc0, !PT ;  /* 0x0000ffff17177812 */ /* 0x000fe400078ec0ff */
[----:B------:R-:W-:Y:S02]  /*cba00*/  LOP3.LUT R5, R5, 0xffff, RZ, 0xc0, !PT ;  /* 0x0000ffff05057812 */ /* 0x000fe400078ec0ff */
[----:B------:R-:W-:-:S02]  /*cba10*/  LOP3.LUT R4, R4, 0xffff, RZ, 0xc0, !PT ;  /* 0x0000ffff04047812 */ /* 0x000fc400078ec0ff */
[----:B------:R-:W-:Y:S02]  /*cba20*/  LOP3.LUT R22, R22, 0xffff, RZ, 0xc0, !PT ;  /* 0x0000ffff16167812 */ /* 0x000fe400078ec0ff */
[----:B------:R-:W-:Y:S02]  /*cba30*/  PRMT R23, R23, 0x3340, R0 ;  /* 0x0000334017177816 */ /* 0x000fe40000000000 */
[----:B------:R-:W-:Y:S01]  /*cba40*/  PRMT R61, R5, 0x3340, R4 ;  /* 0x00003340053d7816 */ /* 0x000fe20000000004 */
[----:B------:R-:W-:Y:S01]  /*cba50*/  STL.64 [R1+0x5250], R54 ;  /* 0x0052503601007387 */ /* 0x000fe20000100a00 */
[----:B------:R-:W-:-:S03]  /*cba60*/  PRMT R22, R22, 0x3340, R0 ;  /* 0x0000334016167816 */ /* 0x000fc60000000000 */
[----:B------:R-:W-:Y:S04]  /*cba70*/  STL.64 [R1+0x5248], R52 ;  /* 0x0052483401007387 */ /* 0x000fe80000100a00 */
[----:B------:R-:W-:Y:S04]  /*cba80*/  STL [R1+0x52b4], R23 ;  /* 0x0052b41701007387 */ /* 0x000fe80000100800 */
[----:B------:R-:W-:Y:S04]  /*cba90*/  STL [R1+0x5314], R61 ;  /* 0x0053143d01007387 */ /* 0x000fe80000100800 */
[----:B------:R-:W4:Y:S04]  /*cbaa0*/  LDL.LU R46, [R1+0x2b18] ;  /* 0x002b1800012e7983 */ /* 0x000f280000300800 */
[----:B------:R-:W-:Y:S01]  /*cbab0*/  STL [R1+0x5318], R22 ;  /* 0x0053181601007387 */ /* 0x000fe20000100800 */
[----:B--2---:R-:W-:-:S04]  /*cbac0*/  SHF.R.U32.HI R21, RZ, 0x8, R47 ;  /* 0x00000008ff157819 */ /* 0x004fc8000001162f */
[----:B------:R-:W-:-:S04]  /*cbad0*/  LOP3.LUT R21, R21, 0xffff, RZ, 0xc0, !PT ;  /* 0x0000ffff15157812 */ /* 0x000fc800078ec0ff */
[----:B------:R-:W-:-:S05]  /*cbae0*/  PRMT R21, R21, 0x3340, R0 ;  /* 0x0000334015157816 */ /* 0x000fca0000000000 */
[----:B------:R-:W-:Y:S04]  /*cbaf0*/  STL [R1+0x531c], R21 ;  /* 0x00531c1501007387 */ /* 0x000fe80000100800 */
[----:B------:R-:W2:Y:S01]  /*cbb00*/  LDL.LU R47, [R1+0x2ad8] ;  /* 0x002ad800012f7983 */ /* 0x000ea20000300800 */
        /* <DEDUP_REMOVED lines=18> */
[----:B------:R-:W-:Y:S02]  /*cbc30*/  LOP3.LUT R17, R17, 0xffff, RZ, 0xc0, !PT ;  /* 0x0000ffff11117812 */ /* 0x000fe400078ec0ff */
[----:B------:R-:W-:Y:S02]  /*cbc40*/  PRMT R48, R5, 0x3340, R4 ;  /* 0x0000334005307816 */ /* 0x000fe40000000004 */
[--C-:B------:R-:W-:Y:S02]  /*cbc50*/  PRMT R19, R19, 0x3340, R0.reuse ;  /* 0x0000334013137816 */ /* 0x100fe40000000000 */
[--C-:B------:R-:W-:Y:S01]  /*cbc60*/  PRMT R18, R18, 0x3340, R0.reuse ;  /* 0x0000334012127816 */ /* 0x100fe20000000000 */
[----:B------:R-:W-:Y:S01]  /*cbc70*/  STL [R1+0x238], R3 ;  /* 0x0002380301007387 */ /* 0x000fe20000100800 */
[----:B------:R-:W-:-:S03]  /*cbc80*/  PRMT R17, R17, 0x3340, R0 ;  /* 0x0000334011117816 */ /* 0x000fc60000000000 */
[----:B------:R-:W-:Y:S04]  /*cbc90*/  STL [R1+0x5320], R48 ;  /* 0x0053203001007387 */ /* 0x000fe80000100800 */
[----:B------:R-:W-:Y:S04]  /*cbca0*/  STL [R1+0x5324], R19 ;  /* 0x0053241301007387 */ /* 0x000fe80000100800 */
[----:B------:R-:W-:Y:S01]  /*cbcb0*/  STL [R1+0x5328], R18 ;  /* 0x0053281201007387 */ /* 0x000fe20000100800 */
[----:B------:R-:W-:-:S03]  /*cbcc0*/  LOP3.LUT R9, R46, 0xffff, RZ, 0xc0, !PT ;  /* 0x0000ffff2e097812 */ /* 0x000fc600078ec0ff */
[----:B------:R-:W-:Y:S04]  /*cbcd0*/  STL [R1+0x532c], R17 ;  /* 0x00532c1101007387 */ /* 0x000fe80000100800 */
[----:B------:R-:W4:Y:S04]  /*cbce0*/  LDL.LU R49, [R1+0x2b1c] ;  /* 0x002b1c0001317983 */ /* 0x000f280000300800 */
[----:B------:R-:W4:Y:S04]  /*cbcf0*/  LDL.LU R44, [R1+0x2adc] ;  /* 0x002adc00012c7983 */ /* 0x000f280000300800 */
[----:B------:R-:W4:Y:S04]  /*cbd00*/  LDL.LU R45, [R1+0x2af0] ;  /* 0x002af000012d7983 */ /* 0x000f280000300800 */
[----:B------:R-:W4:Y:S01]  /*cbd10*/  LDL.LU R46, [R1+0x1d20] ;  /* 0x001d2000012e7983 */ /* 0x000f220000300800 */
[----:B--2---:R-:W-:-:S04]  /*cbd20*/  LOP3.LUT R6, R47, 0xffff, RZ, 0xc0, !PT ;  /* 0x0000ffff2f067812 */ /* 0x004fc800078ec0ff */
[----:B------:R-:W-:Y:S02]  /*cbd30*/  PRMT R4, R6, 0x3340, R0 ;  /* 0x0000334006047816 */ /* 0x000fe40000000000 */
[----:B------:R-:W-:-:S04]  /*cbd40*/  SHF.R.U32.HI R14, RZ, 0x8, R6 ;  /* 0x00000008ff0e7819 */ /* 0x000fc80000011606 */
[----:B------:R-:W-:-:S04]  /*cbd50*/  LOP3.LUT R14, R14, 0xffff, RZ, 0xc0, !PT ;  /* 0x0000ffff0e0e7812 */ /* 0x000fc800078ec0ff */
[----:B------:R-:W-:Y:S02]  /*cbd60*/  PRMT R14, R14, 0x3340, R0 ;  /* 0x000033400e0e7816 */ /* 0x000fe40000000000 */
[----:B---3--:R-:W-:-:S04]  /*cbd70*/  LOP3.LUT R8, R2, 0xffff, RZ, 0xc0, !PT ;  /* 0x0000ffff02087812 */ /* 0x008fc800078ec0ff */
[----:B------:R-:W-:-:S04]  /*cbd80*/  PRMT R5, R9, 0x3340, R8 ;  /* 0x0000334009057816 */ /* 0x000fc80000000008 */
[----:B------:R-:W-:Y:S02]  /*cbd90*/  PRMT R2, R5, 0x5410, R4 ;  /* 0x0000541005027816 */ /* 0x000fe40000000004 */
[----:B------:R-:W-:Y:S02]  /*cbda0*/  SHF.R.U32.HI R5, RZ, 0x8, R9 ;  /* 0x00000008ff057819 */ /* 0x000fe40000011609 */
[----:B------:R-:W-:Y:S02]  /*cbdb0*/  SHF.R.U32.HI R4, RZ, 0x8, R8 ;  /* 0x00000008ff047819 */ /* 0x000fe40000011608 */
[----:B------:R-:W-:Y:S02]  /*cbdc0*/  LOP3.LUT R5, R5, 0xffff, RZ, 0xc0, !PT ;  /* 0x0000ffff05057812 */ /* 0x000fe400078ec0ff */
[----:B------:R-:W-:-:S04]  /*cbdd0*/  LOP3.LUT R4, R4, 0xffff, RZ, 0xc0, !PT ;  /* 0x0000ffff04047812 */ /* 0x000fc800078ec0ff */
[----:B------:R-:W-:Y:S01]  /*cbde0*/  PRMT R60, R5, 0x3340, R4 ;  /* 0x00003340053c7816 */ /* 0x000fe20000000004 */
[----:B------:R0:W-:Y:S01]  /*cbdf0*/  STL [R1+0x5214], R2 ;  /* 0x0052140201007387 */ /* 0x0001e20000100800 */
[----:B----4-:R-:W-:-:S03]  /*cbe00*/  SHF.R.U32.HI R13, RZ, 0x8, R41 ;  /* 0x00000008ff0d7819 */ /* 0x010fc60000011629 */
[----:B------:R-:W-:Y:S01]  /*cbe10*/  STL [R1+0x5330], R60 ;  /* 0x0053303c01007387 */ /* 0x000fe20000100800 */
[----:B------:R-:W-:-:S03]  /*cbe20*/  SHF.R.U32.HI R12, RZ, 0x8, R43 ;  /* 0x00000008ff0c7819 */ /* 0x000fc6000001162b */
[----:B------:R-:W-:Y:S04]  /*cbe30*/  STL [R1+0x5334], R14 ;  /* 0x0053340e01007387 */ /* 0x000fe80000100800 */
[----:B------:R-:W2:Y:S04]  /*cbe40*/  LDL.LU R41, [R1+0x2b2c] ;  /* 0x002b2c0001297983 */ /* 0x000ea80000300800 */
[----:B------:R-:W3:Y:S04]  /*cbe50*/  LDL.LU R47, [R1+0x2ae4] ;  /* 0x002ae400012f7983 */ /* 0x000ee80000300800 */
[----:B------:R-:W4:Y:S01]  /*cbe60*/  LDL.LU R43, [R1+0x2af8] ;  /* 0x002af800012b7983 */ /* 0x000f220000300800 */
[----:B------:R-:W-:-:S02]  /*cbe70*/  LOP3.LUT R13, R13, 0xffff, RZ, 0xc0, !PT ;  /* 0x0000ffff0d0d7812 */ /* 0x000fc400078ec0ff */
[----:B------:R-:W-:Y:S02]  /*cbe80*/  LOP3.LUT R12, R12, 0xffff, RZ, 0xc0, !PT ;  /* 0x0000ffff0c0c7812 */ /* 0x000fe400078ec0ff */
[--C-:B------:R-:W-:Y:S02]  /*cbe90*/  PRMT R13, R13, 0x3340, R0.reuse ;  /* 0x000033400d0d7816 */ /* 0x100fe40000000000 */
[----:B------:R-:W-:Y:S02]  /*cbea0*/  LOP3.LUT R9, R49, 0xffff, RZ, 0xc0, !PT ;  /* 0x0000ffff31097812 */ /* 0x000fe400078ec0ff */
[----:B------:R-:W-:Y:S02]  /*cbeb0*/  LOP3.LUT R6, R44, 0xffff, RZ, 0xc0, !PT ;  /* 0x0000ffff2c067812 */ /* 0x000fe400078ec0ff */
[----:B------:R-:W-:Y:S02]  /*cbec0*/  LOP3.LUT R8, R45, 0xffff, RZ, 0xc0, !PT ;  /* 0x0000ffff2d087812 */ /* 0x000fe400078ec0ff */
[----:B------:R-:W-:-:S02]  /*cbed0*/  PRMT R4, R6, 0x3340, R0 ;  /* 0x0000334006047816 */ /* 0x000fc40000000000 */
[----:B------:R-:W-:Y:S02]  /*cbee0*/  PRMT R5, R9, 0x3340, R8 ;  /* 0x0000334009057816 */ /* 0x000fe40000000008 */
[----:B------:R-:W-:Y:S02]  /*cbef0*/  SHF.R.U32.HI R10, RZ, 0x8, R6 ;  /* 0x00000008ff0a7819 */ /* 0x000fe40000011606 */
[----:B0-----:R-:W-:Y:S02]  /*cbf00*/  PRMT R2, R5, 0x5410, R4 ;  /* 0x0000541005027816 */ /* 0x001fe40000000004 */
[----:B------:R-:W-:Y:S02]  /*cbf10*/  SHF.R.U32.HI R5, RZ, 0x8, R9 ;  /* 0x00000008ff057819 */ /* 0x000fe40000011609 */
[----:B------:R-:W-:Y:S02]  /*cbf20*/  SHF.R.U32.HI R4, RZ, 0x8, R8 ;  /* 0x00000008ff047819 */ /* 0x000fe40000011608 */
[----:B------:R-:W-:-:S02]  /*cbf30*/  SHF.R.U32.HI R9, RZ, 0x8, R40 ;  /* 0x00000008ff097819 */ /* 0x000fc40000011628 */
[----:B------:R-:W-:Y:S02]  /*cbf40*/  SHF.R.U32.HI R8, RZ, 0x8, R46 ;  /* 0x00000008ff087819 */ /* 0x000fe4000001162e */
[----:B------:R-:W-:Y:S02]  /*cbf50*/  LOP3.LUT R5, R5, 0xffff, RZ, 0xc0, !PT ;  /* 0x0000ffff05057812 */ /* 0x000fe400078ec0ff */
[----:B------:R-:W-:Y:S02]  /*cbf60*/  LOP3.LUT R4, R4, 0xffff, RZ, 0xc0, !PT ;  /* 0x0000ffff04047812 */ /* 0x000fe400078ec0ff */
[----:B------:R-:W-:Y:S02]  /*cbf70*/  LOP3.LUT R10, R10, 0xffff, RZ, 0xc0, !PT ;  /* 0x0000ffff0a0a7812 */ /* 0x000fe400078ec0ff */
[----:B------:R-:W-:Y:S02]  /*cbf80*/  PRMT R12, R12, 0x3340, R0 ;  /* 0x000033400c0c7816 */ /* 0x000fe40000000000 */
[----:B------:R-:W-:-:S02]  /*cbf90*/  LOP3.LUT R9, R9, 0xffff, RZ, 0xc0, !PT ;  /* 0x0000ffff09097812 */ /* 0x000fc400078ec0ff */
[----:B------:R-:W-:Y:S02]  /*cbfa0*/  LOP3.LUT R8, R8, 0xffff, RZ, 0xc0, !PT ;  /* 0x0000ffff08087812 */ /* 0x000fe400078ec0ff */
[----:B------:R-:W-:Y:S01]  /*cbfb0*/  PRMT R49, R5, 0x3340, R4 ;  /* 0x0000334005317816 */ /* 0x000fe20000000004 */
[----:B------:R-:W-:Y:S01]  /*cbfc0*/  STL [R1+0x5338], R13 ;  /* 0x0053380d01007387 */ /* 0x000fe20000100800 */
[--C-:B------:R-:W-:Y:S02]  /*cbfd0*/  PRMT R10, R10, 0x3340, R0.reuse ;  /* 0x000033400a0a7816 */ /* 0x100fe40000000000 */
[--C-:B------:R-:W-:Y:S01]  /*cbfe0*/  PRMT R9, R9, 0x3340, R0.reuse ;  /* 0x0000334009097816 */ /* 0x100fe20000000000 */
[----:B------:R-:W-:Y:S01]  /*cbff0*/  STL [R1+0x533c], R12 ;  /* 0x00533c0c01007387 */ /* 0x000fe20000100800 */
[----:B------:R-:W-:-:S03]  /*cc000*/  PRMT R8, R8, 0x3340, R0 ;  /* 0x0000334008087816 */ /* 0x000fc60000000000 */
[----:B------:R0:W-:Y:S04]  /*cc010*/  STL [R1+0x310], R2 ;  /* 0x0003100201007387 */ /* 0x0001e80000100800 */
[----:B------:R-:W-:Y:S04]  /*cc020*/  STL [R1+0x5340], R49 ;  /* 0x0053403101007387 */ /* 0x000fe80000100800 */
[----:B------:R-:W-:Y:S04]  /*cc030*/  STL [R1+0x5344], R10 ;  /* 0x0053440a01007387 */ /* 0x000fe80000100800 */
[----:B------:R-:W-:Y:S04]  /*cc040*/  STL [R1+0x5348], R9 ;  /* 0x0053480901007387 */ /* 0x000fe80000100800 */
[----:B------:R-:W-:Y:S04]  /*cc050*/  STL [R1+0x534c], R8 ;  /* 0x00534c0801007387 */ /* 0x000fe80000100800 */
[----:B------:R-:W4:Y:S04]  /*cc060*/  LDL.LU R16, [R1+0x1d24] ;  /* 0x001d240001107983 */ /* 0x000f280000300800 */
[----:B------:R-:W4:Y:S01]  /*cc070*/  LDL.LU R7, [R1+0x1a58] ;  /* 0x001a580001077983 */ /* 0x000f220000300800 */
[----:B--2---:R-:W-:-:S02]  /*cc080*/  LOP3.LUT R41, R41, 0xffff, RZ, 0xc0, !PT ;  /* 0x0000ffff29297812 */ /* 0x004fc400078ec0ff */
[----:B---3--:R-:W-:Y:S02]  /*cc090*/  LOP3.LUT R6, R47, 0xffff, RZ, 0xc0, !PT ;  /* 0x0000ffff2f067812 */ /* 0x008fe400078ec0ff */
[----:B----4-:R-:W-:Y:S02]  /*cc0a0*/  LOP3.LUT R40, R43, 0xffff, RZ, 0xc0, !PT ;  /* 0x0000ffff2b287812 */ /* 0x010fe400078ec0ff */
[----:B------:R-:W-:Y:S02]  /*cc0b0*/  PRMT R4, R6, 0x3340, R0 ;  /* 0x0000334006047816 */ /* 0x000fe40000000000 */
[----:B------:R-:W-:-:S04]  /*cc0c0*/  PRMT R5, R41, 0x3340, R40 ;  /* 0x0000334029057816 */ /* 0x000fc80000000028 */
[----:B0-----:R-:W-:-:S05]  /*cc0d0*/  PRMT R2, R5, 0x5410, R4 ;  /* 0x0000541005027816 */ /* 0x001fca0000000004 */
[----:B------:R-:W-:Y:S04]  /*cc0e0*/  STL [R1+0x1988], R2 ;  /* 0x0019880201007387 */ /* 0x000fe80000100800 */
        /* <DEDUP_REMOVED lines=21> */
[----:B------:R-:W-:-:S02]  /*cc240*/  SHF.R.U32.HI R5, RZ, 0x8, R41 ;  /* 0x00000008ff057819 */ /* 0x000fc40000011629 */
[----:B------:R-:W-:Y:S01]  /*cc250*/  SHF.R.U32.HI R4, RZ, 0x8, R40 ;  /* 0x00000008ff047819 */ /* 0x000fe20000011628 */
[----:B------:R-:W4:Y:S01]  /*cc260*/  LDL.LU R47, [R1+0x195c] ;  /* 0x00195c00012f7983 */ /* 0x000f220000300800 */
[----:B------:R-:W-:Y:S02]  /*cc270*/  LOP3.LUT R5, R5, 0xffff, RZ, 0xc0, !PT ;  /* 0x0000ffff05057812 */ /* 0x000fe400078ec0ff */
[----:B------:R-:W-:Y:S01]  /*cc280*/  LOP3.LUT R4, R4, 0xffff, RZ, 0xc0, !PT ;  /* 0x0000ffff04047812 */ /* 0x000fe200078ec0ff */
[----:B------:R-:W4:Y:S01]  /*cc290*/  LDL.LU R43, [R1+0x1c2c] ;  /* 0x001c2c00012b7983 */ /* 0x000f220000300800 */
[----:B------:R-:W-:Y:S02]  /*cc2a0*/  SHF.R.U32.HI R6, RZ, 0x8, R6 ;  /* 0x00000008ff067819 */ /* 0x000fe40000011606 */
[----:B------:R-:W-:Y:S02]  /*cc2b0*/  PRMT R52, R5, 0x3340, R4 ;  /* 0x0000334005347816 */ /* 0x000fe40000000004 */
[----:B------:R-:W-:-:S02]  /*cc2c0*/  SHF.R.U32.HI R5, RZ, 0x8, R42 ;  /* 0x00000008ff057819 */ /* 0x000fc4000001162a */
[----:B------:R-:W-:Y:S02]  /*cc2d0*/  SHF.R.U32.HI R4, RZ, 0x8, R16 ;  /* 0x00000008ff047819 */ /* 0x000fe40000011610 */
[----:B------:R-:W-:Y:S02]  /*cc2e0*/  LOP3.LUT R6, R6, 0xffff, RZ, 0xc0, !PT ;  /* 0x0000ffff06067812 */ /* 0x000fe400078ec0ff */
[----:B------:R-:W-:Y:S02]  /*cc2f0*/  LOP3.LUT R5, R5, 0xffff, RZ, 0xc0, !PT ;  /* 0x0000ffff05057812 */ /* 0x000fe400078ec0ff */
[----:B------:R-:W-:Y:S02]  /*cc300*/  LOP3.LUT R4, R4, 0xffff, RZ, 0xc0, !PT ;  /* 0x0000ffff04047812 */ /* 0x000fe400078ec0ff */
[--C-:B------:R-:W-:Y:S02]  /*cc310*/  PRMT R6, R6, 0x3340, R0.reuse ;  /* 0x0000334006067816 */ /* 0x100fe40000000000 */
[----:B------:R-:W-:-:S02]  /*cc320*/  PRMT R5, R5, 0x3340, R0 ;  /* 0x0000334005057816 */ /* 0x000fc40000000000 */
[----:B------:R-:W-:Y:S01]  /*cc330*/  PRMT R4, R4, 0x3340, R0 ;  /* 0x0000334004047816 */ /* 0x000fe20000000000 */
[----:B------:R-:W-:Y:S04]  /*cc340*/  STL [R1+0x5350], R52 ;  /* 0x0053503401007387 */ /* 0x000fe80000100800 */
[----:B------:R-:W-:Y:S04]  /*cc350*/  STL [R1+0x5354], R6 ;  /* 0x0053540601007387 */ /* 0x000fe80000100800 */
[----:B------:R-:W-:Y:S04]  /*cc360*/  STL [R1+0x5358], R5 ;  /* 0x0053580501007387 */ /* 0x000fe80000100800 */
[----:B------:R2:W-:Y:S04]  /*cc370*/  STL [R1+0x535c], R4 ;  /* 0x00535c0401007387 */ /* 0x0005e80000100800 */
[----:B------:R4:W-:Y:S01]  /*cc380*/  STL [R1+0x5204], R0 ;  /* 0x0052040001007387 */ /* 0x0009e20000100800 */
[----:B--2---:R-:W-:-:S02]  /*cc390*/  PRMT R4, R11, 0x5410, R7 ;  /* 0x000054100b047816 */ /* 0x004fc40000000007 */
[----:B---3--:R-:W-:-:S03]  /*cc3a0*/  PRMT R2, R3, 0x5410, R15 ;  /* 0x0000541003027816 */ /* 0x008fc6000000000f */
[----:B------:R-:W-:Y:S04]  /*cc3b0*/  STL [R1+0x1980], R4 ;  /* 0x0019800401007387 */ /* 0x000fe80000100800 */
[----:B------:R0:W-:Y:S01]  /*cc3c0*/  STL [R1+0x197c], R2 ;  /* 0x00197c0201007387 */ /* 0x0001e20000100800 */
[----:B----4-:R-:W-:Y:S02]  /*cc3d0*/  PRMT R0, R26, 0x5410, R20 ;  /* 0x000054101a007816 */ /* 0x010fe40000000014 */
[----:B------:R-:W-:-:S03]  /*cc3e0*/  PRMT R3, R29, 0x5410, R51 ;  /* 0x000054101d037816 */ /* 0x000fc60000000033 */
[----:B------:R1:W-:Y:S04]  /*cc3f0*/  STL [R1+0x1984], R0 ;  /* 0x0019840001007387 */ /* 0x0003e80000100800 */
[----:B------:R2:W-:Y:S01]  /*cc400*/  STL [R1+0x1974], R3 ;  /* 0x0019740301007387 */ /* 0x0005e20000100800 */
[----:B0-----:R-:W-:-:S05]  /*cc410*/  PRMT R2, R31, 0x5410, R30 ;  /* 0x000054101f027816 */ /* 0x001fca000000001e */
[----:B------:R0:W-:Y:S01]  /*cc420*/  STL [R1+0x1970], R2 ;  /* 0x0019700201007387 */ /* 0x0001e20000100800 */
[----:B-1----:R-:W-:Y:S02]  /*cc430*/  PRMT R0, R33, 0x5410, R32 ;  /* 0x0000541021007816 */ /* 0x002fe40000000020 */
[----:B--2---:R-:W-:-:S03]  /*cc440*/  PRMT R3, R34, 0x5410, R50 ;  /* 0x0000541022037816 */ /* 0x004fc60000000032 */
[----:B------:R1:W-:Y:S04]  /*cc450*/  STL [R1+0x1978], R0 ;  /* 0x0019780001007387 */ /* 0x0003e80000100800 */
[----:B------:R2:W-:Y:S01]  /*cc460*/  STL [R1+0x1968], R3 ;  /* 0x0019680301007387 */ /* 0x0005e20000100800 */
[----:B0-----:R-:W-:-:S05]  /*cc470*/  PRMT R2, R36, 0x5410, R35 ;  /* 0x0000541024027816 */ /* 0x001fca0000000023 */
[----:B------:R0:W-:Y:S01]  /*cc480*/  STL [R1+0x1964], R2 ;  /* 0x0019640201007387 */ /* 0x0001e20000100800 */
[----:B-1----:R-:W-:Y:S02]  /*cc490*/  PRMT R0, R39, 0x5410, R37 ;  /* 0x0000541027007816 */ /* 0x002fe40000000025 */
[----:B--2---:R-:W-:-:S03]  /*cc4a0*/  PRMT R3, R44, 0x5410, R38 ;  /* 0x000054102c037816 */ /* 0x004fc60000000026 */
[----:B------:R1:W-:Y:S04]  /*cc4b0*/  STL [R1+0x1954], R0 ;  /* 0x0019540001007387 */ /* 0x0003e80000100800 */
[----:B------:R-:W-:Y:S01]  /*cc4c0*/  STL [R1+0x196c], R3 ;  /* 0x00196c0301007387 */ /* 0x000fe20000100800 */
[----:B0-----:R-:W-:-:S03]  /*cc4d0*/  PRMT R2, R46, 0x5410, R45 ;  /* 0x000054102e027816 */ /* 0x001fc6000000002d */
[----:B------:R-:W2:Y:S04]  /*cc4e0*/  LDL.LU R4, [R1+0x1c48] ;  /* 0x001c480001047983 */ /* 0x000ea80000300800 */
[----:B------:R-:W-:Y:S04]  /*cc4f0*/  STL [R1+0x1958], R2 ;  /* 0x0019580201007387 */ /* 0x000fe80000100800 */
[----:B------:R-:W3:Y:S01]  /*cc500*/  LDL.LU R5, [R1+0x1950] ;  /* 0x0019500001057983 */ /* 0x000ee20000300800 */
[----:B-1----:R-:W-:-:S05]  /*cc510*/  PRMT R0, R43, 0x5410, R47 ;  /* 0x000054102b007816 */ /* 0x002fca000000002f */
[----:B------:R-:W-:Y:S04]  /*cc520*/  STL [R1+0x195c], R0 ;  /* 0x00195c0001007387 */ /* 0x000fe80000100800 */
[----:B---3--:R0:W-:Y:S04]  /*cc530*/  STL [R1+0x5360], R5 ;  /* 0x0053600501007387 */ /* 0x0081e80000100800 */
[----:B0-----:R-:W2:Y:S04]  /*cc540*/  LDL.LU R5, [R1+0x19a0] ;  /* 0x0019a00001057983 */ /* 0x001ea80000300800 */
[----:B------:R-:W3:Y:S04]  /*cc550*/  LDL.LU R6, [R1+0x1c1c] ;  /* 0x001c1c0001067983 */ /* 0x000ee80000300800 */
[----:B------:R-:W4:Y:S04]  /*cc560*/  LDL.LU R52, [R1+0x2f4] ;  /* 0x0002f40001347983 */ /* 0x000f280000300800 */
[----:B------:R-:W4:Y:S04]  /*cc570*/  LDL.LU R8, [R1+0x1c24] ;  /* 0x001c240001087983 */ /* 0x000f280000300800 */
        /* <DEDUP_REMOVED lines=56> */
[----:B--2---:R-:W-:-:S03]  /*cc900*/  PRMT R4, R4, 0x5410, R5 ;  /* 0x0000541004047816 */ /* 0x004fc60000000005 */
[----:B------:R-:W2:Y:S04]  /*cc910*/  LDL.LU R5, [R1+0x5360] ;  /* 0x0053600001057983 */ /* 0x000ea80000300800 */
[----:B------:R0:W-:Y:S01]  /*cc920*/  STL [R1+0x1960], R4 ;  /* 0x0019600401007387 */ /* 0x0001e20000100800 */
[----:B----4-:R-:W-:-:S03]  /*cc930*/  PRMT R8, R8, 0x5410, R52 ;  /* 0x0000541008087816 */ /* 0x010fc60000000034 */
[----:B0-----:R-:W4:Y:S01]  /*cc940*/  LDL.LU R4, [R1+0x535c] ;  /* 0x00535c0001047983 */ /* 0x001f220000300800 */
[----:B---3--:R-:W-:Y:S02]  /*cc950*/  PRMT R10, R10, 0x5410, R9 ;  /* 0x000054100a0a7816 */ /* 0x008fe40000000009 */
[----:B------:R-:W-:Y:S02]  /*cc960*/  PRMT R12, R12, 0x5410, R49 ;  /* 0x000054100c0c7816 */ /* 0x000fe40000000031 */
[----:B------:R-:W-:Y:S02]  /*cc970*/  PRMT R14, R14, 0x5410, R13 ;  /* 0x000054100e0e7816 */ /* 0x000fe4000000000d */
[----:B------:R-:W-:Y:S02]  /*cc980*/  PRMT R17, R17, 0x5410, R60 ;  /* 0x0000541011117816 */ /* 0x000fe4000000003c */
[----:B------:R-:W-:Y:S02]  /*cc990*/  PRMT R19, R19, 0x5410, R18 ;  /* 0x0000541013137816 */ /* 0x000fe40000000012 */
[----:B------:R-:W-:-:S02]  /*cc9a0*/  PRMT R0, R0, 0x5410, R48 ;  /* 0x0000541000007816 */ /* 0x000fc40000000030 */
[----:B------:R-:W-:Y:S02]  /*cc9b0*/  PRMT R7, R11, 0x5410, R7 ;  /* 0x000054100b077816 */ /* 0x000fe40000000007 */
[----:B--2---:R-:W-:Y:S02]  /*cc9c0*/  PRMT R6, R6, 0x5410, R5 ;  /* 0x0000541006067816 */ /* 0x004fe40000000005 */
[----:B------:R-:W2:Y:S04]  /*cc9d0*/  LDL.LU R5, [R1+0x5358] ;  /* 0x0053580001057983 */ /* 0x000ea80000300800 */
[----:B------:R0:W-:Y:S04]  /*cc9e0*/  STL [R1+0x348], R6 ;  /* 0x0003480601007387 */ /* 0x0001e80000100800 */
[----:B0-----:R-:W3:Y:S04]  /*cc9f0*/  LDL.LU R6, [R1+0x5354] ;  /* 0x0053540001067983 */ /* 0x001ee80000300800 */
[----:B------:R-:W3:Y:S04]  /*cca00*/  LDL.LU R52, [R1+0x5350] ;  /* 0x0053500001347983 */ /* 0x000ee80000300800 */
[----:B------:R0:W-:Y:S04]  /*cca10*/  STL [R1+0x30c], R8 ;  /* 0x00030c0801007387 */ /* 0x0001e80000100800 */
[----:B0-----:R-:W2:Y:S04]  /*cca20*/  LDL.LU R8, [R1+0x534c] ;  /* 0x00534c0001087983 */ /* 0x001ea80000300800 */
[----:B------:R-:W2:Y:S04]  /*cca30*/  LDL.LU R9, [R1+0x5348] ;  /* 0x0053480001097983 */ /* 0x000ea80000300800 */
        /* <DEDUP_REMOVED lines=15> */
[----:B------:R0:W-:Y:S02]  /*ccb30*/  STL [R1+0x2b4], R0 ;  /* 0x0002b40001007387 */ /* 0x0001e40000100800 */
[----:B0-----:R-:W-:-:S02]  /*ccb40*/  PRMT R0, R40, 0x5410, R42 ;  /* 0x0000541028007816 */ /* 0x001fc4000000002a */
[----:B------:R-:W-:Y:S02]  /*ccb50*/  PRMT R40, R2, 0x5410, R41 ;  /* 0x0000541002287816 */ /* 0x000fe40000000029 */
[----:B------:R-:W-:Y:S01]  /*ccb60*/  PRMT R2, R22, 0x5410, R21 ;  /* 0x0000541016027816 */ /* 0x000fe20000000015 */
[----:B------:R0:W-:Y:S01]  /*ccb70*/  STL [R1+0x2bc], R0 ;  /* 0x0002bc0001007387 */ /* 0x0001e20000100800 */
[----:B------:R-:W-:-:S03]  /*ccb80*/  PRMT R21, R54, 0x5410, R53 ;  /* 0x0000541036157816 */ /* 0x000fc60000000035 */
[----:B------:R-:W-:Y:S01]  /*ccb90*/  STL [R1+0x2a8], R40 ;  /* 0x0002a82801007387 */ /* 0x000fe20000100800 */
[----:B0-----:R-:W-:-:S03]  /*ccba0*/  PRMT R0, R23, 0x5410, R61 ;  /* 0x0000541017007816 */ /* 0x001fc6000000003d */
[----:B------:R0:W-:Y:S04]  /*ccbb0*/  STL [R1+0x2a4], R2 ;  /* 0x0002a40201007387 */ /* 0x0001e80000100800 */
[----:B------:R1:W-:Y:S01]  /*ccbc0*/  STL [R1+0x2ac], R0 ;  /* 0x0002ac0001007387 */ /* 0x0003e20000100800 */
[----:B0-----:R-:W-:-:S03]  /*ccbd0*/  PRMT R2, R27, 0x5410, R55 ;  /* 0x000054101b027816 */ /* 0x001fc60000000037 */
[----:B------:R0:W-:Y:S01]  /*ccbe0*/  STL [R1+0x2b0], R21 ;  /* 0x0002b01501007387 */ /* 0x0001e20000100800 */
[----:B-1----:R-:W-:-:S03]  /*ccbf0*/  PRMT R0, R59, 0x5410, R28 ;  /* 0x000054103b007816 */ /* 0x002fc6000000001c */
[----:B------:R1:W-:Y:S04]  /*ccc00*/  STL [R1+0x26c], R2 ;  /* 0x00026c0201007387 */ /* 0x0003e80000100800 */
[----:B------:R4:W-:Y:S01]  /*ccc10*/  STL [R1+0x294], R0 ;  /* 0x0002940001007387 */ /* 0x0009e20000100800 */
[----:B0-----:R-:W-:Y:S02]  /*ccc20*/  PRMT R21, R56, 0x5410, R24 ;  /* 0x0000541038157816 */ /* 0x001fe40000000018 */
[----:B-1----:R-:W-:-:S03]  /*ccc30*/  PRMT R2, R58, 0x5410, R57 ;  /* 0x000054103a027816 */ /* 0x002fc60000000039 */
[----:B------:R-:W-:Y:S01]  /*ccc40*/  STL [R1+0x290], R21 ;  /* 0x0002901501007387 */ /* 0x000fe20000100800 */
[----:B----4-:R-:W-:-:S03]  /*ccc50*/  PRMT R0, R16, 0x5410, R25 ;  /* 0x0000541010007816 */ /* 0x010fc60000000019 */
[----:B------:R0:W-:Y:S04]  /*ccc60*/  STL [R1+0x260], R2 ;  /* 0x0002600201007387 */ /* 0x0001e80000100800 */
[----:B------:R1:W-:Y:S01]  /*ccc70*/  STL [R1+0x268], R0 ;  /* 0x0002680001007387 */ /* 0x0003e20000100800 */
[----:B0-----:R-:W-:-:S03]  /*ccc80*/  PRMT R2, R3, 0x5410, R15 ;  /* 0x0000541003027816 */ /* 0x001fc6000000000f */
[----:B------:R-:W-:Y:S01]  /*ccc90*/  STL [R1+0x264], R7 ;  /* 0x0002640701007387 */ /* 0x000fe20000100800 */
[----:B------:R-:W-:Y:S02]  /*ccca0*/  PRMT R3, R29, 0x5410, R51 ;  /* 0x000054101d037816 */ /* 0x000fe40000000033 */
[----:B-1----:R-:W-:Y:S01]  /*cccb0*/  PRMT R0, R26, 0x5410, R20 ;  /* 0x000054101a007816 */ /* 0x002fe20000000014 */
[----:B------:R0:W-:Y:S04]  /*cccc0*/  STL [R1+0x254], R2 ;  /* 0x0002540201007387 */ /* 0x0001e80000100800 */
[----:B------:R1:W-:Y:S01]  /*cccd0*/  STL [R1+0x25c], R0 ;  /* 0x00025c0001007387 */ /* 0x0003e20000100800 */
[----:B0-----:R-:W-:-:S03]  /*ccce0*/  PRMT R2, R31, 0x5410, R30 ;  /* 0x000054101f027816 */ /* 0x001fc6000000001e */
[----:B------:R0:W-:Y:S01]  /*cccf0*/  STL [R1+0x258], R3 ;  /* 0x0002580301007387 */ /* 0x0001e20000100800 */
[----:B-1----:R-:W-:-:S03]  /*ccd00*/  PRMT R0, R33, 0x5410, R32 ;  /* 0x0000541021007816 */ /* 0x002fc60000000020 */
        /* <DEDUP_REMOVED lines=12> */
[----:B------:R-:W4:Y:S04]  /*ccdd0*/  LDL.LU R21, [R1+0x1fc] ;  /* 0x0001fc0001157983 */ /* 0x000f280000300800 */
[----:B------:R-:W-:Y:S04]  /*ccde0*/  STL [R1+0x224], R2 ;  /* 0x0002240201007387 */ /* 0x000fe80000100800 */
[----:B0-----:R-:W4:Y:S04]  /*ccdf0*/  LDL.LU R3, [R1+0x1ab4] ;  /* 0x001ab40001037983 */ /* 0x001f280000300800 */
[----:B------:R0:W-:Y:S04]  /*cce00*/  STL [R1+0x214], R0 ;  /* 0x0002140001007387 */ /* 0x0001e80000100800 */
        /* <DEDUP_REMOVED lines=43> */
[----:B----4-:R-:W-:-:S03]  /*cd0c0*/  PRMT R3, R3, 0x5410, R21 ;  /* 0x0000541003037816 */ /* 0x010fc60000000015 */
[----:B------:R-:W4:Y:S04]  /*cd0d0*/  LDL.LU R21, [R1+0x531c] ;  /* 0x00531c0001157983 */ /* 0x000f280000300800 */
[----:B------:R0:W-:Y:S01]  /*cd0e0*/  STL [R1+0x210], R3 ;  /* 0x0002100301007387 */ /* 0x0001e20000100800 */
[----:B--2---:R-:W-:-:S03]  /*cd0f0*/  PRMT R61, R61, 0x5410, R22 ;  /* 0x000054103d3d7816 */ /* 0x004fc60000000016 */
[----:B0-----:R-:W2:Y:S01]  /*cd100*/  LDL.LU R3, [R1+0x28] ;  /* 0x0000280001037983 */ /* 0x001ea20000300800 */
[----:B---3--:R-:W-:-:S03]  /*cd110*/  PRMT R51, R51, 0x5410, R27 ;  /* 0x0000541033337816 */ /* 0x008fc6000000001b */
[----:B------:R-:W3:Y:S04]  /*cd120*/  LDL.LU R22, [R1+0x5318] ;  /* 0x0053180001167983 */ /* 0x000ee80000300800 */
[----:B------:R0:W-:Y:S01]  /*cd130*/  STL [R1+0x218], R61 ;  /* 0x0002183d01007387 */ /* 0x0001e20000100800 */
[----:B------:R-:W-:-:S03]  /*cd140*/  PRMT R53, R53, 0x5410, R28 ;  /* 0x0000541035357816 */ /* 0x000fc6000000001c */
[----:B0-----:R-:W3:Y:S01]  /*cd150*/  LDL.LU R61, [R1+0x5314] ;  /* 0x00531400013d7983 */ /* 0x001ee20000300800 */
[----:B------:R-:W-:-:S03]  /*cd160*/  PRMT R24, R24, 0x5410, R59 ;  /* 0x0000541018187816 */ /* 0x000fc6000000003b */
[----:B------:R-:W2:Y:S04]  /*cd170*/  LDL.LU R27, [R1+0x5310] ;  /* 0x00531000011b7983 */ /* 0x000ea80000300800 */
[----:B------:R0:W-:Y:S01]  /*cd180*/  STL [R1+0x204], R51 ;  /* 0x0002043301007387 */ /* 0x0001e20000100800 */
[----:B------:R-:W-:-:S03]  /*cd190*/  PRMT R16, R16, 0x5410, R25 ;  /* 0x0000541010107816 */ /* 0x000fc60000000019 */
[----:B0-----:R-:W2:Y:S04]  /*cd1a0*/  LDL.LU R51, [R1+0x38] ;  /* 0x0000380001337983 */ /* 0x001ea80000300800 */
[----:B------:R-:W2:Y:S04]  /*cd1b0*/  LDL.LU R28, [R1+0x530c] ;  /* 0x00530c00011c7983 */ /* 0x000ea80000300800 */
[----:B------:R0:W-:Y:S01]  /*cd1c0*/  STL [R1+0x208], R53 ;  /* 0x0002083501007387 */ /* 0x0001e20000100800 */
[----:B------:R-:W-:Y:S02]  /*cd1d0*/  PRMT R55, R55, 0x5410, R54 ;  /* 0x0000541037377816 */ /* 0x000fe40000000036 */
[----:B------:R-:W-:Y:S01]  /*cd1e0*/  PRMT R11, R11, 0x5410, R7 ;  /* 0x000054100b0b7816 */ /* 0x000fe20000000007 */
[----:B0-----:R-:W2:Y:S04]  /*cd1f0*/  LDL.LU R53, [R1+0x30] ;  /* 0x0000300001357983 */ /* 0x001ea80000300800 */
[----:B------:R-:W2:Y:S04]  /*cd200*/  LDL.LU R59, [R1+0x5308] ;  /* 0x00530800013b7983 */ /* 0x000ea80000300800 */
[----:B------:R0:W-:Y:S01]  /*cd210*/  STL [R1+0x20c], R24 ;  /* 0x00020c1801007387 */ /* 0x0001e20000100800 */
[----:B------:R-:W-:-:S03]  /*cd220*/  PRMT R56, R56, 0x5410, R15 ;  /* 0x0000541038387816 */ /* 0x000fc6000000000f */
        /* <DEDUP_REMOVED lines=40> */
[----:B------:R-:W3:Y:S01]  /*cd4b0*/  LDL.LU R38, [R1+0x52b8] ;  /* 0x0052b80001267983 */ /* 0x000ee20000300800 */
[----:B------:R-:W-:-:S02]  /*cd4c0*/  PRMT R46, R46, 0x5410, R57 ;  /* 0x000054102e2e7816 */ /* 0x000fc40000000039 */
[----:B------:R-:W-:Y:S01]  /*cd4d0*/  PRMT R41, R58, 0x5410, R41 ;  /* 0x000054103a297816 */ /* 0x000fe20000000029 */
[----:B------:R-:W4:Y:S01]  /*cd4e0*/  LDL.LU R57, [R1+0x34] ;  /* 0x0000340001397983 */ /* 0x000f220000300800 */
[----:B------:R-:W-:-:S03]  /*cd4f0*/  PRMT R40, R40, 0x5410, R42 ;  /* 0x0000541028287816 */ /* 0x000fc6000000002a */
[----:B------:R-:W4:Y:S01]  /*cd500*/  LDL.LU R58, [R1+0x40] ;  /* 0x00004000013a7983 */ /* 0x000f220000300800 */
[----:B------:R-:W-:Y:S02]  /*cd510*/  PRMT R43, R43, 0x5410, R2 ;  /* 0x000054102b2b7816 */ /* 0x000fe40000000002 */
[----:B------:R-:W-:Y:S02]  /*cd520*/  PRMT R47, R47, 0x5410, R0 ;  /* 0x000054102f2f7816 */ /* 0x000fe40000000000 */
[----:B--2---:R-:W-:Y:S02]  /*cd530*/  PRMT R39, R39, 0x5410, R37 ;  /* 0x0000541027277816 */ /* 0x004fe40000000025 */
[----:B------:R-:W-:Y:S02]  /*cd540*/  PRMT R37, R51, 0x5410, R35 ;  /* 0x0000541033257816 */ /* 0x000fe40000000023 */
[----:B---3--:R-:W-:Y:S02]  /*cd550*/  PRMT R42, R23, 0x5410, R38 ;  /* 0x00005410172a7816 */ /* 0x008fe40000000026 */
[----:B------:R-:W-:Y:S01]  /*cd560*/  PRMT R38, R3, 0x5410, R36 ;  /* 0x0000541003267816 */ /* 0x000fe20000000024 */
[----:B------:R-:W2:Y:S01]  /*cd570*/  LDL.LU R23, [R1+0x54] ;  /* 0x0000540001177983 */ /* 0x000ea20000300800 */
[----:B------:R-:W-:-:S02]  /*cd580*/  PRMT R35, R53, 0x5410, R34 ;  /* 0x0000541035237816 */ /* 0x000fc40000000022 */
[----:B------:R-:W-:Y:S01]  /*cd590*/  PRMT R36, R50, 0x5410, R33 ;  /* 0x0000541032247816 */ /* 0x000fe20000000021 */
[----:B------:R-:W3:Y:S01]  /*cd5a0*/  LDL.LU R3, [R1+0x5c] ;  /* 0x00005c0001037983 */ /* 0x000ee20000300800 */
[----:B------:R-:W-:-:S03]  /*cd5b0*/  PRMT R34, R54, 0x5410, R32 ;  /* 0x0000541036227816 */ /* 0x000fc60000000020 */
[----:B------:R-:W2:Y:S01]  /*cd5c0*/  LDL.LU R51, [R1+0x344] ;  /* 0x0003440001337983 */ /* 0x000ea20000300800 */
[----:B------:R-:W-:-:S03]  /*cd5d0*/  PRMT R32, R55, 0x5410, R31 ;  /* 0x0000541037207816 */ /* 0x000fc6000000001f */
[----:B------:R-:W2:Y:S01]  /*cd5e0*/  LDL.LU R50, [R1+0x1a98] ;  /* 0x001a980001327983 */ /* 0x000ea20000300800 */
[----:B------:R-:W-:-:S03]  /*cd5f0*/  PRMT R33, R56, 0x5410, R30 ;  /* 0x0000541038217816 */ /* 0x000fc6000000001e */
[----:B------:R-:W2:Y:S04]  /*cd600*/  LDL.LU R2, [R1+0x1adc] ;  /* 0x001adc0001027983 */ /* 0x000ea80000300800 */
[----:B------:R-:W2:Y:S04]  /*cd610*/  LDL.LU R31, [R1+0x1c] ;  /* 0x00001c00011f7983 */ /* 0x000ea80000300800 */
[----:B------:R-:W3:Y:S04]  /*cd620*/  LDL.LU R0, [R1+0x1c28] ;  /* 0x001c280001007983 */ /* 0x000ee80000300800 */
[----:B------:R-:W3:Y:S04]  /*cd630*/  LDL.LU R30, [R1+0x4] ;  /* 0x00000400011e7983 */ /* 0x000ee80000300800 */
[----:B------:R-:W4:Y:S04]  /*cd640*/  LDL.LU R53, [R1+0x1ca0] ;  /* 0x001ca00001357983 */ /* 0x000f280000300800 */
[----:B------:R-:W4:Y:S04]  /*cd650*/  LDL.LU R54, [R1+0x1cb8] ;  /* 0x001cb80001367983 */ /* 0x000f280000300800 */
[----:B------:R-:W4:Y:S04]  /*cd660*/  LDL.LU R55, [R1+0xa8] ;  /* 0x0000a80001377983 */ /* 0x000f280000300800 */
[----:B------:R-:W4:Y:S01]  /*cd670*/  LDL.LU R56, [R1+0xa4] ;  /* 0x0000a40001387983 */ /* 0x000f220000300800 */
[----:B--2---:R-:W-:-:S03]  /*cd680*/  PRMT R31, R31, 0x5410, R29 ;  /* 0x000054101f1f7816 */ /* 0x004fc6000000001d */
[----:B------:R-:W2:Y:S01]  /*cd690*/  LDL.LU R29, [R1] ;  /* 0x00000000011d7983 */ /* 0x000ea20000300800 */
[----:B---3--:R-:W-:-:S03]  /*cd6a0*/  PRMT R30, R30, 0x5410, R26 ;  /* 0x000054101e1e7816 */ /* 0x008fc6000000001a */
[----:B------:R-:W3:Y:S02]  /*cd6b0*/  LDL.LU R26, [R1+0x18] ;  /* 0x00001800011a7983 */ /* 0x000ee40000300800 */
[----:B---3--:R-:W-:Y:S02]  /*cd6c0*/  PRMT R26, R26, 0x5410, R20 ;  /* 0x000054101a1a7816 */ /* 0x008fe40000000014 */
[----:B------:R-:W3:Y:S01]  /*cd6d0*/  LDL.LU R20, [R1+0x14] ;  /* 0x0000140001147983 */ /* 0x000ee20000300800 */
[----:B--2---:R-:W-:-:S03]  /*cd6e0*/  PRMT R29, R29, 0x5410, R15 ;  /* 0x000054101d1d7816 */ /* 0x004fc6000000000f */
[----:B------:R-:W2:Y:S01]  /*cd6f0*/  LDL.LU R15, [R1+0x2c] ;  /* 0x00002c00010f7983 */ /* 0x000ea20000300800 */
[----:B---3--:R-:W-:-:S03]  /*cd700*/  PRMT R20, R20, 0x5410, R11 ;  /* 0x0000541014147816 */ /* 0x008fc6000000000b */
[----:B------:R-:W3:Y:S01]  /*cd710*/  LDL.LU R11, [R1+0x10] ;  /* 0x00001000010b7983 */ /* 0x000ee20000300800 */
[----:B--2---:R-:W-:Y:S02]  /*cd720*/  PRMT R15, R15, 0x5410, R16 ;  /* 0x000054100f0f7816 */ /* 0x004fe40000000010 */
[----:B----4-:R-:W-:Y:S02]  /*cd730*/  PRMT R16, R58, 0x5410, R24 ;  /* 0x000054103a107816 */ /* 0x010fe40000000018 */
[----:B------:R-:W-:Y:S02]  /*cd740*/  PRMT R28, R59, 0x5410, R28 ;  /* 0x000054103b1c7816 */ /* 0x000fe4000000001c */
[----:B------:R-:W-:Y:S02]  /*cd750*/  PRMT R27, R23, 0x5410, R27 ;  /* 0x00005410171b7816 */ /* 0x000fe4000000001b */
[----:B---3--:R-:W-:Y:S02]  /*cd760*/  PRMT R7, R11, 0x5410, R7 ;  /* 0x000054100b077816 */ /* 0x008fe40000000007 */
[----:B------:R-:W-:-:S02]  /*cd770*/  PRMT R11, R57, 0x5410, R25 ;  /* 0x00005410390b7816 */ /* 0x000fc40000000019 */
[----:B------:R-:W2:Y:S04]  /*cd780*/  LDL.LU R25, [R1+0x1c10] ;  /* 0x001c100001197983 */ /* 0x000ea80000300800 */
[----:B------:R-:W3:Y:S04]  /*cd790*/  LDL.LU R24, [R1+0x1b9c] ;  /* 0x001b9c0001187983 */ /* 0x000ee80000300800 */
[----:B------:R-:W4:Y:S04]  /*cd7a0*/  LDL.LU R57, [R1+0x2b88] ;  /* 0x002b880001397983 */ /* 0x000f280000300800 */
[----:B------:R-:W2:Y:S04]  /*cd7b0*/  LDL.LU R58, [R1+0x2b84] ;  /* 0x002b8400013a7983 */ /* 0x000ea80000300800 */
[----:B------:R-:W2:Y:S04]  /*cd7c0*/  LDL.LU R59, [R1+0x2b78] ;  /* 0x002b7800013b7983 */ /* 0x000ea80000300800 */
[----:B------:R-:W2:Y:S01]  /*cd7d0*/  LDL.LU R23, [R1+0x52b4] ;  /* 0x0052b40001177983 */ /* 0x000ea20000300800 */
[----:B------:R-:W-:-:S02]  /*cd7e0*/  PRMT R19, R48, 0x5410, R19 ;  /* 0x0000541030137816 */ /* 0x000fc40000000013 */
[----:B------:R-:W-:Y:S02]  /*cd7f0*/  PRMT R22, R61, 0x5410, R22 ;  /* 0x000054103d167816 */ /* 0x000fe40000000016 */
[----:B------:R-:W-:Y:S02]  /*cd800*/  PRMT R21, R51, 0x5410, R21 ;  /* 0x0000541033157816 */ /* 0x000fe40000000015 */
[----:B--2---:R-:W-:Y:S02]  /*cd810*/  PRMT R23, R3, 0x5410, R23 ;  /* 0x0000541003177816 */ /* 0x004fe40000000017 */
[----:B------:R-:W2:Y:S04]  /*cd820*/  LDL.LU R3, [R1+0x52b0] ;  /* 0x0052b00001037983 */ /* 0x000ea80000300800 */
[----:B------:R-:W2:Y:S04]  /*cd830*/  LDL.LU R61, [R1+0x52ac] ;  /* 0x0052ac00013d7983 */ /* 0x000ea80000300800 */
[----:B------:R-:W2:Y:S04]  /*cd840*/  LDL.LU R51, [R1+0x52a8] ;  /* 0x0052a80001337983 */ /* 0x000ea80000300800 */
[----:B------:R-:W2:Y:S04]  /*cd850*/  LDL.LU R48, [R1+0x52a4] ;  /* 0x0052a40001307983 */ /* 0x000ea80000300800 */
[----:B------:R0:W-:Y:S04]  /*cd860*/  STL [R1+0x1e8], R19 ;  /* 0x0001e81301007387 */ /* 0x0001e80000100800 */
[----:B0-----:R-:W2:Y:S01]  /*cd870*/  LDL.LU R19, [R1+0x1b68] ;  /* 0x001b680001137983 */ /* 0x001ea20000300800 */
[----:B------:R-:W-:-:S02]  /*cd880*/  PRMT R18, R50, 0x5410, R18 ;  /* 0x0000541032127816 */ /* 0x000fc40000000012 */
[----:B------:R-:W-:Y:S01]  /*cd890*/  PRMT R14, R60, 0x5410, R14 ;  /* 0x000054103c0e7816 */ /* 0x000fe2000000000e */
[----:B------:R-:W3:Y:S01]  /*cd8a0*/  LDL.LU R50, [R1+0x52a0] ;  /* 0x0052a00001327983 */ /* 0x000ee20000300800 */
[----:B------:R-:W-:-:S03]  /*cd8b0*/  PRMT R10, R49, 0x5410, R10 ;  /* 0x00005410310a7816 */ /* 0x000fc6000000000a */
[----:B------:R-:W-:Y:S04]  /*cd8c0*/  STL [R1+0x1ec], R18 ;  /* 0x0001ec1201007387 */ /* 0x000fe80000100800 */
[----:B------:R-:W4:Y:S04]  /*cd8d0*/  LDL.LU R60, [R1+0x529c] ;  /* 0x00529c00013c7983 */ /* 0x000f280000300800 */
[----:B------:R-:W-:Y:S01]  /*cd8e0*/  STL [R1+0x228], R14 ;  /* 0x0002280e01007387 */ /* 0x000fe20000100800 */
[----:B--2---:R-:W-:-:S05]  /*cd8f0*/  PRMT R13, R19, 0x5410, R13 ;  /* 0x00005410130d7816 */ /* 0x004fca000000000d */
[----:B------:R-:W-:Y:S04]  /*cd900*/  STL [R1+0x22c], R13 ;  /* 0x00022c0d01007387 */ /* 0x000fe80000100800 */
[----:B------:R-:W2:Y:S01]  /*cd910*/  LDL.LU R49, [R1+0x5298] ;  /* 0x0052980001317983 */ /* 0x000ea20000300800 */
[----:B---3--:R-:W-:Y:S02]  /*cd920*/  PRMT R12, R24, 0x5410, R12 ;  /* 0x00005410180c7816 */ /* 0x008fe4000000000c */
[----:B------:R-:W-:Y:S02]  /*cd930*/  PRMT R9, R25, 0x5410, R9 ;  /* 0x0000541019097816 */ /* 0x000fe40000000009 */
[----:B------:R-:W-:Y:S01]  /*cd940*/  PRMT R0, R0, 0x5410, R8 ;  /* 0x0000541000007816 */ /* 0x000fe20000000008 */
[----:B------:R-:W-:Y:S01]  /*cd950*/  STL [R1+0x240], R12 ;  /* 0x0002400c01007387 */ /* 0x000fe20000100800 */
[----:B------:R-:W-:-:S02]  /*cd960*/  PRMT R6, R52, 0x5410, R6 ;  /* 0x0000541034067816 */ /* 0x000fc40000000006 */
[----:B------:R-:W-:Y:S01]  /*cd970*/  PRMT R5, R53, 0x5410, R5 ;  /* 0x0000541035057816 */ /* 0x000fe20000000005 */
[----:B------:R-:W-:Y:S04]  /*cd980*/  STL [R1+0x298], R10 ;  /* 0x0002980a01007387 */ /* 0x000fe80000100800 */
[----:B------:R-:W-:Y:S04]  /*cd990*/  STL [R1+0x29c], R9 ;  /* 0x00029c0901007387 */ /* 0x000fe80000100800 */
[----:B------:R0:W-:Y:S04]  /*cd9a0*/  STL [R1+0x2a0], R0 ;  /* 0x0002a00001007387 */ /* 0x0001e80000100800 */
[----:B------:R-:W-:Y:S04]  /*cd9b0*/  STL [R1+0x340], R6 ;  /* 0x0003400601007387 */ /* 0x000fe80000100800 */
[----:B------:R1:W-:Y:S01]  /*cd9c0*/  STL [R1+0x344], R5 ;  /* 0x0003440501007387 */ /* 0x0003e20000100800 */
[----:B0-----:R-:W-:-:S02]  /*cd9d0*/  PRMT R0, R54, 0x5410, R4 ;  /* 0x0000541036007816 */ /* 0x001fc40000000004 */
[----:B------:R-:W-:Y:S02]  /*cd9e0*/  PRMT R4, R7, 0x5210, R55 ;  /* 0x0000521007047816 */ /* 0x000fe40000000037 */
[----:B------:R-:W0:Y:S01]  /*cd9f0*/  LDS.128 R52, [R50] ;  /* 0x0000000032347984 */ /* 0x000e220000000c00 */
[----:B----4-:R-:W-:Y:S02]  /*cda00*/  PRMT R7, R16, 0x5210, R60 ;  /* 0x0000521010077816 */ /* 0x010fe4000000003c */
[----:B-1----:R-:W-:Y:S02]  /*cda10*/  PRMT R5, R11, 0x5210, R56 ;  /* 0x000052100b057816 */ /* 0x002fe40000000038 */
[----:B--2---:R-:W-:Y:S01]  /*cda20*/  PRMT R6, R15, 0x5210, R49 ;  /* 0x000052100f067816 */ /* 0x004fe20000000031 */
[----:B------:R-:W-:Y:S01]  /*cda30*/  NOP ;  /* 0x0000000000007918 */ /* 0x000fe20000000000 */
[----:B------:R-:W2:Y:S04]  /*cda40*/  LDL.LU R49, [R1+0x5294] ;  /* 0x0052940001317983 */ /* 0x000ea80000300800 */
[----:B------:R-:W3:Y:S01]  /*cda50*/  LDL.LU R14, [R1+0x2b24] ;  /* 0x002b2400010e7983 */ /* 0x000ee20000300800 */
[----:B------:R-:W-:-:S03]  /*cda60*/  LOP3.LUT R15, R57, 0xffff, RZ, 0xc0, !PT ;  /* 0x0000ffff390f7812 */ /* 0x000fc600078ec0ff */
[----:B------:R-:W4:Y:S01]  /*cda70*/  LDL.LU R18, [R1+0x2b20] ;  /* 0x002b200001127983 */ /* 0x000f220000300800 */
[----:B------:R-:W-:-:S03]  /*cda80*/  LOP3.LUT R19, R58, 0xffff, RZ, 0xc0, !PT ;  /* 0x0000ffff3a137812 */ /* 0x000fc600078ec0ff */
[----:B------:R-:W3:Y:S04]  /*cda90*/  LDL.LU R10, [R1+0x2b14] ;  /* 0x002b1400010a7983 */ /* 0x000ee80000300800 */
[----:B0-----:R0:W-:Y:S04]  /*cdaa0*/  STL [R1+0xe0], R52 ;  /* 0x0000e03401007387 */ /* 0x0011e80000100800 */
[----:B------:R1:W-:Y:S01]  /*cdab0*/  STSM.16.M88.4 [R50], R4 ;  /* 0x0000000432007844 */ /* 0x0003e20000000200 */
[----:B0-----:R-:W-:Y:S01]  /*cdac0*/  LOP3.LUT R52, R59, 0xffff, RZ, 0xc0, !PT ;  /* 0x0000ffff3b347812 */ /* 0x001fe200078ec0ff */
[----:B------:R-:W-:-:S02]  /*cdad0*/  NOP ;  /* 0x0000000000007918 */ /* 0x000fc40000000000 */
[----:B------:R0:W0:Y:S01]  /*cdae0*/  LDS.128 R56, [R50] ;  /* 0x0000000032387984 */ /* 0x0000220000000c00 */
[----:B-1----:R-:W-:-:S03]  /*cdaf0*/  PRMT R4, R48, 0x4210, R15 ;  /* 0x0000421030047816 */ /* 0x002fc6000000000f */
[----:B------:R-:W-:Y:S01]  /*cdb00*/  STL.64 [R1+0xe8], R54 ;  /* 0x0000e83601007387 */ /* 0x000fe20000100a00 */
[----:B------:R-:W-:-:S03]  /*cdb10*/  PRMT R5, R51, 0x4210, R19 ;  /* 0x0000421033057816 */ /* 0x000fc60000000013 */
[----:B------:R-:W4:Y:S01]  /*cdb20*/  LDL.LU R48, [R1+0x5290] ;  /* 0x0052900001307983 */ /* 0x000f220000300800 */
[----:B------:R-:W-:-:S03]  /*cdb30*/  PRMT R2, R2, 0x5410, R17 ;  /* 0x0000541002027816 */ /* 0x000fc60000000011 */
[----:B------:R-:W4:Y:S01]  /*cdb40*/  LDL.LU R51, [R1+0x528c] ;  /* 0x00528c0001337983 */ /* 0x000f220000300800 */
[----:B------:R-:W-:-:S03]  /*cdb50*/  IMAD.MOV.U32 R60, RZ, RZ, R53 ;  /* 0x000000ffff3c7224 */ /* 0x000fc600078e0035 */
[----:B------:R-:W4:Y:S04]  /*cdb60*/  LDL.LU R13, [R1+0x1b44] ;  /* 0x001b4400010d7983 */ /* 0x000f280000300800 */
[----:B------:R-:W4:Y:S04]  /*cdb70*/  LDL.LU R17, [R1+0x1b40] ;  /* 0x001b400001117983 */ /* 0x000f280000300800 */
[----:B------:R-:W4:Y:S01]  /*cdb80*/  LDL.LU R25, [R1+0x1b30] ;  /* 0x001b300001197983 */ /* 0x000f220000300800 */
[----:B------:R-:W-:-:S03]  /*cdb90*/  PRMT R6, R61, 0x4210, R52 ;  /* 0x000042103d067816 */ /* 0x000fc60000000034 */
[----:B------:R-:W4:Y:S04]  /*cdba0*/  LDL.LU R53, [R1+0x1b2c] ;  /* 0x001b2c0001357983 */ /* 0x000f280000300800 */
[----:B0-----:R-:W4:Y:S04]  /*cdbb0*/  LDL.LU R50, [R1+0x5288] ;  /* 0x0052880001327983 */ /* 0x001f280000300800 */
[----:B------:R-:W-:Y:S01]  /*cdbc0*/  STL [R1+0xd0], R56 ;  /* 0x0000d03801007387 */ /* 0x000fe20000100800 */
[----:B------:R-:W-:-:S03]  /*cdbd0*/  IMAD.MOV.U32 R61, RZ, RZ, R57 ;  /* 0x000000ffff3d7224 */ /* 0x000fc600078e0039 */
[----:B------:R0:W-:Y:S01]  /*cdbe0*/  STL [R1+0xdc], R59 ;  /* 0x0000dc3b01007387 */ /* 0x0001e20000100800 */
[----:B------:R-:W-:Y:S01]  /*cdbf0*/  NOP ;  /* 0x0000000000007918 */ /* 0x000fe20000000000 */
[----:B--2---:R-:W-:-:S04]  /*cdc00*/  LOP3.LUT R49, R49, 0xffff, RZ, 0xc0, !PT ;  /* 0x0000ffff31317812 */ /* 0x004fc800078ec0ff */
[----:B------:R-:W-:Y:S01]  /*cdc10*/  PRMT R7, R3, 0x4210, R49 ;  /* 0x0000421003077816 */ /* 0x000fe20000000031 */
[----:B------:R-:W-:Y:S02]  /*cdc20*/  IMAD.MOV.U32 R3, RZ, RZ, R58 ;  /* 0x000000ffff037224 */ /* 0x000fe400078e003a */
[----:B0-----:R-:W2:Y:S04]  /*cdc30*/  LDL.LU.64 R58, [R1+0x5280] ;  /* 0x00528000013a7983 */ /* 0x001ea80000300a00 */
[----:B------:R-:W2:Y:S04]  /*cdc40*/  LDL.LU.64 R56, [R1+0x5278] ;  /* 0x0052780001387983 */ /* 0x000ea80000300a00 */
[----:B------:R-:W2:Y:S04]  /*cdc50*/  LDL.LU R12, [R1+0x1aa8] ;  /* 0x001aa800010c7983 */ /* 0x000ea80000300800 */
[----:B------:R-:W2:Y:S04]  /*cdc60*/  LDL.LU R24, [R1+0x1aa4] ;  /* 0x001aa40001187983 */ /* 0x000ea80000300800 */
[----:B------:R-:W2:Y:S04]  /*cdc70*/  LDL.LU R54, [R1+0x1a94] ;  /* 0x001a940001367983 */ /* 0x000ea80000300800 */
[----:B------:R-:W2:Y:S04]  /*cdc80*/  LDL.LU R55, [R1+0x1a90] ;  /* 0x001a900001377983 */ /* 0x000ea80000300800 */
[----:B------:R0:W-:Y:S04]  /*cdc90*/  STL [R1+0x5200], R3 ;  /* 0x0052000301007387 */ /* 0x0001e80000100800 */
[----:B0-----:R-:W2:Y:S01]  /*cdca0*/  LDL R3, [R1+0x1fdc] ;  /* 0x001fdc0001037983 */ /* 0x001ea20000100800 */
[----:B---3--:R-:W-:-:S02]  /*cdcb0*/  LOP3.LUT R14, R14, 0xffff, RZ, 0xc0, !PT ;  /* 0x0000ffff0e0e7812 */ /* 0x008fc400078ec0ff */
[----:B----4-:R-:W-:Y:S01]  /*cdcc0*/  LOP3.LUT R18, R18, 0xffff, RZ, 0xc0, !PT ;  /* 0x0000ffff12127812 */ /* 0x010fe200078ec0ff */
[----:B------:R0:W-:Y:S02]  /*cdcd0*/  STL.64 [R1+0x51e8], R60 ;  /* 0x0051e83c01007387 */ /* 0x0001e40000100a00 */
[----:B0-----:R-:W-:Y:S02]  /*cdce0*/  LOP3.LUT R60, R10, 0xffff, RZ, 0xc0, !PT ;  /* 0x0000ffff0a3c7812 */ /* 0x001fe400078ec0ff */
[----:B--2---:R0:W-:Y:S01]  /*cdcf0*/  STSM.16.M88.4 [R3], R4 ;  /* 0x0000000403007844 */ /* 0x0041e20000000200 */
[----:B------:R-:W-:-:S03]  /*cdd00*/  NOP ;  /* 0x0000000000007918 */ /* 0x000fc60000000000 */
[----:B------:R-:W1:Y:S01]  /*cdd10*/  LDS.128 R8, [R3] ;  /* 0x0000000003087984 */ /* 0x000e620000000c00 */
[----:B0-----:R-:W-:-:S03]  /*cdd20*/  PRMT R4, R58, 0x4210, R14 ;  /* 0x000042103a047816 */ /* 0x001fc6000000000e */
[----:B------:R-:W2:Y:S01]  /*cdd30*/  LDL.LU R58, [R1+0x5274] ;  /* 0x00527400013a7983 */ /* 0x000ea20000300800 */
[----:B------:R-:W-:Y:S02]  /*cdd40*/  PRMT R5, R56, 0x4210, R18 ;  /* 0x0000421038057816 */ /* 0x000fe40000000012 */
[----:B------:R-:W-:Y:S01]  /*cdd50*/  PRMT R6, R57, 0x4210, R60 ;  /* 0x0000421039067816 */ /* 0x000fe2000000003c */
[----:B------:R-:W3:Y:S04]  /*cdd60*/  LDL.LU R56, [R1+0x5270] ;  /* 0x0052700001387983 */ /* 0x000ee80000300800 */
[----:B------:R-:W4:Y:S01]  /*cdd70*/  LDL.LU R57, [R1+0x526c] ;  /* 0x00526c0001397983 */ /* 0x000f220000300800 */
[----:B------:R-:W-:Y:S02]  /*cdd80*/  LOP3.LUT R50, R50, 0xffff, RZ, 0xc0, !PT ;  /* 0x0000ffff32327812 */ /* 0x000fe400078ec0ff */
[----:B------:R-:W-:-:S02]  /*cdd90*/  LOP3.LUT R13, R13, 0xffff, RZ, 0xc0, !PT ;  /* 0x0000ffff0d0d7812 */ /* 0x000fc400078ec0ff */
[----:B------:R-:W-:Y:S01]  /*cdda0*/  PRMT R7, R59, 0x4210, R50 ;  /* 0x000042103b077816 */ /* 0x000fe20000000032 */
[----:B------:R-:W-:Y:S01]  /*cddb0*/  NOP ;  /* 0x0000000000007918 */ /* 0x000fe20000000000 */
[----:B------:R-:W-:Y:S01]  /*cddc0*/  LOP3.LUT R17, R17, 0xffff, RZ, 0xc0, !PT ;  /* 0x0000ffff11117812 */ /* 0x000fe200078ec0ff */
[----:B------:R-:W3:Y:S04]  /*cddd0*/  LDL.LU R59, [R1+0x5268] ;  /* 0x00526800013b7983 */ /* 0x000ee80000300800 */
[----:B------:R2:W-:Y:S04]  /*cdde0*/  STSM.16.M88.4 [R3], R4 ;  /* 0x0000000403007844 */ /* 0x0005e80000000200 */
[----:B-1----:R-:W-:Y:S04]  /*cddf0*/  STL.64 [R1+0xc0], R8 ;  /* 0x0000c00801007387 */ /* 0x002fe80000100a00 */
[----:B------:R-:W-:Y:S01]  /*cde00*/  STL.64 [R1+0xc8], R10 ;  /* 0x0000c80a01007387 */ /* 0x000fe20000100a00 */
[----:B------:R-:W-:-:S03]  /*cde10*/  NOP ;  /* 0x0000000000007918 */ /* 0x000fc60000000000 */
[----:B------:R-:W0:Y:S01]  /*cde20*/  LDS.128 R8, [R3] ;  /* 0x0000000003087984 */ /* 0x000e220000000c00 */
[----:B------:R-:W-:Y:S02]  /*cde30*/  LOP3.LUT R25, R25, 0xffff, RZ, 0xc0, !PT ;  /* 0x0000ffff19197812 */ /* 0x000fe400078ec0ff */
[----:B------:R-:W-:Y:S02]  /*cde40*/  LOP3.LUT R53, R53, 0xffff, RZ, 0xc0, !PT ;  /* 0x0000ffff35357812 */ /* 0x000fe400078ec0ff */
[----:B--2---:R-:W-:Y:S02]  /*cde50*/  PRMT R5, R58, 0x4210, R17 ;  /* 0x000042103a057816 */ /* 0x004fe40000000011 */
[----:B----4-:R-:W-:Y:S02]  /*cde60*/  PRMT R4, R57, 0x4210, R13 ;  /* 0x0000421039047816 */ /* 0x010fe4000000000d */
[----:B------:R-:W2:Y:S04]  /*cde70*/  LDL.LU R57, [R1+0x5264] ;  /* 0x0052640001397983 */ /* 0x000ea80000300800 */
[----:B------:R-:W4:Y:S01]  /*cde80*/  LDL.LU R58, [R1+0x5260] ;  /* 0x00526000013a7983 */ /* 0x000f220000300800 */
[----:B------:R-:W-:-:S02]  /*cde90*/  PRMT R6, R51, 0x4210, R25 ;  /* 0x0000421033067816 */ /* 0x000fc40000000019 */
[----:B------:R-:W-:Y:S01]  /*cdea0*/  PRMT R7, R48, 0x4210, R53 ;  /* 0x0000421030077816 */ /* 0x000fe20000000035 */
[----:B------:R-:W-:-:S04]  /*cdeb0*/  NOP ;  /* 0x0000000000007918 */ /* 0x000fc80000000000 */
[----:B------:R-:W-:Y:S01]  /*cdec0*/  STSM.16.M88.4 [R3], R4 ;  /* 0x0000000403007844 */ /* 0x000fe20000000200 */
[----:B------:R-:W-:-:S03]  /*cded0*/  NOP ;  /* 0x0000000000007918 */ /* 0x000fc60000000000 */
[----:B------:R-:W1:Y:S01]  /*cdee0*/  LDS.128 R4, [R3] ;  /* 0x0000000003047984 */ /* 0x000e620000000c00 */
[----:B0-----:R-:W-:Y:S01]  /*cdef0*/  IMAD.MOV.U32 R51, RZ, RZ, R11 ;  /* 0x000000ffff337224 */ /* 0x001fe200078e000b */
[----:B------:R-:W-:Y:S02]  /*cdf00*/  LOP3.LUT R16, R24, 0xffff, RZ, 0xc0, !PT ;  /* 0x0000ffff18107812 */ /* 0x000fe400078ec0ff */
[----:B------:R3:W-:Y:S01]  /*cdf10*/  STL [R1+0xb4], R9 ;  /* 0x0000b40901007387 */ /* 0x0007e20000100800 */
[----:B------:R-:W-:-:S03]  /*cdf20*/  LOP3.LUT R12, R12, 0xffff, RZ, 0xc0, !PT ;  /* 0x0000ffff0c0c7812 */ /* 0x000fc600078ec0ff */
[----:B------:R-:W-:Y:S01]  /*cdf30*/  STL [R1+0xb8], R10 ;  /* 0x0000b80a01007387 */ /* 0x000fe20000100800 */
[----:B------:R-:W-:-:S03]  /*cdf40*/  LOP3.LUT R24, R54, 0xffff, RZ, 0xc0, !PT ;  /* 0x0000ffff36187812 */ /* 0x000fc600078ec0ff */
[----:B------:R0:W-:Y:S01]  /*cdf50*/  STL [R1+0x519c], R51 ;  /* 0x00519c3301007387 */ /* 0x0001e20000100800 */
[----:B------:R-:W-:Y:S01]  /*cdf60*/  IMAD.MOV.U32 R48, RZ, RZ, R8 ;  /* 0x000000ffff307224 */ /* 0x000fe200078e0008 */
[----:B---3--:R-:W-:Y:S02]  /*cdf70*/  PRMT R9, R59, 0x4210, R16 ;  /* 0x000042103b097816 */ /* 0x008fe40000000010 */
[----:B0-----:R-:W-:-:S04]  /*cdf80*/  LOP3.LUT R51, R55, 0xffff, RZ, 0xc0, !PT ;  /* 0x0000ffff37337812 */ /* 0x001fc800078ec0ff */
[----:B------:R-:W-:Y:S01]  /*cdf90*/  PRMT R11, R56, 0x4210, R51 ;  /* 0x00004210380b7816 */ /* 0x000fe20000000033 */
[----:B------:R-:W-:Y:S01]  /*cdfa0*/  NOP ;  /* 0x0000000000007918 */ /* 0x000fe20000000000 */
[----:B--2---:R-:W-:Y:S02]  /*cdfb0*/  PRMT R10, R57, 0x4210, R24 ;  /* 0x00004210390a7816 */ /* 0x004fe40000000018 */
[----:B----4-:R-:W-:Y:S02]  /*cdfc0*/  PRMT R8, R58, 0x4210, R12 ;  /* 0x000042103a087816 */ /* 0x010fe4000000000c */
[----:B------:R-:W2:Y:S01]  /*cdfd0*/  LDL.LU R58, [R1+0x525c] ;  /* 0x00525c00013a7983 */ /* 0x000ea20000300800 */
[----:B-1----:R-:W-:-:S03]  /*cdfe0*/  IMAD.MOV.U32 R57, RZ, RZ, R7 ;  /* 0x000000ffff397224 */ /* 0x002fc600078e0007 */
[----:B------:R-:W3:Y:S01]  /*cdff0*/  LDL.LU R59, [R1+0x5258] ;  /* 0x00525800013b7983 */ /* 0x000ee20000300800 */
[----:B------:R-:W-:-:S03]  /*ce000*/  PRMT R7, R29, 0x5210, R49 ;  /* 0x000052101d077816 */ /* 0x000fc60000000031 */
[----:B------:R0:W-:Y:S04]  /*ce010*/  STL.64 [R1+0xa0], R4 ;  /* 0x0000a00401007387 */ /* 0x0001e80000100a00 */
[----:B------:R1:W-:Y:S04]  /*ce020*/  STL [R1+0xa8], R6 ;  /* 0x0000a80601007387 */ /* 0x0003e80000100800 */
[----:B------:R4:W-:Y:S01]  /*ce030*/  STSM.16.M88.4 [R3], R8 ;  /* 0x0000000803007844 */ /* 0x0009e20000000200 */
[----:B0-----:R-:W-:Y:S02]  /*ce040*/  PRMT R4, R26, 0x5210, R15 ;  /* 0x000052101a047816 */ /* 0x001fe4000000000f */
[----:B-1----:R-:W-:-:S02]  /*ce050*/  PRMT R6, R20, 0x5210, R52 ;  /* 0x0000521014067816 */ /* 0x002fc40000000034 */
[----:B------:R-:W-:Y:S01]  /*ce060*/  PRMT R5, R30, 0x5210, R19 ;  /* 0x000052101e057816 */ /* 0x000fe20000000013 */
[----:B------:R-:W-:Y:S01]  /*ce070*/  NOP ;  /* 0x0000000000007918 */ /* 0x000fe20000000000 */
[----:B----4-:R-:W-:Y:S02]  /*ce080*/  IMAD.MOV.U32 R10, RZ, RZ, R53 ;  /* 0x000000ffff0a7224 */ /* 0x010fe400078e0035 */
[----:B------:R-:W0:Y:S01]  /*ce090*/  LDS.128 R52, [R3] ;  /* 0x0000000003347984 */ /* 0x000e220000000c00 */
[----:B------:R-:W-:-:S03]  /*ce0a0*/  NOP ;  /* 0x0000000000007918 */ /* 0x000fc60000000000 */
[----:B------:R1:W-:Y:S02]  /*ce0b0*/  STSM.16.M88.4 [R3], R4 ;  /* 0x0000000403007844 */ /* 0x0003e40000000200 */
[----:B-1----:R-:W-:Y:S02]  /*ce0c0*/  PRMT R5, R31, 0x5210, R18 ;  /* 0x000052101f057816 */ /* 0x002fe40000000012 */
[----:B------:R-:W-:Y:S01]  /*ce0d0*/  PRMT R7, R28, 0x5210, R50 ;  /* 0x000052101c077816 */ /* 0x000fe20000000032 */
[----:B------:R-:W-:Y:S01]  /*ce0e0*/  NOP ;  /* 0x0000000000007918 */ /* 0x000fe20000000000 */
[----:B------:R-:W1:Y:S04]  /*ce0f0*/  LDS.128 R28, [R3] ;  /* 0x00000000031c7984 */ /* 0x000e680000000c00 */
[----:B------:R4:W-:Y:S01]  /*ce100*/  STL [R1+0x51a0], R57 ;  /* 0x0051a03901007387 */ /* 0x0009e20000100800 */
[----:B0-----:R-:W-:-:S03]  /*ce110*/  IMAD.MOV.U32 R49, RZ, RZ, R53 ;  /* 0x000000ffff317224 */ /* 0x001fc600078e0035 */
[----:B------:R-:W-:Y:S01]  /*ce120*/  STL [R1+0x90], R52 ;  /* 0x0000903401007387 */ /* 0x000fe20000100800 */
[----:B------:R-:W-:-:S03]  /*ce130*/  IMAD.MOV.U32 R56, RZ, RZ, R55 ;  /* 0x000000ffff387224 */ /* 0x000fc600078e0037 */
[----:B------:R0:W-:Y:S01]  /*ce140*/  STL [R1+0x98], R54 ;  /* 0x0000983601007387 */ /* 0x0001e20000100800 */
[----:B----4-:R-:W-:Y:S01]  /*ce150*/  IMAD.MOV.U32 R57, RZ, RZ, R51 ;  /* 0x000000ffff397224 */ /* 0x010fe200078e0033 */
[----:B------:R-:W-:Y:S02]  /*ce160*/  PRMT R6, R33, 0x5210, R60 ;  /* 0x0000521021067816 */ /* 0x000fe4000000003c */
[----:B0-----:R-:W4:Y:S04]  /*ce170*/  LDL.LU.64 R54, [R1+0x5250] ;  /* 0x0052500001367983 */ /* 0x001f280000300a00 */
[----:B------:R-:W2:Y:S04]  /*ce180*/  LDL.LU.64 R52, [R1+0x5248] ;  /* 0x0052480001347983 */ /* 0x000ea80000300a00 */
[----:B------:R-:W-:Y:S04]  /*ce190*/  STL [R1+0x51bc], R49 ;  /* 0x0051bc3101007387 */ /* 0x000fe80000100800 */
[----:B------:R-:W-:Y:S04]  /*ce1a0*/  STL [R1+0x51a4], R56 ;  /* 0x0051a43801007387 */ /* 0x000fe80000100800 */
[----:B-1----:R-:W-:Y:S04]  /*ce1b0*/  STL.64 [R1+0x80], R28 ;  /* 0x0000801c01007387 */ /* 0x002fe80000100a00 */
[----:B------:R-:W-:Y:S04]  /*ce1c0*/  STL [R1+0x8c], R31 ;  /* 0x00008c1f01007387 */ /* 0x000fe80000100800 */
[----:B------:R-:W2:Y:S04]  /*ce1d0*/  LDL.LU R11, [R1+0x2ba8] ;  /* 0x002ba800010b7983 */ /* 0x000ea80000300800 */
[----:B------:R-:W3:Y:S04]  /*ce1e0*/  LDL.LU R51, [R1+0x2ba4] ;  /* 0x002ba40001337983 */ /* 0x000ee80000300800 */
[----:B------:R-:W4:Y:S01]  /*ce1f0*/  LDL.LU R60, [R1+0x2b98] ;  /* 0x002b9800013c7983 */ /* 0x000f220000300800 */
[----:B------:R-:W-:Y:S01]  /*ce200*/  PRMT R4, R32, 0x5210, R14 ;  /* 0x0000521020047816 */ /* 0x000fe2000000000e */
[----:B------:R-:W-:-:S04]  /*ce210*/  NOP ;  /* 0x0000000000007918 */ /* 0x000fc80000000000 */
[----:B------:R0:W-:Y:S01]  /*ce220*/  STSM.16.M88.4 [R3], R4 ;  /* 0x0000000403007844 */ /* 0x0001e20000000200 */
[----:B------:R-:W-:Y:S01]  /*ce230*/  IMAD.MOV.U32 R50, RZ, RZ, R30 ;  /* 0x000000ffff327224 */ /* 0x000fe200078e001e */
[----:B------:R-:W-:Y:S02]  /*ce240*/  NOP ;  /* 0x0000000000007918 */ /* 0x000fe40000000000 */
[----:B------:R-:W1:Y:S04]  /*ce250*/  LDS.128 R28, [R3] ;  /* 0x00000000031c7984 */ /* 0x000e680000000c00 */
[----:B------:R-:W4:Y:S01]  /*ce260*/  LDL.LU R61, [R1+0x2b94] ;  /* 0x002b9400013d7983 */ /* 0x000f220000300800 */
[----:B0-----:R-:W-:Y:S02]  /*ce270*/  PRMT R4, R35, 0x5210, R13 ;  /* 0x0000521023047816 */ /* 0x001fe4000000000d */
[----:B------:R-:W-:-:S02]  /*ce280*/  PRMT R5, R34, 0x5210, R17 ;  /* 0x0000521022057816 */ /* 0x000fc40000000011 */
[----:B------:R-:W-:Y:S02]  /*ce290*/  PRMT R6, R36, 0x5210, R25 ;  /* 0x0000521024067816 */ /* 0x000fe40000000019 */
[----:B------:R-:W-:Y:S01]  /*ce2a0*/  PRMT R7, R27, 0x5210, R10 ;  /* 0x000052101b077816 */ /* 0x000fe2000000000a */
[----:B------:R-:W-:-:S04]  /*ce2b0*/  NOP ;  /* 0x0000000000007918 */ /* 0x000fc80000000000 */
[----:B------:R0:W-:Y:S02]  /*ce2c0*/  STSM.16.M88.4 [R3], R4 ;  /* 0x0000000403007844 */ /* 0x0001e40000000200 */
[----:B0-----:R-:W-:Y:S01]  /*ce2d0*/  PRMT R4, R39, 0x5210, R12 ;  /* 0x0000521027047816 */ /* 0x001fe2000000000c */
[----:B------:R-:W-:Y:S01]  /*ce2e0*/  NOP ;  /* 0x0000000000007918 */ /* 0x000fe20000000000 */
[----:B------:R-:W0:Y:S04]  /*ce2f0*/  LDS.128 R12, [R3] ;  /* 0x00000000030c7984 */ /* 0x000e280000000c00 */
[----:B------:R-:W-:Y:S01]  /*ce300*/  STL [R1+0x51ac], R50 ;  /* 0x0051ac3201007387 */ /* 0x000fe20000100800 */
[----:B------:R-:W-:-:S03]  /*ce310*/  PRMT R7, R23, 0x5210, R57 ;  /* 0x0000521017077816 */ /* 0x000fc60000000039 */
[----:B-1----:R1:W-:Y:S01]  /*ce320*/  STL.64 [R1+0x70], R28 ;  /* 0x0000701c01007387 */ /* 0x0023e20000100a00 */
[----:B------:R-:W-:-:S03]  /*ce330*/  IMAD.MOV.U32 R56, RZ, RZ, R30 ;  /* 0x000000ffff387224 */ /* 0x000fc600078e001e */
[----:B------:R-:W-:Y:S01]  /*ce340*/  STL [R1+0x7c], R31 ;  /* 0x00007c1f01007387 */ /* 0x000fe20000100800 */
[----:B------:R-:W-:Y:S02]  /*ce350*/  PRMT R5, R38, 0x5210, R16 ;  /* 0x0000521026057816 */ /* 0x000fe40000000010 */
[----:B------:R-:W-:Y:S01]  /*ce360*/  PRMT R6, R37, 0x5210, R24 ;  /* 0x0000521025067816 */ /* 0x000fe20000000018 */
[----:B------:R-:W-:-:S04]  /*ce370*/  NOP ;  /* 0x0000000000007918 */ /* 0x000fc80000000000 */
[----:B------:R0:W-:Y:S01]  /*ce380*/  STSM.16.M88.4 [R3], R4 ;  /* 0x0000000403007844 */ /* 0x0001e20000000200 */
[----:B------:R-:W-:-:S03]  /*ce390*/  NOP ;  /* 0x0000000000007918 */ /* 0x000fc60000000000 */
[----:B------:R-:W1:Y:S04]  /*ce3a0*/  LDS.128 R36, [R3] ;  /* 0x0000000003247984 */ /* 0x000e680000000c00 */
[----:B0-----:R-:W-:Y:S01]  /*ce3b0*/  STL [R1+0x64], R13 ;  /* 0x0000640d01007387 */ /* 0x001fe20000100800 */
[----:B------:R-:W-:Y:S02]  /*ce3c0*/  IMAD.MOV.U32 R49, RZ, RZ, R12 ;  /* 0x000000ffff317224 */ /* 0x000fe400078e000c */
[----:B------:R-:W-:Y:S01]  /*ce3d0*/  IMAD.MOV.U32 R57, RZ, RZ, R14 ;  /* 0x000000ffff397224 */ /* 0x000fe200078e000e */
[----:B------:R0:W-:Y:S04]  /*ce3e0*/  STL [R1+0x6c], R15 ;  /* 0x00006c0f01007387 */ /* 0x0001e80000100800 */
[----:B------:R-:W4:Y:S04]  /*ce3f0*/  LDL.LU R18, [R1+0x2b54] ;  /* 0x002b540001127983 */ /* 0x000f280000300800 */
[----:B------:R-:W4:Y:S04]  /*ce400*/  LDL.LU R32, [R1+0x2b50] ;  /* 0x002b500001207983 */ /* 0x000f280000300800 */
[----:B------:R-:W4:Y:S04]  /*ce410*/  LDL.LU R14, [R1+0x2b40] ;  /* 0x002b4000010e7983 */ /* 0x000f280000300800 */
[----:B------:R-:W4:Y:S04]  /*ce420*/  LDL.LU R19, [R1+0x2b3c] ;  /* 0x002b3c0001137983 */ /* 0x000f280000300800 */
[----:B------:R-:W-:Y:S04]  /*ce430*/  STL.64 [R1+0x51c8], R48 ;  /* 0x0051c83001007387 */ /* 0x000fe80000100a00 */
[----:B------:R-:W-:Y:S04]  /*ce440*/  STL.64 [R1+0x51b0], R56 ;  /* 0x0051b03801007387 */ /* 0x000fe80000100a00 */
[----:B------:R-:W4:Y:S04]  /*ce450*/  LDL.LU R20, [R1+0x2ac8] ;  /* 0x002ac80001147983 */ /* 0x000f280000300800 */
[----:B-1----:R-:W4:Y:S04]  /*ce460*/  LDL.LU R29, [R1+0x2ac4] ;  /* 0x002ac400011d7983 */ /* 0x002f280000300800 */
[----:B------:R-:W4:Y:S04]  /*ce470*/  LDL.LU R30, [R1+0x1bf4] ;  /* 0x001bf400011e7983 */ /* 0x000f280000300800 */
[----:B------:R-:W4:Y:S01]  /*ce480*/  LDL.LU R26, [R1+0x1bf0] ;  /* 0x001bf000011a7983 */ /* 0x000f220000300800 */
[----:B--2---:R-:W-:-:S02]  /*ce490*/  LOP3.LUT R8, R11, 0xffff, RZ, 0xc0, !PT ;  /* 0x0000ffff0b087812 */ /* 0x004fc400078ec0ff */
[----:B---3--:R-:W-:Y:S02]  /*ce4a0*/  LOP3.LUT R9, R51, 0xffff, RZ, 0xc0, !PT ;  /* 0x0000ffff33097812 */ /* 0x008fe400078ec0ff */
[----:B------:R-:W-:Y:S02]  /*ce4b0*/  PRMT R4, R52, 0x4210, R8 ;  /* 0x0000421034047816 */ /* 0x000fe40000000008 */
[----:B----4-:R-:W-:Y:S01]  /*ce4c0*/  LOP3.LUT R10, R60, 0xffff, RZ, 0xc0, !PT ;  /* 0x0000ffff3c0a7812 */ /* 0x010fe200078ec0ff */
[----:B------:R-:W2:Y:S01]  /*ce4d0*/  LDL.LU R52, [R1+0x5240] ;  /* 0x0052400001347983 */ /* 0x000ea20000300800 */
[----:B------:R-:W-:Y:S02]  /*ce4e0*/  PRMT R5, R55, 0x4210, R9 ;  /* 0x0000421037057816 */ /* 0x000fe40000000009 */
[----:B------:R-:W-:Y:S01]  /*ce4f0*/  PRMT R6, R58, 0x4210, R10 ;  /* 0x000042103a067816 */ /* 0x000fe2000000000a */
[----:B------:R-:W3:Y:S04]  /*ce500*/  LDL.LU R55, [R1+0x523c] ;  /* 0x00523c0001377983 */ /* 0x000ee80000300800 */
[----:B------:R-:W4:Y:S01]  /*ce510*/  LDL.LU R58, [R1+0x5238] ;  /* 0x00523800013a7983 */ /* 0x000f220000300800 */
[----:B------:R-:W-:-:S02]  /*ce520*/  IMAD.MOV.U32 R50, RZ, RZ, R37 ;  /* 0x000000ffff327224 */ /* 0x000fc400078e0025 */
[----:B------:R-:W-:Y:S01]  /*ce530*/  IMAD.MOV.U32 R51, RZ, RZ, R38 ;  /* 0x000000ffff337224 */ /* 0x000fe200078e0026 */
[----:B------:R-:W-:-:S04]  /*ce540*/  LOP3.LUT R11, R61, 0xffff, RZ, 0xc0, !PT ;  /* 0x0000ffff3d0b7812 */ /* 0x000fc800078ec0ff */
[----:B------:R-:W-:Y:S01]  /*ce550*/  PRMT R7, R59, 0x4210, R11 ;  /* 0x000042103b077816 */ /* 0x000fe2000000000b */
[----:B------:R-:W-:Y:S01]  /*ce560*/  NOP ;  /* 0x0000000000007918 */ /* 0x000fe20000000000 */
[----:B------:R-:W2:Y:S04]  /*ce570*/  LDL.LU R59, [R1+0x5234] ;  /* 0x00523400013b7983 */ /* 0x000ea80000300800 */
[----:B------:R-:W-:Y:S04]  /*ce580*/  STL [R1+0x5c], R39 ;  /* 0x00005c2701007387 */ /* 0x000fe80000100800 */
[----:B0-----:R-:W2:Y:S04]  /*ce590*/  LDL.LU R15, [R1+0x1ad0] ;  /* 0x001ad000010f7983 */ /* 0x001ea80000300800 */
[----:B------:R-:W2:Y:S04]  /*ce5a0*/  LDL.LU R60, [R1+0x1acc] ;  /* 0x001acc00013c7983 */ /* 0x000ea80000300800 */
[----:B------:R-:W2:Y:S04]  /*ce5b0*/  LDL.LU R61, [R1+0x1ac0] ;  /* 0x001ac000013d7983 */ /* 0x000ea80000300800 */
[----:B------:R3:W-:Y:S04]  /*ce5c0*/  STSM.16.M88.4 [R3], R4 ;  /* 0x0000000403007844 */ /* 0x0007e80000000200 */
[----:B------:R-:W-:Y:S01]  /*ce5d0*/  STL.64 [R1+0x51f0], R50 ;  /* 0x0051f03201007387 */ /* 0x000fe20000100a00 */
[----:B------:R-:W-:-:S02]  /*ce5e0*/  LOP3.LUT R16, R18, 0xffff, RZ, 0xc0, !PT ;  /* 0x0000ffff12107812 */ /* 0x000fc400078ec0ff */
[----:B------:R-:W-:Y:S01]  /*ce5f0*/  LOP3.LUT R17, R32, 0xffff, RZ, 0xc0, !PT ;  /* 0x0000ffff20117812 */ /* 0x000fe200078ec0ff */
[----:B------:R-:W-:Y:S01]  /*ce600*/  NOP ;  /* 0x0000000000007918 */ /* 0x000fe20000000000 */
[----:B------:R-:W0:Y:S02]  /*ce610*/  LDS.128 R32, [R3] ;  /* 0x0000000003207984 */ /* 0x000e240000000c00 */
[----:B---3--:R-:W-:Y:S02]  /*ce620*/  PRMT R5, R55, 0x4210, R17 ;  /* 0x0000421037057816 */ /* 0x008fe40000000011 */
[----:B----4-:R-:W-:Y:S02]  /*ce630*/  PRMT R4, R58, 0x4210, R16 ;  /* 0x000042103a047816 */ /* 0x010fe40000000010 */
[----:B------:R-:W3:Y:S04]  /*ce640*/  LDL.LU R58, [R1+0x5230] ;  /* 0x00523000013a7983 */ /* 0x000ee80000300800 */
[----:B------:R-:W4:Y:S01]  /*ce650*/  LDL.LU R55, [R1+0x522c] ;  /* 0x00522c0001377983 */ /* 0x000f220000300800 */
[----:B------:R-:W-:-:S02]  /*ce660*/  LOP3.LUT R18, R14, 0xffff, RZ, 0xc0, !PT ;  /* 0x0000ffff0e127812 */ /* 0x000fc400078ec0ff */
[----:B------:R-:W-:Y:S02]  /*ce670*/  LOP3.LUT R19, R19, 0xffff, RZ, 0xc0, !PT ;  /* 0x0000ffff13137812 */ /* 0x000fe400078ec0ff */
[----:B--2---:R-:W-:Y:S02]  /*ce680*/  PRMT R6, R52, 0x4210, R18 ;  /* 0x0000421034067816 */ /* 0x004fe40000000012 */
[----:B------:R-:W-:Y:S01]  /*ce690*/  PRMT R7, R53, 0x4210, R19 ;  /* 0x0000421035077816 */ /* 0x000fe20000000013 */
[----:B------:R-:W2:Y:S01]  /*ce6a0*/  LDL.LU R52, [R1+0x5228] ;  /* 0x0052280001347983 */ /* 0x000ea20000300800 */
[----:B------:R-:W-:Y:S01]  /*ce6b0*/  LOP3.LUT R20, R20, 0xffff, RZ, 0xc0, !PT ;  /* 0x0000ffff14147812 */ /* 0x000fe200078ec0ff */
[----:B------:R-:W-:Y:S01]  /*ce6c0*/  NOP ;  /* 0x0000000000007918 */ /* 0x000fe20000000000 */
[----:B------:R-:W-:Y:S01]  /*ce6d0*/  LOP3.LUT R23, R29, 0xffff, RZ, 0xc0, !PT ;  /* 0x0000ffff1d177812 */ /* 0x000fe200078ec0ff */
[----:B------:R-:W2:Y:S01]  /*ce6e0*/  LDL.LU R53, [R1+0x5224] ;  /* 0x0052240001357983 */ /* 0x000ea20000300800 */
[----:B------:R-:W-:-:S03]  /*ce6f0*/  LOP3.LUT R24, R30, 0xffff, RZ, 0xc0, !PT ;  /* 0x0000ffff1e187812 */ /* 0x000fc600078ec0ff */
[----:B------:R1:W-:Y:S01]  /*ce700*/  STSM.16.M88.4 [R3], R4 ;  /* 0x0000000403007844 */ /* 0x0003e20000000200 */
[----:B------:R-:W-:-:S03]  /*ce710*/  NOP ;  /* 0x0000000000007918 */ /* 0x000fc60000000000 */
[----:B0-----:R-:W-:Y:S04]  /*ce720*/  STL.64 [R1+0x40], R32 ;  /* 0x0000402001007387 */ /* 0x001fe80000100a00 */
[----:B------:R-:W-:Y:S04]  /*ce730*/  STL.64 [R1+0x48], R34 ;  /* 0x0000482201007387 */ /* 0x000fe80000100a00 */
[----:B------:R-:W0:Y:S01]  /*ce740*/  LDS.128 R28, [R3] ;  /* 0x00000000031c7984 */ /* 0x000e220000000c00 */
[----:B-1----:R-:W-:Y:S02]  /*ce750*/  PRMT R6, R59, 0x4210, R24 ;  /* 0x000042103b067816 */ /* 0x002fe40000000018 */
[----:B------:R-:W-:-:S02]  /*ce760*/  LOP3.LUT R26, R26, 0xffff, RZ, 0xc0, !PT ;  /* 0x0000ffff1a1a7812 */ /* 0x000fc400078ec0ff */
[----:B---3--:R-:W-:Y:S02]  /*ce770*/  PRMT R5, R58, 0x4210, R23 ;  /* 0x000042103a057816 */ /* 0x008fe40000000017 */
[----:B----4-:R-:W-:Y:S02]  /*ce780*/  PRMT R4, R55, 0x4210, R20 ;  /* 0x0000421037047816 */ /* 0x010fe40000000014 */
[----:B------:R-:W3:Y:S04]  /*ce790*/  LDL.LU R55, [R1+0x5220] ;  /* 0x0052200001377983 */ /* 0x000ee80000300800 */
[----:B------:R-:W4:Y:S04]  /*ce7a0*/  LDL.LU R58, [R1+0x521c] ;  /* 0x00521c00013a7983 */ /* 0x000f280000300800 */
[----:B------:R-:W4:Y:S01]  /*ce7b0*/  LDL.LU R59, [R1+0x5218] ;  /* 0x00521800013b7983 */ /* 0x000f220000300800 */
[----:B------:R-:W-:Y:S01]  /*ce7c0*/  PRMT R7, R54, 0x4210, R26 ;  /* 0x0000421036077816 */ /* 0x000fe2000000001a */
[----:B------:R-:W-:-:S02]  /*ce7d0*/  NOP ;  /* 0x0000000000007918 */ /* 0x000fc40000000000 */
[----:B0-----:R0:W-:Y:S01]  /*ce7e0*/  STL.64 [R1+0x30], R28 ;  /* 0x0000301c01007387 */ /* 0x0011e20000100a00 */
[----:B------:R-:W-:Y:S02]  /*ce7f0*/  LOP3.LUT R25, R15, 0xffff, RZ, 0xc0, !PT ;  /* 0x0000ffff0f197812 */ /* 0x000fe400078ec0ff */
[----:B------:R-:W-:Y:S01]  /*ce800*/  LOP3.LUT R27, R60, 0xffff, RZ, 0xc0, !PT ;  /* 0x0000ffff3c1b7812 */ /* 0x000fe200078ec0ff */
[----:B------:R-:W-:Y:S01]  /*ce810*/  STSM.16.M88.4 [R3], R4 ;  /* 0x0000000403007844 */ /* 0x000fe20000000200 */
[----:B------:R-:W-:-:S03]  /*ce820*/  NOP ;  /* 0x0000000000007918 */ /* 0x000fc60000000000 */
[----:B------:R-:W1:Y:S01]  /*ce830*/  LDS.128 R4, [R3] ;  /* 0x0000000003047984 */ /* 0x000e620000000c00 */
[----:B0-----:R-:W-:-:S04]  /*ce840*/  LOP3.LUT R28, R61, 0xffff, RZ, 0xc0, !PT ;  /* 0x0000ffff3d1c7812 */ /* 0x001fc800078ec0ff */
[----:B--2---:R-:W-:Y:S01]  /*ce850*/  PRMT R14, R53, 0x4210, R28 ;  /* 0x00004210350e7816 */ /* 0x004fe2000000001c */
[----:B------:R-:W-:Y:S01]  /*ce860*/  IMAD.MOV.U32 R56, RZ, RZ, R36 ;  /* 0x000000ffff387224 */ /* 0x000fe200078e0024 */
[----:B------:R-:W-:Y:S01]  /*ce870*/  NOP ;  /* 0x0000000000007918 */ /* 0x000fe20000000000 */
[----:B------:R0:W-:Y:S01]  /*ce880*/  STL [R1+0x3c], R31 ;  /* 0x00003c1f01007387 */ /* 0x0001e20000100800 */
[----:B------:R-:W-:-:S03]  /*ce890*/  IMAD.MOV.U32 R54, RZ, RZ, R30 ;  /* 0x000000ffff367224 */ /* 0x000fc600078e001e */
[----:B-1----:R-:W-:Y:S04]  /*ce8a0*/  STL [R1+0x24], R5 ;  /* 0x0000240501007387 */ /* 0x002fe80000100800 */
[----:B------:R-:W-:Y:S04]  /*ce8b0*/  STL [R1+0x28], R6 ;  /* 0x0000280601007387 */ /* 0x000fe80000100800 */
[----:B0-----:R-:W2:Y:S04]  /*ce8c0*/  LDL.LU R31, [R1+0x1d0] ;  /* 0x0001d000011f7983 */ /* 0x001ea80000300800 */
[----:B------:R-:W2:Y:S04]  /*ce8d0*/  LDL.LU R32, [R1+0x1d4] ;  /* 0x0001d40001207983 */ /* 0x000ea80000300800 */
[----:B------:R-:W2:Y:S01]  /*ce8e0*/  LDL.LU R30, [R1+0x1d8] ;  /* 0x0001d800011e7983 */ /* 0x000ea20000300800 */
[----:B---3--:R-:W-:-:S02]  /*ce8f0*/  PRMT R13, R55, 0x4210, R27 ;  /* 0x00004210370d7816 */ /* 0x008fc4000000001b */
[----:B----4-:R-:W-:Y:S02]  /*ce900*/  PRMT R12, R58, 0x4210, R25 ;  /* 0x000042103a0c7816 */ /* 0x010fe40000000019 */
[----:B------:R-:W-:-:S04]  /*ce910*/  LOP3.LUT R29, R59, 0xffff, RZ, 0xc0, !PT ;  /* 0x0000ffff3b1d7812 */ /* 0x000fc800078ec0ff */
[----:B------:R-:W-:-:S05]  /*ce920*/  PRMT R15, R52, 0x4210, R29 ;  /* 0x00004210340f7816 */ /* 0x000fca000000001d */
[----:B------:R-:W-:Y:S01]  /*ce930*/  STSM.16.M88.4 [R3], R12 ;  /* 0x0000000c03007844 */ /* 0x000fe20000000200 */
[----:B------:R-:W-:-:S03]  /*ce940*/  NOP ;  /* 0x0000000000007918 */ /* 0x000fc60000000000 */
[----:B------:R-:W0:Y:S01]  /*ce950*/  LDS.128 R36, [R3] ;  /* 0x0000000003247984 */ /* 0x000e220000000c00 */
[----:B------:R-:W-:-:S05]  /*ce960*/  IMAD.MOV.U32 R55, RZ, RZ, R7 ;  /* 0x000000ffff377224 */ /* 0x000fca00078e0007 */
[----:B------:R-:W-:Y:S04]  /*ce970*/  STL [R1+0x5150], R55 ;  /* 0x0051503701007387 */ /* 0x000fe80000100800 */
[----:B0-----:R-:W-:Y:S01]  /*ce980*/  STL.64 [R1+0x10], R36 ;  /* 0x0000102401007387 */ /* 0x001fe20000100a00 */
[----:B------:R-:W-:-:S03]  /*ce990*/  IMAD.MOV.U32 R59, RZ, RZ, R39 ;  /* 0x000000ffff3b7224 */ /* 0x000fc600078e0027 */
[----:B------:R-:W-:Y:S04]  /*ce9a0*/  STL [R1+0x18], R38 ;  /* 0x0000182601007387 */ /* 0x000fe80000100800 */
[----:B------:R-:W3:Y:S04]  /*ce9b0*/  LDL.LU R39, [R1+0x1dc] ;  /* 0x0001dc0001277983 */ /* 0x000ee80000300800 */
[----:B------:R-:W4:Y:S01]  /*ce9c0*/  LDL.LU R60, [R1+0x1e0] ;  /* 0x0001e000013c7983 */ /* 0x000f220000300800 */
[----:B------:R-:W-:Y:S01]  /*ce9d0*/  IMAD.MOV.U32 R52, RZ, RZ, R4 ;  /* 0x000000ffff347224 */ /* 0x000fe200078e0004 */
[----:B------:R-:W-:-:S02]  /*ce9e0*/  PRMT R4, R40, 0x5210, R8 ;  /* 0x0000521028047816 */ /* 0x000fc40000000008 */
[----:B------:R-:W-:Y:S01]  /*ce9f0*/  PRMT R5, R41, 0x5210, R9 ;  /* 0x0000521029057816 */ /* 0x000fe20000000009 */
[----:B------:R-:W3:Y:S01]  /*cea00*/  LDL.LU R61, [R1+0x1e4] ;  /* 0x0001e400013d7983 */ /* 0x000ee20000300800 */
[----:B------:R-:W-:Y:S02]  /*cea10*/  PRMT R6, R43, 0x5210, R10 ;  /* 0x000052102b067816 */ /* 0x000fe4000000000a */
[----:B------:R-:W-:Y:S01]  /*cea20*/  PRMT R7, R42, 0x5210, R11 ;  /* 0x000052102a077816 */ /* 0x000fe2000000000b */
[----:B------:R-:W-:-:S04]  /*cea30*/  NOP ;  /* 0x0000000000007918 */ /* 0x000fc80000000000 */
[----:B------:R-:W-:Y:S01]  /*cea40*/  STSM.16.M88.4 [R3], R4 ;  /* 0x0000000403007844 */ /* 0x000fe20000000200 */
[----:B------:R-:W-:-:S03]  /*cea50*/  NOP ;  /* 0x0000000000007918 */ /* 0x000fc60000000000 */
[----:B------:R-:W0:Y:S01]  /*cea60*/  LDS.128 R12, [R3] ;  /* 0x00000000030c7984 */ /* 0x000e220000000c00 */
[----:B------:R-:W-:Y:S02]  /*cea70*/  PRMT R8, R44, 0x5210, R16 ;  /* 0x000052102c087816 */ /* 0x000fe40000000010 */
[----:B------:R-:W-:Y:S02]  /*cea80*/  PRMT R9, R45, 0x5210, R17 ;  /* 0x000052102d097816 */ /* 0x000fe40000000011 */
[----:B------:R-:W-:Y:S02]  /*cea90*/  PRMT R10, R46, 0x5210, R18 ;  /* 0x000052102e0a7816 */ /* 0x000fe40000000012 */
[----:B------:R-:W-:Y:S01]  /*ceaa0*/  PRMT R11, R47, 0x5210, R19 ;  /* 0x000052102f0b7816 */ /* 0x000fe20000000013 */
[----:B------:R-:W-:-:S04]  /*ceab0*/  NOP ;  /* 0x0000000000007918 */ /* 0x000fc80000000000 */
[----:B------:R-:W-:Y:S01]  /*ceac0*/  STSM.16.M88.4 [R3], R8 ;  /* 0x0000000803007844 */ /* 0x000fe20000000200 */
[----:B------:R-:W-:-:S03]  /*cead0*/  NOP ;  /* 0x0000000000007918 */ /* 0x000fc60000000000 */
[----:B------:R-:W1:Y:S01]  /*ceae0*/  LDS.128 R4, [R3] ;  /* 0x0000000003047984 */ /* 0x000e620000000c00 */
[----:B0-----:R-:W-:Y:S02]  /*ceaf0*/  IMAD.MOV.U32 R53, RZ, RZ, R13 ;  /* 0x000000ffff357224 */ /* 0x001fe400078e000d */
[----:B------:R-:W-:Y:S02]  /*ceb00*/  IMAD.MOV.U32 R55, RZ, RZ, R14 ;  /* 0x000000ffff377224 */ /* 0x000fe400078e000e */
[----:B------:R-:W-:Y:S01]  /*ceb10*/  IMAD.MOV.U32 R58, RZ, RZ, R15 ;  /* 0x000000ffff3a7224 */ /* 0x000fe200078e000f */
[----:B------:R0:W-:Y:S01]  /*ceb20*/  STL [R1], R12 ;  /* 0x0000000c01007387 */ /* 0x0001e20000100800 */
[----:B--2---:R-:W-:-:S03]  /*ceb30*/  PRMT R13, R32, 0x5210, R23 ;  /* 0x00005210200d7816 */ /* 0x004fc60000000017 */
[----:B------:R-:W-:Y:S04]  /*ceb40*/  STL.64 [R1+0x5188], R52 ;  /* 0x0051883401007387 */ /* 0x000fe80000100a00 */
[----:B------:R-:W-:Y:S04]  /*ceb50*/  STL.64 [R1+0x5158], R54 ;  /* 0x0051583601007387 */ /* 0x000fe80000100a00 */
[----:B------:R-:W-:Y:S04]  /*ceb60*/  STL.64 [R1+0x5140], R58 ;  /* 0x0051403a01007387 */ /* 0x000fe80000100a00 */
[----:B------:R-:W2:Y:S04]  /*ceb70*/  LDL.LU R32, [R1+0x2bc8] ;  /* 0x002bc80001207983 */ /* 0x000ea80000300800 */
[----:B------:R-:W2:Y:S01]  /*ceb80*/  LDL.LU R33, [R1+0x2bc4] ;  /* 0x002bc40001217983 */ /* 0x000ea20000300800 */
[----:B0-----:R-:W-:-:S03]  /*ceb90*/  PRMT R12, R31, 0x5210, R20 ;  /* 0x000052101f0c7816 */ /* 0x001fc60000000014 */
[----:B------:R-:W2:Y:S01]  /*ceba0*/  LDL.LU R34, [R1+0x2bb8] ;  /* 0x002bb80001227983 */ /* 0x000ea20000300800 */
[----:B------:R-:W-:-:S03]  /*cebb0*/  PRMT R14, R30, 0x5210, R24 ;  /* 0x000052101e0e7816 */ /* 0x000fc60000000018 */
[----:B------:R-:W2:Y:S04]  /*cebc0*/  LDL.LU R35, [R1+0x2bb4] ;  /* 0x002bb40001237983 */ /* 0x000ea80000300800 */
[----:B------:R-:W2:Y:S04]  /*cebd0*/  LDL.LU R57, [R1+0x1b20] ;  /* 0x001b200001397983 */ /* 0x000ea80000300800 */
[----:B------:R-:W2:Y:S04]  /*cebe0*/  LDL.LU R36, [R1+0x1b14] ;  /* 0x001b140001247983 */ /* 0x000ea80000300800 */
[----:B------:R-:W2:Y:S04]  /*cebf0*/  LDL.LU R31, [R1+0x1af4] ;  /* 0x001af400011f7983 */ /* 0x000ea80000300800 */
[----:B------:R-:W2:Y:S04]  /*cec00*/  LDL.LU R30, [R1+0x1b08] ;  /* 0x001b0800011e7983 */ /* 0x000ea80000300800 */
[----:B-1----:R-:W-:Y:S04]  /*cec10*/  STL.64 [R1+0x5190], R4 ;  /* 0x0051900401007387 */ /* 0x002fe80000100a00 */
[----:B------:R-:W-:Y:S01]  /*cec20*/  STL.64 [R1+0x5160], R6 ;  /* 0x0051600601007387 */ /* 0x000fe20000100a00 */
[----:B----4-:R-:W-:-:S03]  /*cec30*/  PRMT R17, R60, 0x5210, R27 ;  /* 0x000052103c117816 */ /* 0x010fc6000000001b */
[----:B------:R-:W4:Y:S01]  /*cec40*/  LDL.LU R60, [R1+0x2b68] ;  /* 0x002b6800013c7983 */ /* 0x000f220000300800 */
[----:B------:R-:W-:Y:S01]  /*cec50*/  PRMT R15, R22, 0x5210, R26 ;  /* 0x00005210160f7816 */ /* 0x000fe2000000001a */
[----:B------:R-:W-:-:S04]  /*cec60*/  NOP ;  /* 0x0000000000007918 */ /* 0x000fc80000000000 */
[----:B------:R-:W-:Y:S01]  /*cec70*/  STSM.16.M88.4 [R3], R12 ;  /* 0x0000000c03007844 */ /* 0x000fe20000000200 */
[----:B------:R-:W-:Y:S01]  /*cec80*/  NOP ;  /* 0x0000000000007918 */ /* 0x000fe20000000000 */
[----:B---3--:R-:W-:Y:S02]  /*cec90*/  PRMT R16, R39, 0x5210, R25 ;  /* 0x0000521027107816 */ /* 0x008fe40000000019 */
[----:B------:R-:W0:Y:S01]  /*ceca0*/  LDS.128 R8, [R3] ;  /* 0x0000000003087984 */ /* 0x000e220000000c00 */
[----:B------:R-:W-:Y:S02]  /*cecb0*/  PRMT R18, R61, 0x5210, R28 ;  /* 0x000052103d127816 */ /* 0x000fe4000000001c */
[----:B------:R-:W-:Y:S01]  /*cecc0*/  PRMT R19, R21, 0x5210, R29 ;  /* 0x0000521015137816 */ /* 0x000fe2000000001d */
[----:B------:R-:W-:-:S04]  /*cecd0*/  NOP ;  /* 0x0000000000007918 */ /* 0x000fc80000000000 */
[----:B------:R-:W-:Y:S01]  /*cece0*/  STSM.16.M88.4 [R3], R16 ;  /* 0x0000001003007844 */ /* 0x000fe20000000200 */
[----:B------:R-:W-:-:S03]  /*cecf0*/  NOP ;  /* 0x0000000000007918 */ /* 0x000fc60000000000 */
[----:B------:R-:W3:Y:S04]  /*ced00*/  LDL.LU R37, [R1+0x2b64] ;  /* 0x002b640001257983 */ /* 0x000ee80000300800 */
[----:B------:R-:W3:Y:S04]  /*ced10*/  LDL.LU R38, [R1+0x2b60] ;  /* 0x002b600001267983 */ /* 0x000ee80000300800 */
[----:B------:R-:W1:Y:S04]  /*ced20*/  LDS.128 R12, [R3] ;  /* 0x00000000030c7984 */ /* 0x000e680000000c00 */
[----:B------:R-:W3:Y:S04]  /*ced30*/  LDL.LU R39, [R1+0x2b5c] ;  /* 0x002b5c0001277983 */ /* 0x000ee80000300800 */
[----:B------:R-:W3:Y:S04]  /*ced40*/  LDL.LU R51, [R1+0x1b6c] ;  /* 0x001b6c0001337983 */ /* 0x000ee80000300800 */
[----:B------:R-:W3:Y:S04]  /*ced50*/  LDL.LU R48, [R1+0x1b3c] ;  /* 0x001b3c0001307983 */ /* 0x000ee80000300800 */
[----:B------:R-:W3:Y:S04]  /*ced60*/  LDL.LU R49, [R1+0x1b4c] ;  /* 0x001b4c0001317983 */ /* 0x000ee80000300800 */
[----:B------:R-:W3:Y:S04]  /*ced70*/  LDL.LU R61, [R1+0x238] ;  /* 0x00023800013d7983 */ /* 0x000ee80000300800 */
[----:B0-----:R-:W-:Y:S04]  /*ced80*/  STL.64 [R1+0x51f8], R8 ;  /* 0x0051f80801007387 */ /* 0x001fe80000100a00 */
[----:B------:R-:W-:Y:S04]  /*ced90*/  STL.64 [R1+0x5170], R10 ;  /* 0x0051700a01007387 */ /* 0x000fe80000100a00 */
[----:B------:R-:W3:Y:S04]  /*ceda0*/  LDL.LU R44, [R1+0x1c54] ;  /* 0x001c5400012c7983 */ /* 0x000ee80000300800 */
[----:B------:R-:W3:Y:S01]  /*cedb0*/  LDL.LU R45, [R1+0x1c50] ;  /* 0x001c5000012d7983 */ /* 0x000ee20000300800 */
[----:B--2---:R-:W-:-:S03]  /*cedc0*/  LOP3.LUT R32, R32, 0xffff, RZ, 0xc0, !PT ;  /* 0x0000ffff20207812 */ /* 0x004fc600078ec0ff */
[----:B------:R-:W2:Y:S01]  /*cedd0*/  LDL.LU R46, [R1+0x1be4] ;  /* 0x001be400012e7983 */ /* 0x000ea20000300800 */
[----:B------:R-:W-:-:S03]  /*cede0*/  LOP3.LUT R33, R33, 0xffff, RZ, 0xc0, !PT ;  /* 0x0000ffff21217812 */ /* 0x000fc600078ec0ff */
[----:B------:R-:W2:Y:S01]  /*cedf0*/  LDL.LU R50, [R1+0x1be0] ;  /* 0x001be00001327983 */ /* 0x000ea20000300800 */
[----:B------:R-:W-:Y:S02]  /*cee00*/  LOP3.LUT R34, R34, 0xffff, RZ, 0xc0, !PT ;  /* 0x0000ffff22227812 */ /* 0x000fe400078ec0ff */
[----:B------:R-:W-:Y:S02]  /*cee10*/  LOP3.LUT R35, R35, 0xffff, RZ, 0xc0, !PT ;  /* 0x0000ffff23237812 */ /* 0x000fe400078ec0ff */
[----:B------:R-:W-:Y:S02]  /*cee20*/  PRMT R20, R57, 0x4210, R32 ;  /* 0x0000421039147816 */ /* 0x000fe40000000020 */
[----:B------:R-:W2:Y:S01]  /*cee30*/  LDL.LU R57, [R1+0x1b94] ;  /* 0x001b940001397983 */ /* 0x000ea20000300800 */
[----:B------:R-:W-:-:S03]  /*cee40*/  PRMT R21, R36, 0x4210, R33 ;  /* 0x0000421024157816 */ /* 0x000fc60000000021 */
[----:B-1----:R-:W-:Y:S01]  /*cee50*/  STL.64 [R1+0x5178], R14 ;  /* 0x0051780e01007387 */ /* 0x002fe20000100a00 */
[----:B------:R-:W-:-:S03]  /*cee60*/  PRMT R22, R31, 0x4210, R34 ;  /* 0x000042101f167816 */ /* 0x000fc60000000022 */
[----:B------:R-:W2:Y:S01]  /*cee70*/  LDL.LU R31, [R1+0x1b84] ;  /* 0x001b8400011f7983 */ /* 0x000ea20000300800 */
[----:B------:R-:W-:Y:S01]  /*cee80*/  PRMT R23, R30, 0x4210, R35 ;  /* 0x000042101e177816 */ /* 0x000fe20000000023 */
[----:B------:R-:W-:Y:S02]  /*cee90*/  NOP ;  /* 0x0000000000007918 */ /* 0x000fe40000000000 */
[----:B------:R-:W2:Y:S01]  /*ceea0*/  LDL.LU R30, [R1+0x1b64] ;  /* 0x001b6400011e7983 */ /* 0x000ea20000300800 */
[----:B----4-:R-:W-:-:S03]  /*ceeb0*/  LOP3.LUT R36, R60, 0xffff, RZ, 0xc0, !PT ;  /* 0x0000ffff3c247812 */ /* 0x010fc600078ec0ff */
[----:B------:R-:W4:Y:S04]  /*ceec0*/  LDL.LU R60, [R1+0x1b5c] ;  /* 0x001b5c00013c7983 */ /* 0x000f280000300800 */
[----:B------:R-:W-:Y:S01]  /*ceed0*/  STSM.16.M88.4 [R3], R20 ;  /* 0x0000001403007844 */ /* 0x000fe20000000200 */
[----:B------:R-:W-:-:S03]  /*ceee0*/  NOP ;  /* 0x0000000000007918 */ /* 0x000fc60000000000 */
[----:B------:R-:W0:Y:S01]  /*ceef0*/  LDS.128 R16, [R3] ;  /* 0x0000000003107984 */ /* 0x000e220000000c00 */
[----:B---3--:R-:W-:Y:S02]  /*cef00*/  LOP3.LUT R37, R37, 0xffff, RZ, 0xc0, !PT ;  /* 0x0000ffff25257812 */ /* 0x008fe400078ec0ff */
[----:B------:R-:W-:Y:S02]  /*cef10*/  LOP3.LUT R38, R38, 0xffff, RZ, 0xc0, !PT ;  /* 0x0000ffff26267812 */ /* 0x000fe400078ec0ff */
[----:B------:R-:W-:Y:S02]  /*cef20*/  LOP3.LUT R39, R39, 0xffff, RZ, 0xc0, !PT ;  /* 0x0000ffff27277812 */ /* 0x000fe400078ec0ff */
[----:B------:R-:W-:Y:S02]  /*cef30*/  PRMT R24, R51, 0x4210, R36 ;  /* 0x0000421033187816 */ /* 0x000fe40000000024 */
[----:B------:R-:W3:Y:S01]  /*cef40*/  LDL.LU R51, [R1+0x1afc] ;  /* 0x001afc0001337983 */ /* 0x000ee20000300800 */
[----:B------:R-:W-:-:S03]  /*cef50*/  PRMT R25, R48, 0x4210, R37 ;  /* 0x0000421030197816 */ /* 0x000fc60000000025 */
[----:B------:R-:W3:Y:S01]  /*cef60*/  LDL.LU R48, [R1+0x1af8] ;  /* 0x001af80001307983 */ /* 0x000ee20000300800 */
[----:B------:R-:W-:-:S03]  /*cef70*/  PRMT R26, R49, 0x4210, R38 ;  /* 0x00004210311a7816 */ /* 0x000fc60000000026 */
[----:B------:R-:W3:Y:S01]  /*cef80*/  LDL.LU R49, [R1+0x1ae4] ;  /* 0x001ae40001317983 */ /* 0x000ee20000300800 */
[----:B------:R-:W-:Y:S01]  /*cef90*/  PRMT R27, R61, 0x4210, R39 ;  /* 0x000042103d1b7816 */ /* 0x000fe20000000027 */
[----:B------:R-:W-:Y:S02]  /*cefa0*/  NOP ;  /* 0x0000000000007918 */ /* 0x000fe40000000000 */
[----:B------:R-:W3:Y:S04]  /*cefb0*/  LDL.LU R61, [R1+0x1ae0] ;  /* 0x001ae000013d7983 */ /* 0x000ee80000300800 */
[----:B------:R-:W3:Y:S01]  /*cefc0*/  LDL.LU R40, [R1+0x1bb8] ;  /* 0x001bb80001287983 */ /* 0x000ee20000300800 */
[----:B------:R-:W-:-:S03]  /*cefd0*/  LOP3.LUT R44, R44, 0xffff, RZ, 0xc0, !PT ;  /* 0x0000ffff2c2c7812 */ /* 0x000fc600078ec0ff */
[----:B------:R-:W3:Y:S01]  /*cefe0*/  LDL.LU R41, [R1+0x1bb4] ;  /* 0x001bb40001297983 */ /* 0x000ee20000300800 */
[----:B------:R-:W-:-:S03]  /*ceff0*/  LOP3.LUT R45, R45, 0xffff, RZ, 0xc0, !PT ;  /* 0x0000ffff2d2d7812 */ /* 0x000fc600078ec0ff */
[----:B------:R-:W3:Y:S04]  /*cf000*/  LDL.LU R42, [R1+0x1ba8] ;  /* 0x001ba800012a7983 */ /* 0x000ee80000300800 */
[----:B------:R-:W3:Y:S01]  /*cf010*/  LDL.LU R43, [R1+0x1ba0] ;  /* 0x001ba000012b7983 */ /* 0x000ee20000300800 */
[----:B--2---:R-:W-:-:S03]  /*cf020*/  LOP3.LUT R47, R50, 0xffff, RZ, 0xc0, !PT ;  /* 0x0000ffff322f7812 */ /* 0x004fc600078ec0ff */
[----:B0-----:R-:W-:Y:S04]  /*cf030*/  STL.64 [R1+0x5120], R16 ;  /* 0x0051201001007387 */ /* 0x001fe80000100a00 */
[----:B------:R-:W-:Y:S04]  /*cf040*/  STL.64 [R1+0x5100], R18 ;  /* 0x0051001201007387 */ /* 0x000fe80000100a00 */
[----:B------:R-:W2:Y:S01]  /*cf050*/  LDL.LU R53, [R1+0x1f0] ;  /* 0x0001f00001357983 */ /* 0x000ea20000300800 */
[----:B------:R-:W-:-:S03]  /*cf060*/  PRMT R28, R57, 0x4210, R44 ;  /* 0x00004210391c7816 */ /* 0x000fc6000000002c */
[----:B------:R-:W2:Y:S04]  /*cf070*/  LDL.LU R50, [R1+0x1f8] ;  /* 0x0001f80001327983 */ /* 0x000ea80000300800 */
[----:B------:R-:W2:Y:S01]  /*cf080*/  LDL.LU R57, [R1+0x1fc] ;  /* 0x0001fc0001397983 */ /* 0x000ea20000300800 */
[----:B------:R-:W-:Y:S02]  /*cf090*/  PRMT R29, R31, 0x4210, R45 ;  /* 0x000042101f1d7816 */ /* 0x000fe4000000002d */
[----:B----4-:R-:W-:Y:S02]  /*cf0a0*/  PRMT R31, R60, 0x4210, R47 ;  /* 0x000042103c1f7816 */ /* 0x010fe4000000002f */
[----:B------:R-:W4:Y:S04]  /*cf0b0*/  LDL.LU R60, [R1+0x200] ;  /* 0x00020000013c7983 */ /* 0x000f280000300800 */
[----:B------:R-:W-:Y:S01]  /*cf0c0*/  STSM.16.M88.4 [R3], R24 ;  /* 0x0000001803007844 */ /* 0x000fe20000000200 */
[----:B------:R-:W-:-:S03]  /*cf0d0*/  NOP ;  /* 0x0000000000007918 */ /* 0x000fc60000000000 */
[----:B------:R-:W0:Y:S01]  /*cf0e0*/  LDS.128 R20, [R3] ;  /* 0x0000000003147984 */ /* 0x000e220000000c00 */
[----:B------:R-:W-:-:S04]  /*cf0f0*/  LOP3.LUT R46, R46, 0xffff, RZ, 0xc0, !PT ;  /* 0x0000ffff2e2e7812 */ /* 0x000fc800078ec0ff */
[----:B------:R-:W-:Y:S01]  /*cf100*/  PRMT R30, R30, 0x4210, R46 ;  /* 0x000042101e1e7816 */ /* 0x000fe2000000002e */
[----:B------:R-:W-:-:S04]  /*cf110*/  NOP ;  /* 0x0000000000007918 */ /* 0x000fc80000000000 */
[----:B------:R-:W-:Y:S01]  /*cf120*/  STSM.16.M88.4 [R3], R28 ;  /* 0x0000001c03007844 */ /* 0x000fe20000000200 */
[----:B------:R-:W-:-:S03]  /*cf130*/  NOP ;  /* 0x0000000000007918 */ /* 0x000fc60000000000 */
[----:B------:R-:W1:Y:S01]  /*cf140*/  LDS.128 R24, [R3] ;  /* 0x0000000003187984 */ /* 0x000e620000000c00 */
[----:B---3--:R-:W-:-:S03]  /*cf150*/  LOP3.LUT R8, R51, 0xffff, RZ, 0xc0, !PT ;  /* 0x0000ffff33087812 */ /* 0x008fc600078ec0ff */
[----:B0-----:R-:W-:Y:S01]  /*cf160*/  STL.64 [R1+0x5128], R20 ;  /* 0x0051281401007387 */ /* 0x001fe20000100a00 */
[----:B------:R-:W-:-:S03]  /*cf170*/  LOP3.LUT R7, R48, 0xffff, RZ, 0xc0, !PT ;  /* 0x0000ffff30077812 */ /* 0x000fc600078ec0ff */
[----:B------:R-:W-:Y:S01]  /*cf180*/  STL.64 [R1+0x5108], R22 ;  /* 0x0051081601007387 */ /* 0x000fe20000100a00 */
[----:B------:R-:W-:-:S03]  /*cf190*/  LOP3.LUT R5, R49, 0xffff, RZ, 0xc0, !PT ;  /* 0x0000ffff31057812 */ /* 0x000fc600078ec0ff */
[----:B------:R-:W3:Y:S04]  /*cf1a0*/  LDL.LU R51, [R1+0x204] ;  /* 0x0002040001337983 */ /* 0x000ee80000300800 */
[----:B------:R-:W3:Y:S01]  /*cf1b0*/  LDL.LU R48, [R1+0x208] ;  /* 0x0002080001307983 */ /* 0x000ee20000300800 */
[----:B------:R-:W-:-:S03]  /*cf1c0*/  LOP3.LUT R6, R61, 0xffff, RZ, 0xc0, !PT ;  /* 0x0000ffff3d067812 */ /* 0x000fc600078ec0ff */
[----:B------:R-:W3:Y:S04]  /*cf1d0*/  LDL.LU R49, [R1+0x20c] ;  /* 0x00020c0001317983 */ /* 0x000ee80000300800 */
[----:B------:R-:W3:Y:S04]  /*cf1e0*/  LDL.LU R61, [R1+0x1e8] ;  /* 0x0001e800013d7983 */ /* 0x000ee80000300800 */
[----:B-1----:R-:W-:Y:S04]  /*cf1f0*/  STL.64 [R1+0x5130], R24 ;  /* 0x0051301801007387 */ /* 0x002fe80000100a00 */
[----:B------:R-:W-:Y:S01]  /*cf200*/  STL.64 [R1+0x5118], R26 ;  /* 0x0051181a01007387 */ /* 0x000fe20000100a00 */
[----:B------:R-:W-:-:S03]  /*cf210*/  NOP ;  /* 0x0000000000007918 */ /* 0x000fc60000000000 */
[----:B------:R-:W3:Y:S04]  /*cf220*/  LDL.LU R9, [R1+0x210] ;  /* 0x0002100001097983 */ /* 0x000ee80000300800 */
[----:B------:R-:W3:Y:S04]  /*cf230*/  LDL.LU R58, [R1+0x214] ;  /* 0x00021400013a7983 */ /* 0x000ee80000300800 */
[----:B------:R-:W3:Y:S04]  /*cf240*/  LDL.LU R59, [R1+0x218] ;  /* 0x00021800013b7983 */ /* 0x000ee80000300800 */
[----:B------:R-:W3:Y:S01]  /*cf250*/  LDL.LU R54, [R1+0x1ec] ;  /* 0x0001ec0001367983 */ /* 0x000ee20000300800 */
[----:B--2---:R-:W-:-:S03]  /*cf260*/  PRMT R34, R57, 0x5210, R34 ;  /* 0x0000521039227816 */ /* 0x004fc60000000022 */
[----:B------:R-:W2:Y:S04]  /*cf270*/  LDL.LU R55, [R1+0x21c] ;  /* 0x00021c0001377983 */ /* 0x000ea80000300800 */
[----:B------:R-:W2:Y:S01]  /*cf280*/  LDL.LU R57, [R1+0x220] ;  /* 0x0002200001397983 */ /* 0x000ea20000300800 */
[----:B----4-:R-:W-:-:S03]  /*cf290*/  PRMT R35, R60, 0x5210, R35 ;  /* 0x000052103c237816 */ /* 0x010fc60000000023 */
[----:B------:R-:W4:Y:S01]  /*cf2a0*/  LDL.LU R60, [R1+0x224] ;  /* 0x00022400013c7983 */ /* 0x000f220000300800 */
[----:B------:R-:W-:Y:S02]  /*cf2b0*/  PRMT R40, R40, 0x4210, R8 ;  /* 0x0000421028287816 */ /* 0x000fe40000000008 */
[----:B------:R-:W-:Y:S02]  /*cf2c0*/  PRMT R41, R41, 0x4210, R7 ;  /* 0x0000421029297816 */ /* 0x000fe40000000007 */
[----:B------:R-:W-:Y:S02]  /*cf2d0*/  PRMT R42, R42, 0x4210, R5 ;  /* 0x000042102a2a7816 */ /* 0x000fe40000000005 */
[----:B------:R-:W-:-:S05]  /*cf2e0*/  PRMT R43, R43, 0x4210, R6 ;  /* 0x000042102b2b7816 */ /* 0x000fca0000000006 */
[----:B------:R-:W-:Y:S01]  /*cf2f0*/  STSM.16.M88.4 [R3], R40 ;  /* 0x0000002803007844 */ /* 0x000fe20000000200 */
[----:B------:R-:W-:-:S03]  /*cf300*/  NOP ;  /* 0x0000000000007918 */ /* 0x000fc60000000000 */
[----:B------:R-:W0:Y:S01]  /*cf310*/  LDS.128 R28, [R3] ;  /* 0x00000000031c7984 */ /* 0x000e220000000c00 */
[----:B------:R-:W-:Y:S02]  /*cf320*/  PRMT R32, R53, 0x5210, R32 ;  /* 0x0000521035207816 */ /* 0x000fe40000000020 */
[----:B------:R-:W-:Y:S01]  /*cf330*/  PRMT R33, R50, 0x5210, R33 ;  /* 0x0000521032217816 */ /* 0x000fe20000000021 */
[----:B------:R-:W-:Y:S01]  /*cf340*/  NOP ;  /* 0x0000000000007918 */ /* 0x000fe20000000000 */
[----:B0-----:R-:W-:Y:S04]  /*cf350*/  STL.64 [R1+0x5148], R30 ;  /* 0x0051481e01007387 */ /* 0x001fe80000100a00 */
[----:B------:R-:W-:Y:S01]  /*cf360*/  STL.64 [R1+0x5208], R28 ;  /* 0x0052081c01007387 */ /* 0x000fe20000100a00 */
[----:B---3--:R-:W-:-:S03]  /*cf370*/  PRMT R36, R51, 0x5210, R36 ;  /* 0x0000521033247816 */ /* 0x008fc60000000024 */
[----:B------:R-:W3:Y:S01]  /*cf380*/  LDL.LU R4, [R1+0x2bd8] ;  /* 0x002bd80001047983 */ /* 0x000ee20000300800 */
[----:B------:R-:W-:-:S03]  /*cf390*/  PRMT R37, R48, 0x5210, R37 ;  /* 0x0000521030257816 */ /* 0x000fc60000000025 */
[----:B------:R-:W3:Y:S01]  /*cf3a0*/  LDL.LU R52, [R1+0x2bd4] ;  /* 0x002bd40001347983 */ /* 0x000ee20000300800 */
[----:B------:R-:W-:-:S03]  /*cf3b0*/  PRMT R38, R49, 0x5210, R38 ;  /* 0x0000521031267816 */ /* 0x000fc60000000026 */
[----:B------:R-:W3:Y:S01]  /*cf3c0*/  LDL.LU R53, [R1+0x2bd0] ;  /* 0x002bd00001357983 */ /* 0x000ee20000300800 */
[----:B------:R-:W-:-:S03]  /*cf3d0*/  PRMT R39, R61, 0x5210, R39 ;  /* 0x000052103d277816 */ /* 0x000fc60000000027 */
[----:B------:R-:W3:Y:S04]  /*cf3e0*/  LDL.LU R50, [R1+0x2bcc] ;  /* 0x002bcc0001327983 */ /* 0x000ee80000300800 */
[----:B------:R-:W3:Y:S04]  /*cf3f0*/  LDL.LU R51, [R1+0x1c08] ;  /* 0x001c080001337983 */ /* 0x000ee80000300800 */
[----:B------:R-:W3:Y:S04]  /*cf400*/  LDL.LU R48, [R1+0x1c04] ;  /* 0x001c040001307983 */ /* 0x000ee80000300800 */
[----:B------:R-:W3:Y:S04]  /*cf410*/  LDL.LU R49, [R1+0x1be8] ;  /* 0x001be80001317983 */ /* 0x000ee80000300800 */
[----:B------:R-:W3:Y:S01]  /*cf420*/  LDL.LU R61, [R1+0x1bdc] ;  /* 0x001bdc00013d7983 */ /* 0x000ee20000300800 */
[----:B------:R-:W-:-:S02]  /*cf430*/  PRMT R42, R59, 0x5210, R46 ;  /* 0x000052103b2a7816 */ /* 0x000fc4000000002e */
[----:B------:R-:W-:Y:S02]  /*cf440*/  PRMT R41, R58, 0x5210, R45 ;  /* 0x000052103a297816 */ /* 0x000fe4000000002d */
[----:B------:R-:W-:Y:S02]  /*cf450*/  PRMT R43, R54, 0x5210, R47 ;  /* 0x00005210362b7816 */ /* 0x000fe4000000002f */
[----:B------:R-:W-:Y:S02]  /*cf460*/  PRMT R40, R9, 0x5210, R44 ;  /* 0x0000521009287816 */ /* 0x000fe4000000002c */
[----:B--2---:R-:W-:Y:S02]  /*cf470*/  PRMT R44, R55, 0x5210, R8 ;  /* 0x00005210372c7816 */ /* 0x004fe40000000008 */
[----:B------:R-:W-:Y:S02]  /*cf480*/  PRMT R45, R57, 0x5210, R7 ;  /* 0x00005210392d7816 */ /* 0x000fe40000000007 */
[----:B------:R-:W-:-:S02]  /*cf490*/  PRMT R47, R2, 0x5210, R6 ;  /* 0x00005210022f7816 */ /* 0x000fc40000000006 */
[----:B----4-:R-:W-:Y:S02]  /*cf4a0*/  PRMT R46, R60, 0x5210, R5 ;  /* 0x000052103c2e7816 */ /* 0x010fe40000000005 */
[----:B------:R-:W2:Y:S04]  /*cf4b0*/  LDL.LU R5, [R1+0x2b80] ;  /* 0x002b800001057983 */ /* 0x000ea80000300800 */
[----:B------:R-:W4:Y:S04]  /*cf4c0*/  LDL.LU R58, [R1+0x2b7c] ;  /* 0x002b7c00013a7983 */ /* 0x000f280000300800 */
[----:B------:R-:W2:Y:S04]  /*cf4d0*/  LDL.LU R59, [R1+0x2b70] ;  /* 0x002b7000013b7983 */ /* 0x000ea80000300800 */
[----:B------:R-:W2:Y:S04]  /*cf4e0*/  LDL.LU R54, [R1+0x2b6c] ;  /* 0x002b6c0001367983 */ /* 0x000ea80000300800 */
[----:B------:R-:W2:Y:S04]  /*cf4f0*/  LDL.LU R55, [R1+0x1c58] ;  /* 0x001c580001377983 */ /* 0x000ea80000300800 */
[----:B------:R-:W2:Y:S04]  /*cf500*/  LDL.LU R57, [R1+0x1c20] ;  /* 0x001c200001397983 */ /* 0x000ea80000300800 */
[----:B------:R-:W2:Y:S04]  /*cf510*/  LDL.LU R2, [R1+0x5214] ;  /* 0x0052140001027983 */ /* 0x000ea80000300800 */
[----:B------:R-:W2:Y:S04]  /*cf520*/  LDL.LU R60, [R1+0x1c18] ;  /* 0x001c1800013c7983 */ /* 0x000ea80000300800 */
[----:B------:R-:W-:Y:S01]  /*cf530*/  STSM.16.M88.4 [R3], R32 ;  /* 0x0000002003007844 */ /* 0x000fe20000000200 */
[----:B------:R-:W-:-:S03]  /*cf540*/  NOP ;  /* 0x0000000000007918 */ /* 0x000fc60000000000 */
[----:B------:R-:W-:Y:S01]  /*cf550*/  LDS.128 R32, [R3] ;  /* 0x0000000003207984 */ /* 0x000fe20000000c00 */
[----:B------:R-:W-:-:S03]  /*cf560*/  NOP ;  /* 0x0000000000007918 */ /* 0x000fc60000000000 */
[----:B------:R-:W-:Y:S01]  /*cf570*/  STSM.16.M88.4 [R3], R36 ;  /* 0x0000002403007844 */ /* 0x000fe20000000200 */
[----:B------:R-:W-:-:S03]  /*cf580*/  NOP ;  /* 0x0000000000007918 */ /* 0x000fc60000000000 */
[----:B------:R-:W-:Y:S01]  /*cf590*/  LDS.128 R36, [R3] ;  /* 0x0000000003247984 */ /* 0x000fe20000000c00 */
[----:B------:R-:W-:-:S03]  /*cf5a0*/  NOP ;  /* 0x0000000000007918 */ /* 0x000fc60000000000 */
[----:B------:R-:W-:Y:S01]  /*cf5b0*/  STSM.16.M88.4 [R3], R40 ;  /* 0x0000002803007844 */ /* 0x000fe20000000200 */
[----:B------:R-:W-:Y:S01]  /*cf5c0*/  NOP ;  /* 0x0000000000007918 */ /* 0x000fe20000000000 */
[----:B---3--:R-:W-:Y:S02]  /*cf5d0*/  LOP3.LUT R20, R4, 0xffff, RZ, 0xc0, !PT ;  /* 0x0000ffff04147812 */ /* 0x008fe400078ec0ff */
[----:B------:R-:W-:Y:S01]  /*cf5e0*/  LDS.128 R40, [R3] ;  /* 0x0000000003287984 */ /* 0x000fe20000000c00 */
[----:B------:R-:W-:Y:S01]  /*cf5f0*/  LOP3.LUT R21, R52, 0xffff, RZ, 0xc0, !PT ;  /* 0x0000ffff34157812 */ /* 0x000fe200078ec0ff */
[----:B------:R-:W-:Y:S01]  /*cf600*/  NOP ;  /* 0x0000000000007918 */ /* 0x000fe20000000000 */
[----:B------:R-:W-:Y:S01]  /*cf610*/  LOP3.LUT R19, R53, 0xffff, RZ, 0xc0, !PT ;  /* 0x0000ffff35137812 */ /* 0x000fe200078ec0ff */
[----:B------:R-:W3:Y:S01]  /*cf620*/  LDL.LU R52, [R1+0x1c44] ;  /* 0x001c440001347983 */ /* 0x000ee20000300800 */
[----:B------:R-:W-:-:S03]  /*cf630*/  LOP3.LUT R18, R50, 0xffff, RZ, 0xc0, !PT ;  /* 0x0000ffff32127812 */ /* 0x000fc600078ec0ff */
[----:B------:R-:W3:Y:S01]  /*cf640*/  LDL.LU R53, [R1+0x1c40] ;  /* 0x001c400001357983 */ /* 0x000ee20000300800 */
[----:B------:R-:W-:-:S03]  /*cf650*/  PRMT R9, R48, 0x4210, R21 ;  /* 0x0000421030097816 */ /* 0x000fc60000000015 */
[----:B------:R-:W3:Y:S01]  /*cf660*/  LDL.LU R50, [R1+0x1bd4] ;  /* 0x001bd40001327983 */ /* 0x000ee20000300800 */
[----:B------:R-:W-:-:S03]  /*cf670*/  PRMT R10, R49, 0x4210, R19 ;  /* 0x00004210310a7816 */ /* 0x000fc60000000013 */
[----:B------:R-:W3:Y:S01]  /*cf680*/  LDL.LU R48, [R1+0x1bd0] ;  /* 0x001bd00001307983 */ /* 0x000ee20000300800 */
[----:B------:R-:W-:Y:S02]  /*cf690*/  PRMT R8, R51, 0x4210, R20 ;  /* 0x0000421033087816 */ /* 0x000fe40000000014 */
[----:B------:R-:W-:Y:S01]  /*cf6a0*/  PRMT R11, R61, 0x4210, R18 ;  /* 0x000042103d0b7816 */ /* 0x000fe20000000012 */
[----:B------:R-:W3:Y:S04]  /*cf6b0*/  LDL.LU R49, [R1+0x1c7c] ;  /* 0x001c7c0001317983 */ /* 0x000ee80000300800 */
[----:B------:R-:W3:Y:S04]  /*cf6c0*/  LDL.LU R61, [R1+0x1c68] ;  /* 0x001c6800013d7983 */ /* 0x000ee80000300800 */
[----:B------:R-:W-:Y:S01]  /*cf6d0*/  STSM.16.M88.4 [R3], R44 ;  /* 0x0000002c03007844 */ /* 0x000fe20000000200 */
[----:B------:R-:W-:-:S03]  /*cf6e0*/  NOP ;  /* 0x0000000000007918 */ /* 0x000fc60000000000 */
[----:B------:R-:W-:Y:S01]  /*cf6f0*/  LDS.128 R44, [R3] ;  /* 0x00000000032c7984 */ /* 0x000fe20000000c00 */
[----:B------:R-:W-:-:S03]  /*cf700*/  NOP ;  /* 0x0000000000007918 */ /* 0x000fc60000000000 */
[----:B------:R0:W-:Y:S01]  /*cf710*/  STSM.16.M88.4 [R3], R8 ;  /* 0x0000000803007844 */ /* 0x0001e20000000200 */
[----:B------:R-:W-:-:S03]  /*cf720*/  NOP ;  /* 0x0000000000007918 */ /* 0x000fc60000000000 */
[----:B------:R-:W1:Y:S04]  /*cf730*/  LDS.128 R24, [R3] ;  /* 0x0000000003187984 */ /* 0x000e680000000c00 */
[----:B------:R-:W3:Y:S01]  /*cf740*/  LDL.LU R51, [R1+0x1c60] ;  /* 0x001c600001337983 */ /* 0x000ee20000300800 */
[----:B----4-:R-:W-:Y:S02]  /*cf750*/  LOP3.LUT R17, R58, 0xffff, RZ, 0xc0, !PT ;  /* 0x0000ffff3a117812 */ /* 0x010fe400078ec0ff */
[----:B--2---:R-:W-:Y:S02]  /*cf760*/  LOP3.LUT R16, R5, 0xffff, RZ, 0xc0, !PT ;  /* 0x0000ffff05107812 */ /* 0x004fe400078ec0ff */
[----:B------:R-:W-:Y:S02]  /*cf770*/  LOP3.LUT R7, R54, 0xffff, RZ, 0xc0, !PT ;  /* 0x0000ffff36077812 */ /* 0x000fe400078ec0ff */
[----:B------:R-:W-:-:S02]  /*cf780*/  LOP3.LUT R15, R59, 0xffff, RZ, 0xc0, !PT ;  /* 0x0000ffff3b0f7812 */ /* 0x000fc400078ec0ff */
[----:B0-----:R-:W-:Y:S02]  /*cf790*/  PRMT R9, R57, 0x4210, R17 ;  /* 0x0000421039097816 */ /* 0x001fe40000000011 */
[----:B------:R-:W2:Y:S01]  /*cf7a0*/  LDL.LU R57, [R1+0x1b38] ;  /* 0x001b380001397983 */ /* 0x000ea20000300800 */
[----:B------:R-:W-:-:S03]  /*cf7b0*/  PRMT R11, R2, 0x4210, R7 ;  /* 0x00004210020b7816 */ /* 0x000fc60000000007 */
[----:B------:R-:W4:Y:S04]  /*cf7c0*/  LDL.LU R2, [R1+0x5210] ;  /* 0x0052100001027983 */ /* 0x000f280000300800 */
[----:B------:R-:W4:Y:S01]  /*cf7d0*/  LDL.LU R6, [R1+0x1b34] ;  /* 0x001b340001067983 */ /* 0x000f220000300800 */
[----:B------:R-:W-:-:S03]  /*cf7e0*/  PRMT R10, R60, 0x4210, R15 ;  /* 0x000042103c0a7816 */ /* 0x000fc6000000000f */
[----:B------:R-:W4:Y:S04]  /*cf7f0*/  LDL.LU R5, [R1+0x1b1c] ;  /* 0x001b1c0001057983 */ /* 0x000f280000300800 */
[----:B-1----:R-:W-:Y:S04]  /*cf800*/  STL.64 [R1+0x280], R24 ;  /* 0x0002801801007387 */ /* 0x002fe80000100a00 */
[----:B------:R-:W-:Y:S04]  /*cf810*/  STL.64 [R1+0x288], R26 ;  /* 0x0002881a01007387 */ /* 0x000fe80000100a00 */
[----:B------:R-:W4:Y:S04]  /*cf820*/  LDL.LU R58, [R1+0x1b18] ;  /* 0x001b1800013a7983 */ /* 0x000f280000300800 */
[----:B------:R-:W4:Y:S01]  /*cf830*/  LDL.LU R60, [R1+0x1c94] ;  /* 0x001c9400013c7983 */ /* 0x000f220000300800 */
[----:B------:R-:W-:Y:S01]  /*cf840*/  PRMT R8, R55, 0x4210, R16 ;  /* 0x0000421037087816 */ /* 0x000fe20000000010 */
[----:B------:R-:W-:-:S02]  /*cf850*/  NOP ;  /* 0x0000000000007918 */ /* 0x000fc40000000000 */
[----:B------:R-:W4:Y:S04]  /*cf860*/  LDL.LU R59, [R1+0x1c88] ;  /* 0x001c8800013b7983 */ /* 0x000f280000300800 */
[----:B------:R-:W4:Y:S04]  /*cf870*/  LDL.LU R54, [R1+0x1c80] ;  /* 0x001c800001367983 */ /* 0x000f280000300800 */
[----:B------:R-:W4:Y:S04]  /*cf880*/  LDL.LU R55, [R1+0x1c74] ;  /* 0x001c740001377983 */ /* 0x000f280000300800 */
[----:B------:R0:W-:Y:S01]  /*cf890*/  STSM.16.M88.4 [R3], R8 ;  /* 0x0000000803007844 */ /* 0x0001e20000000200 */
[----:B------:R-:W-:Y:S01]  /*cf8a0*/  NOP ;  /* 0x0000000000007918 */ /* 0x000fe20000000000 */
[----:B---3--:R-:W-:-:S02]  /*cf8b0*/  LOP3.LUT R4, R52, 0xffff, RZ, 0xc0, !PT ;  /* 0x0000ffff34047812 */ /* 0x008fc400078ec0ff */
[----:B------:R-:W1:Y:S01]  /*cf8c0*/  LDS.128 R28, [R3] ;  /* 0x00000000031c7984 */ /* 0x000e620000000c00 */
[----:B------:R-:W-:-:S03]  /*cf8d0*/  LOP3.LUT R14, R53, 0xffff, RZ, 0xc0, !PT ;  /* 0x0000ffff350e7812 */ /* 0x000fc600078ec0ff */
[----:B------:R-:W3:Y:S01]  /*cf8e0*/  LDL.LU R52, [R1+0x244] ;  /* 0x0002440001347983 */ /* 0x000ee20000300800 */
[----:B0-----:R-:W-:-:S03]  /*cf8f0*/  LOP3.LUT R10, R48, 0xffff, RZ, 0xc0, !PT ;  /* 0x0000ffff300a7812 */ /* 0x001fc600078ec0ff */
[----:B------:R-:W3:Y:S01]  /*cf900*/  LDL.LU R48, [R1+0x248] ;  /* 0x0002480001307983 */ /* 0x000ee20000300800 */
[----:B------:R-:W-:-:S03]  /*cf910*/  PRMT R24, R49, 0x4210, R4 ;  /* 0x0000421031187816 */ /* 0x000fc60000000004 */
[----:B------:R-:W3:Y:S01]  /*cf920*/  LDL.LU R49, [R1+0x24c] ;  /* 0x00024c0001317983 */ /* 0x000ee20000300800 */
[----:B------:R-:W-:-:S03]  /*cf930*/  PRMT R25, R61, 0x4210, R14 ;  /* 0x000042103d197816 */ /* 0x000fc6000000000e */
[----:B------:R-:W3:Y:S01]  /*cf940*/  LDL.LU R61, [R1+0x250] ;  /* 0x00025000013d7983 */ /* 0x000ee20000300800 */
[----:B------:R-:W-:-:S03]  /*cf950*/  LOP3.LUT R11, R50, 0xffff, RZ, 0xc0, !PT ;  /* 0x0000ffff320b7812 */ /* 0x000fc600078ec0ff */
[----:B-1----:R-:W-:Y:S04]  /*cf960*/  STL [R1+0x274], R29 ;  /* 0x0002741d01007387 */ /* 0x002fe80000100800 */
[----:B------:R-:W-:Y:S04]  /*cf970*/  STL.64 [R1+0x278], R30 ;  /* 0x0002781e01007387 */ /* 0x000fe80000100a00 */
[----:B------:R-:W3:Y:S01]  /*cf980*/  LDL.LU R53, [R1+0x254] ;  /* 0x0002540001357983 */ /* 0x000ee20000300800 */
[----:B------:R-:W-:-:S03]  /*cf990*/  PRMT R26, R51, 0x4210, R11 ;  /* 0x00004210331a7816 */ /* 0x000fc6000000000b */
[----:B------:R-:W3:Y:S04]  /*cf9a0*/  LDL.LU R50, [R1+0x258] ;  /* 0x0002580001327983 */ /* 0x000ee80000300800 */
[----:B------:R-:W3:Y:S01]  /*cf9b0*/  LDL.LU R51, [R1+0x25c] ;  /* 0x00025c0001337983 */ /* 0x000ee20000300800 */
[----:B--2---:R-:W-:-:S03]  /*cf9c0*/  LOP3.LUT R8, R57, 0xffff, RZ, 0xc0, !PT ;  /* 0x0000ffff39087812 */ /* 0x004fc600078ec0ff */
[----:B------:R-:W2:Y:S01]  /*cf9d0*/  LDL.LU R57, [R1+0x228] ;  /* 0x0002280001397983 */ /* 0x000ea20000300800 */
[----:B----4-:R-:W-:Y:S01]  /*cf9e0*/  PRMT R27, R2, 0x4210, R10 ;  /* 0x00004210021b7816 */ /* 0x010fe2000000000a */
[----:B------:R-:W-:-:S04]  /*cf9f0*/  NOP ;  /* 0x0000000000007918 */ /* 0x000fc80000000000 */
[----:B------:R0:W-:Y:S02]  /*cfa00*/  STSM.16.M88.4 [R3], R24 ;  /* 0x0000001803007844 */ /* 0x0001e40000000200 */
[----:B0-----:R-:W-:Y:S02]  /*cfa10*/  PRMT R24, R60, 0x4210, R8 ;  /* 0x000042103c187816 */ /* 0x001fe40000000008 */
[----:B------:R-:W4:Y:S01]  /*cfa20*/  LDL.LU R60, [R1+0x260] ;  /* 0x00026000013c7983 */ /* 0x000f220000300800 */
[----:B------:R-:W-:Y:S01]  /*cfa30*/  IMAD.MOV.U32 R2, RZ, RZ, R28 ;  /* 0x000000ffff027224 */ /* 0x000fe200078e001c */
[----:B------:R-:W-:Y:S02]  /*cfa40*/  NOP ;  /* 0x0000000000007918 */ /* 0x000fe40000000000 */
[----:B------:R-:W0:Y:S01]  /*cfa50*/  LDS.128 R28, [R3] ;  /* 0x00000000031c7984 */ /* 0x000e220000000c00 */
[----:B------:R-:W-:Y:S02]  /*cfa60*/  LOP3.LUT R9, R6, 0xffff, RZ, 0xc0, !PT ;  /* 0x0000ffff06097812 */ /* 0x000fe400078ec0ff */
[----:B------:R-:W-:-:S02]  /*cfa70*/  LOP3.LUT R6, R5, 0xffff, RZ, 0xc0, !PT ;  /* 0x0000ffff05067812 */ /* 0x000fc400078ec0ff */
[----:B------:R-:W-:Y:S02]  /*cfa80*/  LOP3.LUT R5, R58, 0xffff, RZ, 0xc0, !PT ;  /* 0x0000ffff3a057812 */ /* 0x000fe400078ec0ff */
[----:B------:R-:W-:Y:S02]  /*cfa90*/  PRMT R25, R59, 0x4210, R9 ;  /* 0x000042103b197816 */ /* 0x000fe40000000009 */
[----:B------:R-:W-:Y:S01]  /*cfaa0*/  PRMT R27, R55, 0x4210, R5 ;  /* 0x00004210371b7816 */ /* 0x000fe20000000005 */
[----:B0-----:R-:W-:Y:S04]  /*cfab0*/  STL.64 [R1+0x230], R28 ;  /* 0x0002301c01007387 */ /* 0x001fe80000100a00 */
[----:B------:R-:W-:Y:S01]  /*cfac0*/  STL.64 [R1+0x238], R30 ;  /* 0x0002381e01007387 */ /* 0x000fe20000100a00 */
[----:B---3--:R-:W-:Y:S01]  /*cfad0*/  PRMT R20, R52, 0x5210, R20 ;  /* 0x0000521034147816 */ /* 0x008fe20000000014 */
[----:B------:R-:W-:-:S02]  /*cfae0*/  NOP ;  /* 0x0000000000007918 */ /* 0x000fc40000000000 */
[----:B------:R-:W3:Y:S04]  /*cfaf0*/  LDL.LU R58, [R1+0x264] ;  /* 0x00026400013a7983 */ /* 0x000ee80000300800 */
[----:B------:R-:W3:Y:S04]  /*cfb00*/  LDL.LU R59, [R1+0x268] ;  /* 0x00026800013b7983 */ /* 0x000ee80000300800 */
[----:B------:R-:W3:Y:S01]  /*cfb10*/  LDL.LU R55, [R1+0x22c] ;  /* 0x00022c0001377983 */ /* 0x000ee20000300800 */
[----:B------:R-:W-:Y:S02]  /*cfb20*/  PRMT R26, R54, 0x4210, R6 ;  /* 0x00004210361a7816 */ /* 0x000fe40000000006 */
[----:B------:R-:W-:Y:S01]  /*cfb30*/  PRMT R21, R48, 0x5210, R21 ;  /* 0x0000521030157816 */ /* 0x000fe20000000015 */
[----:B------:R-:W3:Y:S01]  /*cfb40*/  LDL.LU R52, [R1+0x26c] ;  /* 0x00026c0001347983 */ /* 0x000ee20000300800 */
[----:B------:R-:W-:-:S02]  /*cfb50*/  PRMT R22, R49, 0x5210, R19 ;  /* 0x0000521031167816 */ /* 0x000fc40000000013 */
[----:B------:R-:W-:Y:S01]  /*cfb60*/  PRMT R23, R61, 0x5210, R18 ;  /* 0x000052103d177816 */ /* 0x000fe20000000012 */
[----:B------:R-:W3:Y:S04]  /*cfb70*/  LDL.LU R48, [R1+0x290] ;  /* 0x0002900001307983 */ /* 0x000ee80000300800 */
[----:B------:R-:W3:Y:S04]  /*cfb80*/  LDL.LU R49, [R1+0x294] ;  /* 0x0002940001317983 */ /* 0x000ee80000300800 */
[----:B------:R-:W3:Y:S04]  /*cfb90*/  LDL.LU R61, [R1+0x240] ;  /* 0x00024000013d7983 */ /* 0x000ee80000300800 */
[----:B------:R-:W-:Y:S01]  /*cfba0*/  STSM.16.M88.4 [R3], R24 ;  /* 0x0000001803007844 */ /* 0x000fe20000000200 */
[----:B------:R-:W-:-:S03]  /*cfbb0*/  NOP ;  /* 0x0000000000007918 */ /* 0x000fc60000000000 */
[----:B------:R-:W0:Y:S01]  /*cfbc0*/  LDS.128 R24, [R3] ;  /* 0x0000000003187984 */ /* 0x000e220000000c00 */
[----:B------:R-:W-:-:S03]  /*cfbd0*/  NOP ;  /* 0x0000000000007918 */ /* 0x000fc60000000000 */
[----:B------:R-:W-:Y:S01]  /*cfbe0*/  STSM.16.M88.4 [R3], R20 ;  /* 0x0000001403007844 */ /* 0x000fe20000000200 */
[----:B------:R-:W-:-:S03]  /*cfbf0*/  NOP ;  /* 0x0000000000007918 */ /* 0x000fc60000000000 */
[----:B------:R-:W1:Y:S01]  /*cfc00*/  LDS.128 R20, [R3] ;  /* 0x0000000003147984 */ /* 0x000e620000000c00 */
[----:B------:R-:W-:Y:S02]  /*cfc10*/  PRMT R16, R53, 0x5210, R16 ;  /* 0x0000521035107816 */ /* 0x000fe40000000010 */
[----:B------:R-:W-:Y:S02]  /*cfc20*/  PRMT R17, R50, 0x5210, R17 ;  /* 0x0000521032117816 */ /* 0x000fe40000000011 */
[----:B------:R-:W-:Y:S01]  /*cfc30*/  PRMT R18, R51, 0x5210, R15 ;  /* 0x0000521033127816 */ /* 0x000fe2000000000f */
[----:B0-----:R-:W-:Y:S04]  /*cfc40*/  STL.64 [R1+0x2f0], R24 ;  /* 0x0002f01801007387 */ /* 0x001fe80000100a00 */
[----:B------:R-:W-:Y:S04]  /*cfc50*/  STL.64 [R1+0x2f8], R26 ;  /* 0x0002f81a01007387 */ /* 0x000fe80000100a00 */
[----:B-1----:R-:W-:Y:S04]  /*cfc60*/  STL.64 [R1+0x2e0], R20 ;  /* 0x0002e01401007387 */ /* 0x002fe80000100a00 */
[----:B------:R-:W-:Y:S01]  /*cfc70*/  STL.64 [R1+0x2e8], R22 ;  /* 0x0002e81601007387 */ /* 0x000fe20000100a00 */
[----:B------:R-:W-:Y:S01]  /*cfc80*/  NOP ;  /* 0x0000000000007918 */ /* 0x000fe20000000000 */
[----:B--2---:R-:W-:-:S02]  /*cfc90*/  PRMT R19, R57, 0x5210, R7 ;  /* 0x0000521039137816 */ /* 0x004fc40000000007 */
[----:B------:R-:W2:Y:S04]  /*cfca0*/  LDL.LU R7, [R1+0x2be8] ;  /* 0x002be80001077983 */ /* 0x000ea80000300800 */
[----:B------:R4:W-:Y:S01]  /*cfcb0*/  STSM.16.M88.4 [R3], R16 ;  /* 0x0000001003007844 */ /* 0x0009e20000000200 */
[----:B------:R-:W-:-:S03]  /*cfcc0*/  NOP ;  /* 0x0000000000007918 */ /* 0x000fc60000000000 */
[----:B------:R-:W0:Y:S01]  /*cfcd0*/  LDS.128 R20, [R3] ;  /* 0x0000000003147984 */ /* 0x000e220000000c00 */
[----:B----4-:R-:W-:-:S03]  /*cfce0*/  PRMT R16, R60, 0x5210, R4 ;  /* 0x000052103c107816 */ /* 0x010fc60000000004 */
[----:B------:R-:W4:Y:S04]  /*cfcf0*/  LDL.LU R4, [R1+0x2be4] ;  /* 0x002be40001047983 */ /* 0x000f280000300800 */
[----:B------:R-:W4:Y:S04]  /*cfd00*/  LDL.LU R54, [R1+0x2be0] ;  /* 0x002be00001367983 */ /* 0x000f280000300800 */
[----:B------:R-:W4:Y:S04]  /*cfd10*/  LDL.LU R53, [R1+0x2bdc] ;  /* 0x002bdc0001357983 */ /* 0x000f280000300800 */
[----:B------:R-:W4:Y:S04]  /*cfd20*/  LDL.LU R50, [R1+0x1cb4] ;  /* 0x001cb40001327983 */ /* 0x000f280000300800 */
[----:B------:R-:W4:Y:S04]  /*cfd30*/  LDL.LU R51, [R1+0x1cb0] ;  /* 0x001cb00001337983 */ /* 0x000f280000300800 */
[----:B------:R-:W4:Y:S04]  /*cfd40*/  LDL.LU R57, [R1+0x1ca8] ;  /* 0x001ca80001397983 */ /* 0x000f280000300800 */
[----:B------:R-:W4:Y:S01]  /*cfd50*/  LDL.LU R60, [R1+0x1cac] ;  /* 0x001cac00013c7983 */ /* 0x000f220000300800 */
[----:B---3--:R-:W-:-:S02]  /*cfd60*/  PRMT R17, R58, 0x5210, R14 ;  /* 0x000052103a117816 */ /* 0x008fc4000000000e */
[----:B------:R-:W-:Y:S02]  /*cfd70*/  PRMT R18, R59, 0x5210, R11 ;  /* 0x000052103b127816 */ /* 0x000fe4000000000b */
[----:B------:R-:W-:Y:S01]  /*cfd80*/  PRMT R19, R55, 0x5210, R10 ;  /* 0x0000521037137816 */ /* 0x000fe2000000000a */
[----:B------:R-:W-:-:S04]  /*cfd90*/  NOP ;  /* 0x0000000000007918 */ /* 0x000fc80000000000 */
[----:B------:R-:W-:Y:S01]  /*cfda0*/  STSM.16.M88.4 [R3], R16 ;  /* 0x0000001003007844 */ /* 0x000fe20000000200 */
[----:B------:R-:W-:-:S03]  /*cfdb0*/  NOP ;  /* 0x0000000000007918 */ /* 0x000fc60000000000 */
[----:B------:R-:W1:Y:S01]  /*cfdc0*/  LDS.128 R16, [R3] ;  /* 0x0000000003107984 */ /* 0x000e620000000c00 */
[----:B------:R-:W-:-:S03]  /*cfdd0*/  PRMT R9, R48, 0x5210, R9 ;  /* 0x0000521030097816 */ /* 0x000fc60000000009 */
[----:B0-----:R-:W-:Y:S01]  /*cfde0*/  STL.64 [R1+0x2d0], R20 ;  /* 0x0002d01401007387 */ /* 0x001fe20000100a00 */
[----:B------:R-:W-:-:S03]  /*cfdf0*/  PRMT R11, R61, 0x5210, R5 ;  /* 0x000052103d0b7816 */ /* 0x000fc60000000005 */
[----:B------:R-:W-:Y:S01]  /*cfe00*/  STL.64 [R1+0x2d8], R22 ;  /* 0x0002d81601007387 */ /* 0x000fe20000100a00 */
[----:B------:R-:W-:-:S03]  /*cfe10*/  PRMT R10, R49, 0x5210, R6 ;  /* 0x00005210310a7816 */ /* 0x000fc60000000006 */
[----:B------:R-:W3:Y:S04]  /*cfe20*/  LDL.LU R48, [R1+0x2ba0] ;  /* 0x002ba00001307983 */ /* 0x000ee80000300800 */
[----:B------:R-:W3:Y:S04]  /*cfe30*/  LDL.LU R5, [R1+0x2b9c] ;  /* 0x002b9c0001057983 */ /* 0x000ee80000300800 */
[----:B------:R-:W3:Y:S01]  /*cfe40*/  LDL.LU R58, [R1+0x2b90] ;  /* 0x002b9000013a7983 */ /* 0x000ee20000300800 */
[----:B------:R-:W-:Y:S01]  /*cfe50*/  PRMT R8, R52, 0x5210, R8 ;  /* 0x0000521034087816 */ /* 0x000fe20000000008 */
[----:B------:R-:W-:-:S02]  /*cfe60*/  NOP ;  /* 0x0000000000007918 */ /* 0x000fc40000000000 */
[----:B------:R-:W3:Y:S04]  /*cfe70*/  LDL.LU R59, [R1+0x2b8c] ;  /* 0x002b8c00013b7983 */ /* 0x000ee80000300800 */
[----:B------:R-:W3:Y:S04]  /*cfe80*/  LDL.LU R49, [R1+0x1cc4] ;  /* 0x001cc40001317983 */ /* 0x000ee80000300800 */
[----:B------:R-:W3:Y:S04]  /*cfe90*/  LDL.LU R55, [R1+0x1cc0] ;  /* 0x001cc00001377983 */ /* 0x000ee80000300800 */
[----:B------:R-:W3:Y:S04]  /*cfea0*/  LDL.LU R52, [R1+0x1cbc] ;  /* 0x001cbc0001347983 */ /* 0x000ee80000300800 */
[----:B-1----:R-:W-:Y:S04]  /*cfeb0*/  STL.64 [R1+0x2c0], R16 ;  /* 0x0002c01001007387 */ /* 0x002fe80000100a00 */
[----:B------:R-:W-:Y:S04]  /*cfec0*/  STL.64 [R1+0x2c8], R18 ;  /* 0x0002c81201007387 */ /* 0x000fe80000100a00 */
[----:B------:R-:W3:Y:S04]  /*cfed0*/  LDL.LU R61, [R1+0x310] ;  /* 0x00031000013d7983 */ /* 0x000ee80000300800 */
[----:B------:R2:W-:Y:S01]  /*cfee0*/  STSM.16.M88.4 [R3], R8 ;  /* 0x0000000803007844 */ /* 0x0005e20000000200 */
[----:B------:R-:W-:-:S03]  /*cfef0*/  NOP ;  /* 0x0000000000007918 */ /* 0x000fc60000000000 */
[----:B------:R-:W0:Y:S01]  /*cff00*/  LDS.128 R28, [R3] ;  /* 0x00000000031c7984 */ /* 0x000e220000000c00 */
[----:B--2---:R-:W-:-:S03]  /*cff10*/  LOP3.LUT R11, R7, 0xffff, RZ, 0xc0, !PT ;  /* 0x0000ffff070b7812 */ /* 0x004fc600078ec0ff */
[----:B------:R-:W2:Y:S01]  /*cff20*/  LDL.LU R7, [R1+0x1c34] ;  /* 0x001c340001077983 */ /* 0x000ea20000300800 */
[----:B----4-:R-:W-:Y:S02]  /*cff30*/  LOP3.LUT R21, R4, 0xffff, RZ, 0xc0, !PT ;  /* 0x0000ffff04157812 */ /* 0x010fe400078ec0ff */
[----:B------:R-:W-:Y:S02]  /*cff40*/  LOP3.LUT R19, R53, 0xffff, RZ, 0xc0, !PT ;  /* 0x0000ffff35137812 */ /* 0x000fe400078ec0ff */
[----:B------:R-:W4:Y:S01]  /*cff50*/  LDL.LU R53, [R1+0x1c30] ;  /* 0x001c300001357983 */ /* 0x000f220000300800 */
[----:B------:R-:W-:-:S03]  /*cff60*/  PRMT R24, R50, 0x4210, R11 ;  /* 0x0000421032187816 */ /* 0x000fc6000000000b */
[----:B------:R-:W4:Y:S01]  /*cff70*/  LDL.LU R50, [R1+0x1bd8] ;  /* 0x001bd80001327983 */ /* 0x000f220000300800 */
[----:B------:R-:W-:-:S03]  /*cff80*/  PRMT R25, R51, 0x4210, R21 ;  /* 0x0000421033197816 */ /* 0x000fc60000000015 */
[----:B------:R-:W4:Y:S04]  /*cff90*/  LDL.LU R51, [R1+0x1bc8] ;  /* 0x001bc80001337983 */ /* 0x000f280000300800 */
[----:B0-----:R-:W-:Y:S01]  /*cffa0*/  STL.64 [R1+0x220], R28 ;  /* 0x0002201c01007387 */ /* 0x001fe20000100a00 */
[----:B------:R-:W-:-:S03]  /*cffb0*/  PRMT R27, R60, 0x4210, R19 ;  /* 0x000042103c1b7816 */ /* 0x000fc60000000013 */
[----:B------:R-:W-:Y:S01]  /*cffc0*/  STL.64 [R1+0x228], R30 ;  /* 0x0002281e01007387 */ /* 0x000fe20000100a00 */
[----:B------:R-:W-:Y:S01]  /*cffd0*/  LOP3.LUT R22, R54, 0xffff, RZ, 0xc0, !PT ;  /* 0x0000ffff36167812 */ /* 0x000fe200078ec0ff */
[----:B------:R-:W-:Y:S02]  /*cffe0*/  NOP ;  /* 0x0000000000007918 */ /* 0x000fe40000000000 */
[----:B------:R-:W4:Y:S01]  /*cfff0*/  LDL.LU R60, [R1+0x1cd4] ;  /* 0x001cd400013c7983 */ /* 0x000f220000300800 */
[----:B------:R-:W-:-:S03]  /*d0000*/  PRMT R26, R57, 0x4210, R22 ;  /* 0x00004210391a7816 */ /* 0x000fc60000000016 */
[----:B------:R-:W4:Y:S04]  /*d0010*/  LDL.LU R54, [R1+0x1ccc] ;  /* 0x001ccc0001367983 */ /* 0x000f280000300800 */
[----:B------:R0:W-:Y:S01]  /*d0020*/  STSM.16.M88.4 [R3], R24 ;  /* 0x0000001803007844 */ /* 0x0001e20000000200 */
[----:B------:R-:W-:-:S03]  /*d0030*/  NOP ;  /* 0x0000000000007918 */ /* 0x000fc60000000000 */
[----:B------:R-:W4:Y:S04]  /*d0040*/  LDL.LU R57, [R1+0x1cc8] ;  /* 0x001cc80001397983 */ /* 0x000f280000300800 */
[----:B------:R-:W1:Y:S01]  /*d0050*/  LDS.128 R28, [R3] ;  /* 0x00000000031c7984 */ /* 0x000e620000000c00 */
[----:B---3--:R-:W-:-:S03]  /*d0060*/  LOP3.LUT R16, R48, 0xffff, RZ, 0xc0, !PT ;  /* 0x0000ffff30107812 */ /* 0x008fc600078ec0ff */
[----:B------:R-:W3:Y:S01]  /*d0070*/  LDL.LU R48, [R1+0x314] ;  /* 0x0003140001307983 */ /* 0x000ee20000300800 */
[----:B------:R-:W-:Y:S02]  /*d0080*/  LOP3.LUT R17, R5, 0xffff, RZ, 0xc0, !PT ;  /* 0x0000ffff05117812 */ /* 0x000fe400078ec0ff */
[----:B------:R-:W-:Y:S02]  /*d0090*/  LOP3.LUT R18, R58, 0xffff, RZ, 0xc0, !PT ;  /* 0x0000ffff3a127812 */ /* 0x000fe400078ec0ff */
[----:B------:R-:W-:Y:S02]  /*d00a0*/  LOP3.LUT R15, R59, 0xffff, RZ, 0xc0, !PT ;  /* 0x0000ffff3b0f7812 */ /* 0x000fe400078ec0ff */
[----:B0-----:R-:W-:Y:S02]  /*d00b0*/  PRMT R24, R49, 0x4210, R16 ;  /* 0x0000421031187816 */ /* 0x001fe40000000010 */
[----:B------:R-:W3:Y:S04]  /*d00c0*/  LDL.LU R49, [R1+0x1b74] ;  /* 0x001b740001317983 */ /* 0x000ee80000300800 */
[----:B------:R-:W3:Y:S04]  /*d00d0*/  LDL.LU R4, [R1+0x1b70] ;  /* 0x001b700001047983 */ /* 0x000ee80000300800 */
[----:B------:R-:W3:Y:S04]  /*d00e0*/  LDL.LU R5, [R1+0x1b54] ;  /* 0x001b540001057983 */ /* 0x000ee80000300800 */
        /* <DEDUP_REMOVED lines=8> */
[----:B-1----:R-:W-:Y:S04]  /*d0170*/  STL.64 [R1+0x260], R28 ;  /* 0x0002601c01007387 */ /* 0x002fe80000100a00 */
[----:B------:R-:W-:Y:S04]  /*d0180*/  STL.64 [R1+0x268], R30 ;  /* 0x0002681e01007387 */ /* 0x000fe80000100a00 */
[----:B------:R-:W3:Y:S04]  /*d0190*/  LDL.LU R52, [R1+0x1cd0] ;  /* 0x001cd00001347983 */ /* 0x000ee80000300800 */
[----:B------:R0:W-:Y:S01]  /*d01a0*/  STSM.16.M88.4 [R3], R24 ;  /* 0x0000001803007844 */ /* 0x0001e20000000200 */
[----:B------:R-:W-:-:S03]  /*d01b0*/  NOP ;  /* 0x0000000000007918 */ /* 0x000fc60000000000 */
[----:B------:R-:W1:Y:S01]  /*d01c0*/  LDS.128 R28, [R3] ;  /* 0x00000000031c7984 */ /* 0x000e620000000c00 */
[----:B--2---:R-:W-:Y:S02]  /*d01d0*/  LOP3.LUT R7, R7, 0xffff, RZ, 0xc0, !PT ;  /* 0x0000ffff07077812 */ /* 0x004fe400078ec0ff */
[----:B----4-:R-:W-:Y:S02]  /*d01e0*/  LOP3.LUT R14, R53, 0xffff, RZ, 0xc0, !PT ;  /* 0x0000ffff350e7812 */ /* 0x010fe400078ec0ff */
[----:B------:R-:W2:Y:S01]  /*d01f0*/  LDL.LU R53, [R1+0x2a4] ;  /* 0x0002a40001357983 */ /* 0x000ea20000300800 */
[----:B------:R-:W-:-:S03]  /*d0200*/  LOP3.LUT R10, R50, 0xffff, RZ, 0xc0, !PT ;  /* 0x0000ffff320a7812 */ /* 0x000fc600078ec0ff */
[----:B------:R-:W4:Y:S01]  /*d0210*/  LDL.LU R50, [R1+0x2a8] ;  /* 0x0002a80001327983 */ /* 0x000f220000300800 */
[----:B------:R-:W-:-:S03]  /*d0220*/  LOP3.LUT R9, R51, 0xffff, RZ, 0xc0, !PT ;  /* 0x0000ffff33097812 */ /* 0x000fc600078ec0ff */
[----:B------:R-:W4:Y:S01]  /*d0230*/  LDL.LU R51, [R1+0x2ac] ;  /* 0x0002ac0001337983 */ /* 0x000f220000300800 */
[----:B0-----:R-:W-:-:S03]  /*d0240*/  PRMT R24, R60, 0x4210, R7 ;  /* 0x000042103c187816 */ /* 0x001fc60000000007 */
[----:B------:R-:W4:Y:S01]  /*d0250*/  LDL.LU R60, [R1+0x2b0] ;  /* 0x0002b000013c7983 */ /* 0x000f220000300800 */
[----:B------:R-:W-:-:S03]  /*d0260*/  PRMT R25, R54, 0x4210, R14 ;  /* 0x0000421036197816 */ /* 0x000fc6000000000e */
[----:B-1----:R-:W-:Y:S04]  /*d0270*/  STL.64 [R1+0x250], R28 ;  /* 0x0002501c01007387 */ /* 0x002fe80000100a00 */
[----:B------:R-:W-:Y:S01]  /*d0280*/  STL.64 [R1+0x258], R30 ;  /* 0x0002581e01007387 */ /* 0x000fe20000100a00 */
[----:B------:R-:W-:Y:S01]  /*d0290*/  NOP ;  /* 0x0000000000007918 */ /* 0x000fe20000000000 */
[----:B------:R-:W-:Y:S02]  /*d02a0*/  PRMT R26, R57, 0x4210, R10 ;  /* 0x00004210391a7816 */ /* 0x000fe4000000000a */
[----:B------:R-:W4:Y:S04]  /*d02b0*/  LDL.LU R54, [R1+0x2b4] ;  /* 0x0002b40001367983 */ /* 0x000f280000300800 */
[----:B------:R-:W4:Y:S01]  /*d02c0*/  LDL.LU R57, [R1+0x2b8] ;  /* 0x0002b80001397983 */ /* 0x000f220000300800 */
[----:B---3--:R-:W-:-:S03]  /*d02d0*/  PRMT R27, R48, 0x4210, R9 ;  /* 0x00004210301b7816 */ /* 0x008fc60000000009 */
[----:B------:R-:W3:Y:S04]  /*d02e0*/  LDL.LU R48, [R1+0x2bc] ;  /* 0x0002bc0001307983 */ /* 0x000ee80000300800 */
[----:B------:R0:W-:Y:S01]  /*d02f0*/  STSM.16.M88.4 [R3], R24 ;  /* 0x0000001803007844 */ /* 0x0001e20000000200 */
[----:B------:R-:W-:-:S03]  /*d0300*/  NOP ;  /* 0x0000000000007918 */ /* 0x000fc60000000000 */
[----:B------:R-:W1:Y:S01]  /*d0310*/  LDS.128 R28, [R3] ;  /* 0x00000000031c7984 */ /* 0x000e620000000c00 */
[----:B------:R-:W-:-:S03]  /*d0320*/  LOP3.LUT R8, R49, 0xffff, RZ, 0xc0, !PT ;  /* 0x0000ffff31087812 */ /* 0x000fc600078ec0ff */
[----:B------:R-:W3:Y:S01]  /*d0330*/  LDL.LU R49, [R1+0x298] ;  /* 0x0002980001317983 */ /* 0x000ee20000300800 */
[----:B0-----:R-:W-:-:S03]  /*d0340*/  PRMT R24, R61, 0x4210, R8 ;  /* 0x000042103d187816 */ /* 0x001fc60000000008 */
[----:B------:R-:W3:Y:S01]  /*d0350*/  LDL.LU R61, [R1+0x300] ;  /* 0x00030000013d7983 */ /* 0x000ee20000300800 */
[----:B------:R-:W-:Y:S02]  /*d0360*/  LOP3.LUT R6, R4, 0xffff, RZ, 0xc0, !PT ;  /* 0x0000ffff04067812 */ /* 0x000fe400078ec0ff */
[----:B------:R-:W-:Y:S02]  /*d0370*/  LOP3.LUT R5, R5, 0xffff, RZ, 0xc0, !PT ;  /* 0x0000ffff05057812 */ /* 0x000fe400078ec0ff */
[----:B------:R-:W-:Y:S01]  /*d0380*/  LOP3.LUT R4, R58, 0xffff, RZ, 0xc0, !PT ;  /* 0x0000ffff3a047812 */ /* 0x000fe200078ec0ff */
[----:B-1----:R-:W-:Y:S01]  /*d0390*/  STL.64 [R1+0x210], R28 ;  /* 0x0002101c01007387 */ /* 0x002fe20000100a00 */
[----:B------:R-:W-:-:S03]  /*d03a0*/  PRMT R26, R55, 0x4210, R5 ;  /* 0x00004210371a7816 */ /* 0x000fc60000000005 */
[----:B------:R-:W-:Y:S01]  /*d03b0*/  STL.64 [R1+0x218], R30 ;  /* 0x0002181e01007387 */ /* 0x000fe20000100a00 */
[----:B------:R-:W-:Y:S01]  /*d03c0*/  NOP ;  /* 0x0000000000007918 */ /* 0x000fe20000000000 */
[----:B------:R-:W-:Y:S02]  /*d03d0*/  PRMT R27, R52, 0x4210, R4 ;  /* 0x00004210341b7816 */ /* 0x000fe40000000004 */
[----:B--2---:R-:W-:Y:S02]  /*d03e0*/  PRMT R20, R53, 0x5210, R11 ;  /* 0x0000521035147816 */ /* 0x004fe4000000000b */
[----:B------:R-:W2:Y:S01]  /*d03f0*/  LDL.LU R11, [R1+0x304] ;  /* 0x00030400010b7983 */ /* 0x000ea20000300800 */
[----:B----4-:R-:W-:-:S03]  /*d0400*/  PRMT R21, R50, 0x5210, R21 ;  /* 0x0000521032157816 */ /* 0x010fc60000000015 */
[----:B------:R-:W4:Y:S01]  /*d0410*/  LDL.LU R55, [R1+0x308] ;  /* 0x0003080001377983 */ /* 0x000f220000300800 */
[----:B------:R-:W-:-:S03]  /*d0420*/  PRMT R22, R51, 0x5210, R22 ;  /* 0x0000521033167816 */ /* 0x000fc60000000016 */
[----:B------:R-:W4:Y:S04]  /*d0430*/  LDL.LU R52, [R1+0x29c] ;  /* 0x00029c0001347983 */ /* 0x000f280000300800 */
[----:B------:R-:W4:Y:S04]  /*d0440*/  LDL.LU R53, [R1+0x30c] ;  /* 0x00030c0001357983 */ /* 0x000f280000300800 */
[----:B------:R-:W4:Y:S04]  /*d0450*/  LDL.LU R50, [R1+0x348] ;  /* 0x0003480001327983 */ /* 0x000f280000300800 */
[----:B------:R-:W4:Y:S01]  /*d0460*/  LDL.LU R51, [R1+0x1950] ;  /* 0x0019500001337983 */ /* 0x000f220000300800 */
[----:B------:R-:W-:-:S03]  /*d0470*/  PRMT R23, R60, 0x5210, R19 ;  /* 0x000052103c177816 */ /* 0x000fc60000000013 */
[----:B------:R-:W4:Y:S01]  /*d0480*/  LDL.LU R60, [R1+0x2a0] ;  /* 0x0002a000013c7983 */ /* 0x000f220000300800 */
[----:B------:R-:W-:-:S05]  /*d0490*/  PRMT R25, R59, 0x4210, R6 ;  /* 0x000042103b197816 */ /* 0x000fca0000000006 */
        /* <DEDUP_REMOVED lines=8> */
[----:B------:R-:W-:Y:S01]  /*d0520*/  PRMT R17, R57, 0x5210, R17 ;  /* 0x0000521039117816 */ /* 0x000fe20000000011 */
[----:B0-----:R-:W-:Y:S01]  /*d0530*/  STL.64 [R1+0x330], R24 ;  /* 0x0003301801007387 */ /* 0x001fe20000100a00 */
[----:B---3--:R-:W-:-:S03]  /*d0540*/  PRMT R18, R48, 0x5210, R18 ;  /* 0x0000521030127816 */ /* 0x008fc60000000012 */
[----:B------:R-:W-:Y:S01]  /*d0550*/  STL.64 [R1+0x338], R26 ;  /* 0x0003381a01007387 */ /* 0x000fe20000100a00 */
[----:B------:R-:W-:-:S03]  /*d0560*/  NOP ;  /* 0x0000000000007918 */ /* 0x000fc60000000000 */
[----:B-1----:R-:W-:Y:S04]  /*d0570*/  STL.64 [R1+0x320], R20 ;  /* 0x0003201401007387 */ /* 0x002fe80000100a00 */
[----:B------:R-:W-:Y:S01]  /*d0580*/  STL.64 [R1+0x328], R22 ;  /* 0x0003281601007387 */ /* 0x000fe20000100a00 */
[----:B------:R-:W-:-:S05]  /*d0590*/  PRMT R19, R49, 0x5210, R15 ;  /* 0x0000521031137816 */ /* 0x000fca000000000f */
[----:B------:R0:W-:Y:S01]  /*d05a0*/  STSM.16.M88.4 [R3], R16 ;  /* 0x0000001003007844 */ /* 0x0001e20000000200 */
[----:B------:R-:W-:-:S03]  /*d05b0*/  NOP ;  /* 0x0000000000007918 */ /* 0x000fc60000000000 */
[----:B------:R-:W1:Y:S01]  /*d05c0*/  LDS.128 R20, [R3] ;  /* 0x0000000003147984 */ /* 0x000e620000000c00 */
[----:B0-----:R-:W-:-:S03]  /*d05d0*/  PRMT R16, R61, 0x5210, R7 ;  /* 0x000052103d107816 */ /* 0x001fc60000000007 */
        /* <DEDUP_REMOVED lines=8> */
[----:B-1----:R-:W-:Y:S04]  /*d0660*/  STL.64 [R1+0x310], R20 ;  /* 0x0003101401007387 */ /* 0x002fe80000100a00 */
[----:B------:R-:W-:Y:S01]  /*d0670*/  STL.64 [R1+0x318], R22 ;  /* 0x0003181601007387 */ /* 0x000fe20000100a00 */
[----:B--2---:R-:W-:-:S02]  /*d0680*/  PRMT R17, R11, 0x5210, R14 ;  /* 0x000052100b117816 */ /* 0x004fc4000000000e */
[----:B----4-:R-:W-:Y:S02]  /*d0690*/  PRMT R18, R55, 0x5210, R10 ;  /* 0x0000521037127816 */ /* 0x010fe4000000000a */
[----:B------:R-:W2:Y:S01]  /*d06a0*/  LDL.LU R55, [R1+0x2bc0] ;  /* 0x002bc00001377983 */ /* 0x000ea20000300800 */
[----:B------:R-:W-:Y:S01]  /*d06b0*/  PRMT R19, R52, 0x5210, R9 ;  /* 0x0000521034137816 */ /* 0x000fe20000000009 */
[----:B------:R-:W-:Y:S01]  /*d06c0*/  NOP ;  /* 0x0000000000007918 */ /* 0x000fe20000000000 */
[----:B------:R-:W-:Y:S02]  /*d06d0*/  PRMT R10, R51, 0x5210, R5 ;  /* 0x00005210330a7816 */ /* 0x000fe40000000005 */
[----:B------:R-:W-:Y:S02]  /*d06e0*/  PRMT R11, R60, 0x5210, R4 ;  /* 0x000052103c0b7816 */ /* 0x000fe40000000004 */
[----:B------:R-:W4:Y:S04]  /*d06f0*/  LDL.LU R4, [R1+0x2bbc] ;  /* 0x002bbc0001047983 */ /* 0x000f280000300800 */
[----:B------:R-:W4:Y:S04]  /*d0700*/  LDL.LU R5, [R1+0x2bb0] ;  /* 0x002bb00001057983 */ /* 0x000f280000300800 */
[----:B------:R-:W4:Y:S04]  /*d0710*/  LDL.LU R52, [R1+0x2bac] ;  /* 0x002bac0001347983 */ /* 0x000f280000300800 */
[----:B------:R-:W4:Y:S04]  /*d0720*/  LDL.LU R60, [R1+0x1d00] ;  /* 0x001d0000013c7983 */ /* 0x000f280000300800 */
[----:B------:R-:W-:Y:S01]  /*d0730*/  STSM.16.M88.4 [R3], R16 ;  /* 0x0000001003007844 */ /* 0x000fe20000000200 */
[----:B------:R-:W-:-:S03]  /*d0740*/  NOP ;  /* 0x0000000000007918 */ /* 0x000fc60000000000 */
[----:B------:R-:W0:Y:S01]  /*d0750*/  LDS.128 R16, [R3] ;  /* 0x0000000003107984 */ /* 0x000e220000000c00 */
[----:B------:R-:W-:Y:S02]  /*d0760*/  PRMT R8, R53, 0x5210, R8 ;  /* 0x0000521035087816 */ /* 0x000fe40000000008 */
[----:B------:R-:W-:Y:S01]  /*d0770*/  PRMT R9, R50, 0x5210, R6 ;  /* 0x0000521032097816 */ /* 0x000fe20000000006 */
[----:B------:R-:W4:Y:S01]  /*d0780*/  LDL.LU R53, [R1+0x1cfc] ;  /* 0x001cfc0001357983 */ /* 0x000f220000300800 */
[----:B------:R-:W-:-:S03]  /*d0790*/  NOP ;  /* 0x0000000000007918 */ /* 0x000fc60000000000 */
[----:B------:R-:W4:Y:S04]  /*d07a0*/  LDL.LU R50, [R1+0x1cf8] ;  /* 0x001cf80001327983 */ /* 0x000f280000300800 */
[----:B0-----:R-:W-:Y:S04]  /*d07b0*/  STL.64 [R1+0x300], R16 ;  /* 0x0003001001007387 */ /* 0x001fe80000100a00 */
[----:B------:R0:W-:Y:S04]  /*d07c0*/  STL.64 [R1+0x308], R18 ;  /* 0x0003081201007387 */ /* 0x0001e80000100a00 */
[----:B------:R-:W4:Y:S04]  /*d07d0*/  LDL.LU R51, [R1+0x1988] ;  /* 0x0019880001337983 */ /* 0x000f280000300800 */
[----:B------:R1:W-:Y:S01]  /*d07e0*/  STSM.16.M88.4 [R3], R8 ;  /* 0x0000000803007844 */ /* 0x0003e20000000200 */
[----:B------:R-:W-:-:S03]  /*d07f0*/  NOP ;  /* 0x0000000000007918 */ /* 0x000fc60000000000 */
[----:B------:R-:W3:Y:S02]  /*d0800*/  LDS.128 R24, [R3] ;  /* 0x0000000003187984 */ /* 0x000ee40000000c00 */
[----:B---3--:R-:W-:Y:S02]  /*d0810*/  LOP3.LUT R20, R7, 0xffff, RZ, 0xc0, !PT ;  /* 0x0000ffff07147812 */ /* 0x008fe400078ec0ff */
[----:B------:R-:W-:Y:S02]  /*d0820*/  LOP3.LUT R21, R58, 0xffff, RZ, 0xc0, !PT ;  /* 0x0000ffff3a157812 */ /* 0x000fe400078ec0ff */
[----:B------:R-:W3:Y:S01]  /*d0830*/  LDL.LU R58, [R1+0x1c3c] ;  /* 0x001c3c00013a7983 */ /* 0x000ee20000300800 */
[----:B0-----:R-:W-:-:S03]  /*d0840*/  LOP3.LUT R19, R59, 0xffff, RZ, 0xc0, !PT ;  /* 0x0000ffff3b137812 */ /* 0x001fc600078ec0ff */
[----:B------:R-:W3:Y:S01]  /*d0850*/  LDL.LU R59, [R1+0x1c38] ;  /* 0x001c3800013b7983 */ /* 0x000ee20000300800 */
[----:B------:R-:W-:Y:S02]  /*d0860*/  LOP3.LUT R18, R54, 0xffff, RZ, 0xc0, !PT ;  /* 0x0000ffff36127812 */ /* 0x000fe400078ec0ff */
[----:B-1----:R-:W-:Y:S02]  /*d0870*/  PRMT R8, R57, 0x4210, R20 ;  /* 0x0000421039087816 */ /* 0x002fe40000000014 */
[----:B------:R-:W3:Y:S01]  /*d0880*/  LDL.LU R57, [R1+0x1c00] ;  /* 0x001c000001397983 */ /* 0x000ee20000300800 */
[----:B------:R-:W-:-:S03]  /*d0890*/  PRMT R9, R48, 0x4210, R21 ;  /* 0x0000421030097816 */ /* 0x000fc60000000015 */
[----:B------:R-:W3:Y:S01]  /*d08a0*/  LDL.LU R48, [R1+0x1bfc] ;  /* 0x001bfc0001307983 */ /* 0x000ee20000300800 */
[----:B------:R-:W-:-:S03]  /*d08b0*/  PRMT R10, R49, 0x4210, R19 ;  /* 0x00004210310a7816 */ /* 0x000fc60000000013 */
[----:B------:R-:W3:Y:S01]  /*d08c0*/  LDL.LU R49, [R1+0x1d0c] ;  /* 0x001d0c0001317983 */ /* 0x000ee20000300800 */
[----:B------:R-:W-:Y:S01]  /*d08d0*/  PRMT R11, R61, 0x4210, R18 ;  /* 0x000042103d0b7816 */ /* 0x000fe20000000012 */
[----:B------:R-:W-:Y:S02]  /*d08e0*/  NOP ;  /* 0x0000000000007918 */ /* 0x000fe40000000000 */
[----:B------:R-:W-:Y:S04]  /*d08f0*/  STL.64 [R1+0x200], R24 ;  /* 0x0002001801007387 */ /* 0x000fe80000100a00 */
[----:B------:R-:W-:Y:S04]  /*d0900*/  STL.64 [R1+0x208], R26 ;  /* 0x0002081a01007387 */ /* 0x000fe80000100a00 */
[----:B------:R-:W3:Y:S04]  /*d0910*/  LDL.LU R54, [R1+0x1d08] ;  /* 0x001d080001367983 */ /* 0x000ee80000300800 */
[----:B------:R-:W3:Y:S04]  /*d0920*/  LDL.LU R61, [R1+0x1d04] ;  /* 0x001d0400013d7983 */ /* 0x000ee80000300800 */
[----:B------:R4:W-:Y:S01]  /*d0930*/  STSM.16.M88.4 [R3], R8 ;  /* 0x0000000803007844 */ /* 0x0009e20000000200 */
[----:B------:R-:W-:-:S03]  /*d0940*/  NOP ;  /* 0x0000000000007918 */ /* 0x000fc60000000000 */
[----:B------:R-:W0:Y:S01]  /*d0950*/  LDS.128 R24, [R3] ;  /* 0x0000000003187984 */ /* 0x000e220000000c00 */
[----:B--2---:R-:W-:-:S03]  /*d0960*/  LOP3.LUT R16, R55, 0xffff, RZ, 0xc0, !PT ;  /* 0x0000ffff37107812 */ /* 0x004fc600078ec0ff */
[----:B------:R-:W2:Y:S01]  /*d0970*/  LDL.LU R55, [R1+0x1990] ;  /* 0x0019900001377983 */ /* 0x000ea20000300800 */
[----:B----4-:R-:W-:-:S03]  /*d0980*/  PRMT R8, R60, 0x4210, R16 ;  /* 0x000042103c087816 */ /* 0x010fc60000000010 */
[----:B------:R-:W4:Y:S01]  /*d0990*/  LDL.LU R60, [R1+0x1b90] ;  /* 0x001b9000013c7983 */ /* 0x000f220000300800 */
[----:B------:R-:W-:Y:S02]  /*d09a0*/  LOP3.LUT R17, R4, 0xffff, RZ, 0xc0, !PT ;  /* 0x0000ffff04117812 */ /* 0x000fe400078ec0ff */
[----:B------:R-:W-:Y:S01]  /*d09b0*/  LOP3.LUT R15, R5, 0xffff, RZ, 0xc0, !PT ;  /* 0x0000ffff050f7812 */ /* 0x000fe200078ec0ff */
[----:B------:R-:W4:Y:S01]  /*d09c0*/  LDL.LU R4, [R1+0x1b8c] ;  /* 0x001b8c0001047983 */ /* 0x000f220000300800 */
[----:B------:R-:W-:-:S03]  /*d09d0*/  LOP3.LUT R14, R52, 0xffff, RZ, 0xc0, !PT ;  /* 0x0000ffff340e7812 */ /* 0x000fc600078ec0ff */
[----:B------:R-:W4:Y:S04]  /*d09e0*/  LDL.LU R5, [R1+0x1b80] ;  /* 0x001b800001057983 */ /* 0x000f280000300800 */
[----:B------:R-:W4:Y:S01]  /*d09f0*/  LDL.LU R52, [R1+0x1b7c] ;  /* 0x001b7c0001347983 */ /* 0x000f220000300800 */
[----:B------:R-:W-:-:S03]  /*d0a00*/  PRMT R9, R53, 0x4210, R17 ;  /* 0x0000421035097816 */ /* 0x000fc60000000011 */
[----:B------:R-:W4:Y:S01]  /*d0a10*/  LDL.LU R53, [R1+0x1d1c] ;  /* 0x001d1c0001357983 */ /* 0x000f220000300800 */
[----:B------:R-:W-:-:S03]  /*d0a20*/  PRMT R10, R50, 0x4210, R15 ;  /* 0x00004210320a7816 */ /* 0x000fc6000000000f */
[----:B------:R-:W4:Y:S01]  /*d0a30*/  LDL.LU R50, [R1+0x1d18] ;  /* 0x001d180001327983 */ /* 0x000f220000300800 */
[----:B------:R-:W-:Y:S01]  /*d0a40*/  PRMT R11, R51, 0x4210, R14 ;  /* 0x00004210330b7816 */ /* 0x000fe2000000000e */
[----:B------:R-:W-:Y:S02]  /*d0a50*/  NOP ;  /* 0x0000000000007918 */ /* 0x000fe40000000000 */
[----:B------:R-:W4:Y:S04]  /*d0a60*/  LDL.LU R51, [R1+0x1d14] ;  /* 0x001d140001337983 */ /* 0x000f280000300800 */
[----:B------:R3:W-:Y:S01]  /*d0a70*/  STSM.16.M88.4 [R3], R8 ;  /* 0x0000000803007844 */ /* 0x0007e20000000200 */
[----:B------:R-:W-:-:S03]  /*d0a80*/  NOP ;  /* 0x0000000000007918 */ /* 0x000fc60000000000 */
[----:B0-----:R0:W-:Y:S04]  /*d0a90*/  STL.64 [R1+0x2b0], R24 ;  /* 0x0002b01801007387 */ /* 0x0011e80000100a00 */
[----:B------:R1:W-:Y:S04]  /*d0aa0*/  STL.64 [R1+0x2b8], R26 ;  /* 0x0002b81a01007387 */ /* 0x0003e80000100a00 */
[----:B------:R-:W1:Y:S01]  /*d0ab0*/  LDS.128 R28, [R3] ;  /* 0x00000000031c7984 */ /* 0x000e620000000c00 */
[----:B---3--:R-:W-:-:S03]  /*d0ac0*/  LOP3.LUT R11, R58, 0xffff, RZ, 0xc0, !PT ;  /* 0x0000ffff3a0b7812 */ /* 0x008fc600078ec0ff */
[----:B------:R-:W3:Y:S01]  /*d0ad0*/  LDL.LU R58, [R1+0x1d10] ;  /* 0x001d1000013a7983 */ /* 0x000ee20000300800 */
[----:B------:R-:W-:-:S03]  /*d0ae0*/  LOP3.LUT R7, R57, 0xffff, RZ, 0xc0, !PT ;  /* 0x0000ffff39077812 */ /* 0x000fc600078ec0ff */
[----:B------:R-:W3:Y:S01]  /*d0af0*/  LDL.LU R57, [R1+0x1954] ;  /* 0x0019540001397983 */ /* 0x000ee20000300800 */
[----:B------:R-:W-:-:S03]  /*d0b00*/  LOP3.LUT R6, R48, 0xffff, RZ, 0xc0, !PT ;  /* 0x0000ffff30067812 */ /* 0x000fc600078ec0ff */
[----:B------:R-:W3:Y:S01]  /*d0b10*/  LDL.LU R48, [R1+0x1958] ;  /* 0x0019580001307983 */ /* 0x000ee20000300800 */
[----:B0-----:R-:W-:-:S03]  /*d0b20*/  PRMT R24, R49, 0x4210, R11 ;  /* 0x0000421031187816 */ /* 0x001fc6000000000b */
[----:B------:R-:W3:Y:S01]  /*d0b30*/  LDL.LU R49, [R1+0x195c] ;  /* 0x00195c0001317983 */ /* 0x000ee20000300800 */
[----:B-1----:R-:W-:-:S03]  /*d0b40*/  PRMT R26, R61, 0x4210, R7 ;  /* 0x000042103d1a7816 */ /* 0x002fc60000000007 */
[----:B------:R-:W3:Y:S01]  /*d0b50*/  LDL.LU R61, [R1+0x1960] ;  /* 0x00196000013d7983 */ /* 0x000ee20000300800 */
[----:B------:R-:W-:-:S03]  /*d0b60*/  LOP3.LUT R10, R59, 0xffff, RZ, 0xc0, !PT ;  /* 0x0000ffff3b0a7812 */ /* 0x000fc600078ec0ff */
[----:B------:R-:W-:Y:S01]  /*d0b70*/  STL.64 [R1+0x2a0], R28 ;  /* 0x0002a01c01007387 */ /* 0x000fe20000100a00 */
[----:B------:R-:W-:-:S03]  /*d0b80*/  PRMT R25, R54, 0x4210, R10 ;  /* 0x0000421036197816 */ /* 0x000fc6000000000a */
[----:B------:R-:W-:Y:S01]  /*d0b90*/  STL.64 [R1+0x2a8], R30 ;  /* 0x0002a81e01007387 */ /* 0x000fe20000100a00 */
[----:B------:R-:W-:-:S03]  /*d0ba0*/  NOP ;  /* 0x0000000000007918 */ /* 0x000fc60000000000 */
[----:B------:R-:W3:Y:S04]  /*d0bb0*/  LDL.LU R59, [R1+0x1964] ;  /* 0x00196400013b7983 */ /* 0x000ee80000300800 */
[----:B------:R-:W3:Y:S01]  /*d0bc0*/  LDL.LU R54, [R1+0x1968] ;  /* 0x0019680001367983 */ /* 0x000ee20000300800 */
[----:B--2---:R-:W-:-:S03]  /*d0bd0*/  PRMT R27, R55, 0x4210, R6 ;  /* 0x00004210371b7816 */ /* 0x004fc60000000006 */
[----:B------:R-:W2:Y:S01]  /*d0be0*/  LDL.LU R55, [R1+0x196c] ;  /* 0x00196c0001377983 */ /* 0x000ea20000300800 */
[----:B----4-:R-:W-:-:S03]  /*d0bf0*/  LOP3.LUT R8, R60, 0xffff, RZ, 0xc0, !PT ;  /* 0x0000ffff3c087812 */ /* 0x010fc600078ec0ff */
[----:B------:R-:W4:Y:S01]  /*d0c00*/  LDL.LU R60, [R1+0x340] ;  /* 0x00034000013c7983 */ /* 0x000f220000300800 */
[----:B------:R-:W-:-:S03]  /*d0c10*/  LOP3.LUT R9, R4, 0xffff, RZ, 0xc0, !PT ;  /* 0x0000ffff04097812 */ /* 0x000fc600078ec0ff */
[----:B------:R0:W-:Y:S01]  /*d0c20*/  STSM.16.M88.4 [R3], R24 ;  /* 0x0000001803007844 */ /* 0x0001e20000000200 */
[----:B------:R-:W-:Y:S01]  /*d0c30*/  NOP ;  /* 0x0000000000007918 */ /* 0x000fe20000000000 */
[----:B------:R-:W-:Y:S02]  /*d0c40*/  LOP3.LUT R5, R5, 0xffff, RZ, 0xc0, !PT ;  /* 0x0000ffff05057812 */ /* 0x000fe400078ec0ff */
[----:B------:R-:W1:Y:S01]  /*d0c50*/  LDS.128 R28, [R3] ;  /* 0x00000000031c7984 */ /* 0x000e620000000c00 */
[----:B------:R-:W-:-:S03]  /*d0c60*/  LOP3.LUT R4, R52, 0xffff, RZ, 0xc0, !PT ;  /* 0x0000ffff34047812 */ /* 0x000fc600078ec0ff */
[----:B------:R-:W4:Y:S01]  /*d0c70*/  LDL.LU R52, [R1+0x1970] ;  /* 0x0019700001347983 */ /* 0x000f220000300800 */
[----:B0-----:R-:W-:Y:S02]  /*d0c80*/  PRMT R24, R53, 0x4210, R8 ;  /* 0x0000421035187816 */ /* 0x001fe40000000008 */
[----:B------:R-:W-:Y:S01]  /*d0c90*/  PRMT R25, R50, 0x4210, R9 ;  /* 0x0000421032197816 */ /* 0x000fe20000000009 */
[----:B------:R-:W4:Y:S04]  /*d0ca0*/  LDL.LU R53, [R1+0x1974] ;  /* 0x0019740001357983 */ /* 0x000f280000300800 */
[----:B------:R-:W4:Y:S01]  /*d0cb0*/  LDL.LU R50, [R1+0x1978] ;  /* 0x0019780001327983 */ /* 0x000f220000300800 */
[----:B------:R-:W-:-:S03]  /*d0cc0*/  PRMT R26, R51, 0x4210, R5 ;  /* 0x00004210331a7816 */ /* 0x000fc60000000005 */
[----:B------:R-:W4:Y:S04]  /*d0cd0*/  LDL.LU R51, [R1+0x344] ;  /* 0x0003440001337983 */ /* 0x000f280000300800 */
[----:B-1----:R0:W-:Y:S04]  /*d0ce0*/  STL.64 [R1+0x290], R28 ;  /* 0x0002901c01007387 */ /* 0x0021e80000100a00 */
[----:B------:R-:W-:Y:S04]  /*d0cf0*/  STL.64 [R1+0x298], R30 ;  /* 0x0002981e01007387 */ /* 0x000fe80000100a00 */
[----:B0-----:R-:W4:Y:S01]  /*d0d00*/  LDL.LU.64 R28, [R1+0x5208] ;  /* 0x00520800011c7983 */ /* 0x001f220000300a00 */
[----:B---3--:R-:W-:Y:S01]  /*d0d10*/  PRMT R27, R58, 0x4210, R4 ;  /* 0x000042103a1b7816 */ /* 0x008fe20000000004 */
[----:B------:R-:W-:-:S04]  /*d0d20*/  NOP ;  /* 0x0000000000007918 */ /* 0x000fc80000000000 */
[----:B------:R-:W-:Y:S01]  /*d0d30*/  STSM.16.M88.4 [R3], R24 ;  /* 0x0000001803007844 */ /* 0x000fe20000000200 */
[----:B------:R-:W-:Y:S01]  /*d0d40*/  NOP ;  /* 0x0000000000007918 */ /* 0x000fe20000000000 */
[----:B------:R-:W-:Y:S02]  /*d0d50*/  PRMT R20, R57, 0x5210, R20 ;  /* 0x0000521039147816 */ /* 0x000fe40000000014 */
[----:B------:R-:W0:Y:S01]  /*d0d60*/  LDS.128 R24, [R3] ;  /* 0x0000000003187984 */ /* 0x000e220000000c00 */
[----:B------:R-:W-:-:S03]  /*d0d70*/  PRMT R21, R48, 0x5210, R21 ;  /* 0x0000521030157816 */ /* 0x000fc60000000015 */
[----:B------:R-:W3:Y:S01]  /*d0d80*/  LDL.LU R57, [R1+0x197c] ;  /* 0x00197c0001397983 */ /* 0x000ee20000300800 */
[----:B------:R-:W-:-:S03]  /*d0d90*/  PRMT R22, R49, 0x5210, R19 ;  /* 0x0000521031167816 */ /* 0x000fc60000000013 */
[----:B------:R-:W3:Y:S04]  /*d0da0*/  LDL R49, [R1+0x1fd8] ;  /* 0x001fd80001317983 */ /* 0x000ee80000100800 */
[----:B------:R-:W3:Y:S01]  /*d0db0*/  LDL.LU R48, [R1+0x1980] ;  /* 0x0019800001307983 */ /* 0x000ee20000300800 */
[----:B------:R-:W-:Y:S01]  /*d0dc0*/  PRMT R23, R61, 0x5210, R18 ;  /* 0x000052103d177816 */ /* 0x000fe20000000012 */
[----:B------:R-:W-:-:S04]  /*d0dd0*/  NOP ;  /* 0x0000000000007918 */ /* 0x000fc80000000000 */
[----:B------:R-:W-:Y:S01]  /*d0de0*/  STSM.16.M88.4 [R3], R20 ;  /* 0x0000001403007844 */ /* 0x000fe20000000200 */
[----:B------:R-:W-:-:S03]  /*d0df0*/  NOP ;  /* 0x0000000000007918 */ /* 0x000fc60000000000 */
[----:B------:R-:W1:Y:S04]  /*d0e00*/  LDS.128 R20, [R3] ;  /* 0x0000000003147984 */ /* 0x000e680000000c00 */
[----:B------:R-:W3:Y:S04]  /*d0e10*/  LDL.LU R61, [R1+0x1984] ;  /* 0x00198400013d7983 */ /* 0x000ee80000300800 */
[----:B0-----:R-:W-:Y:S04]  /*d0e20*/  STL.64 [R1+0x1f0], R24 ;  /* 0x0001f01801007387 */ /* 0x001fe80000100a00 */
[----:B------:R-:W-:Y:S01]  /*d0e30*/  STL.64 [R1+0x1f8], R26 ;  /* 0x0001f81a01007387 */ /* 0x000fe20000100a00 */
[----:B------:R-:W-:-:S02]  /*d0e40*/  PRMT R17, R54, 0x5210, R17 ;  /* 0x0000521036117816 */ /* 0x000fc40000000011 */
[----:B------:R-:W-:Y:S02]  /*d0e50*/  PRMT R16, R59, 0x5210, R16 ;  /* 0x000052103b107816 */ /* 0x000fe40000000010 */
[----:B--2---:R-:W-:Y:S02]  /*d0e60*/  PRMT R18, R55, 0x5210, R15 ;  /* 0x0000521037127816 */ /* 0x004fe4000000000f */
[----:B----4-:R-:W-:Y:S01]  /*d0e70*/  PRMT R19, R60, 0x5210, R14 ;  /* 0x000052103c137816 */ /* 0x010fe2000000000e */
[----:B------:R-:W-:Y:S01]  /*d0e80*/  NOP ;  /* 0x0000000000007918 */ /* 0x000fe20000000000 */
[----:B------:R-:W2:Y:S04]  /*d0e90*/  LDL.LU R60, [R1+0x1c0] ;  /* 0x0001c000013c7983 */ /* 0x000ea80000300800 */
[----:B-1----:R-:W-:Y:S04]  /*d0ea0*/  STL.64 [R1+0x1e0], R20 ;  /* 0x0001e01401007387 */ /* 0x002fe80000100a00 */
[----:B------:R-:W-:Y:S04]  /*d0eb0*/  STL.64 [R1+0x1e8], R22 ;  /* 0x0001e81601007387 */ /* 0x000fe80000100a00 */
[----:B------:R-:W4:Y:S04]  /*d0ec0*/  LDL.LU.64 R54, [R1+0x1040] ;  /* 0x0010400001367983 */ /* 0x000f280000300a00 */
[----:B------:R0:W-:Y:S01]  /*d0ed0*/  STSM.16.M88.4 [R3], R16 ;  /* 0x0000001003007844 */ /* 0x0001e20000000200 */
[----:B------:R-:W-:-:S03]  /*d0ee0*/  NOP ;  /* 0x0000000000007918 */ /* 0x000fc60000000000 */
[----:B------:R-:W1:Y:S01]  /*d0ef0*/  LDS.128 R20, [R3] ;  /* 0x0000000003147984 */ /* 0x000e620000000c00 */
[----:B0-----:R-:W-:Y:S02]  /*d0f00*/  PRMT R18, R50, 0x5210, R7 ;  /* 0x0000521032127816 */ /* 0x001fe40000000007 */
[----:B------:R-:W-:Y:S02]  /*d0f10*/  PRMT R17, R53, 0x5210, R10 ;  /* 0x0000521035117816 */ /* 0x000fe4000000000a */
[----:B------:R-:W-:Y:S02]  /*d0f20*/  PRMT R19, R51, 0x5210, R6 ;  /* 0x0000521033137816 */ /* 0x000fe40000000006 */
[----:B------:R-:W4:Y:S04]  /*d0f30*/  LDL.LU.64 R6, [R1+0x1038] ;  /* 0x0010380001067983 */ /* 0x000f280000300a00 */
[----:B------:R-:W4:Y:S04]  /*d0f40*/  LDL R53, [R1+0x27cc] ;  /* 0x0027cc0001357983 */ /* 0x000f280000100800 */
[----:B------:R-:W4:Y:S04]  /*d0f50*/  LDL R27, [R1+0x27c8] ;  /* 0x0027c800011b7983 */ /* 0x000f280000100800 */
[----:B-1----:R0:W-:Y:S04]  /*d0f60*/  STL.64 [R1+0x1d0], R20 ;  /* 0x0001d01401007387 */ /* 0x0021e80000100a00 */
[----:B------:R-:W-:Y:S04]  /*d0f70*/  STL.64 [R1+0x1d8], R22 ;  /* 0x0001d81601007387 */ /* 0x000fe80000100a00 */
[----:B------:R-:W4:Y:S01]  /*d0f80*/  LDL.LU.64 R58, [R1+0x1030] ;  /* 0x00103000013a7983 */ /* 0x000f220000300a00 */
[----:B------:R-:W-:Y:S01]  /*d0f90*/  PRMT R16, R52, 0x5210, R11 ;  /* 0x0000521034107816 */ /* 0x000fe2000000000b */
[----:B------:R-:W-:-:S02]  /*d0fa0*/  NOP ;  /* 0x0000000000007918 */ /* 0x000fc40000000000 */
[----:B0-----:R-:W4:Y:S01]  /*d0fb0*/  LDL R20, [R1+0x27c4] ;  /* 0x0027c40001147983 */ /* 0x001f220000100800 */
[----:B------:R-:W-:-:S03]  /*d0fc0*/  PRMT R11, R0, 0x5210, R4 ;  /* 0x00005210000b7816 */ /* 0x000fc60000000004 */
[----:B------:R-:W4:Y:S04]  /*d0fd0*/  LDL.LU R0, [R1+0x5204] ;  /* 0x0052040001007983 */ /* 0x000f280000300800 */
[----:B------:R-:W4:Y:S04]  /*d0fe0*/  LDL.LU.64 R50, [R1+0x1028] ;  /* 0x0010280001327983 */ /* 0x000f280000300a00 */
[----:B------:R-:W-:Y:S01]  /*d0ff0*/  STSM.16.M88.4 [R3], R16 ;  /* 0x0000001003007844 */ /* 0x000fe20000000200 */
[----:B------:R-:W-:-:S03]  /*d1000*/  NOP ;  /* 0x0000000000007918 */ /* 0x000fc60000000000 */
[----:B------:R-:W0:Y:S01]  /*d1010*/  LDS.128 R16, [R3] ;  /* 0x0000000003107984 */ /* 0x000e220000000c00 */
[----:B---3--:R-:W-:Y:S02]  /*d1020*/  PRMT R8, R57, 0x5210, R8 ;  /* 0x0000521039087816 */ /* 0x008fe40000000008 */
[----:B------:R-:W-:Y:S02]  /*d1030*/  PRMT R9, R48, 0x5210, R9 ;  /* 0x0000521030097816 */ /* 0x000fe40000000009 */
[----:B------:R-:W-:Y:S01]  /*d1040*/  ISETP.LT.AND P5, PT, R49, UR21, !P5 ;  /* 0x0000001531007c0c */ /* 0x000fe2000efa1270 */
[----:B------:R-:W1:Y:S01]  /*d1050*/  LDCU UR21, c[0x0][0x398] ;  /* 0x00007300ff1577ac */ /* 0x000e620008000800 */
[----:B------:R-:W-:Y:S01]  /*d1060*/  PRMT R10, R61, 0x5210, R5 ;  /* 0x000052103d0a7816 */ /* 0x000fe20000000005 */
[----:B------:R-:W-:Y:S01]  /*d1070*/  NOP ;  /* 0x0000000000007918 */ /* 0x000fe20000000000 */
[----:B------:R-:W3:Y:S04]  /*d1080*/  LDL.LU R61, [R1+0x1b0] ;  /* 0x0001b000013d7983 */ /* 0x000ee80000300800 */
[----:B------:R-:W3:Y:S04]  /*d1090*/  LDL R21, [R1+0x27c0] ;  /* 0x0027c00001157983 */ /* 0x000ee80000100800 */
[----:B------:R-:W3:Y:S04]  /*d10a0*/  LDL R5, [R1+0x27bc] ;  /* 0x0027bc0001057983 */ /* 0x000ee80000100800 */
[----:B0-----:R-:W-:Y:S04]  /*d10b0*/  STL.64 [R1+0x240], R16 ;  /* 0x0002401001007387 */ /* 0x001fe80000100a00 */
[----:B------:R-:W-:Y:S04]  /*d10c0*/  STL.64 [R1+0x248], R18 ;  /* 0x0002481201007387 */ /* 0x000fe80000100a00 */
[----:B------:R0:W-:Y:S04]  /*d10d0*/  STSM.16.M88.4 [R3], R8 ;  /* 0x0000000803007844 */ /* 0x0001e80000000200 */
[----:B0-----:R-:W3:Y:S04]  /*d10e0*/  LDL.LU R3, [R1+0x5200] ;  /* 0x0052000001037983 */ /* 0x001ee80000300800 */
[----:B------:R-:W3:Y:S01]  /*d10f0*/  LDL.LU.64 R8, [R1+0x1020] ;  /* 0x0010200001087983 */ /* 0x000ee20000300a00 */
[----:B--2---:R-:W-:Y:S01]  /*d1100*/  PRMT R4, R60, 0x7770, RZ ;  /* 0x000077703c047816 */ /* 0x004fe200000000ff */
[----:B------:R-:W-:-:S04]  /*d1110*/  NOP ;  /* 0x0000000000007918 */ /* 0x000fc80000000000 */
[----:B----4-:R0:W-:Y:S04]  /*d1120*/  @P5 STG.E.U8 desc[UR34][R54.64], R4 ;  /* 0x0000000436005986 */ /* 0x0101e8000c101122 */
[----:B0-----:R-:W2:Y:S01]  /*d1130*/  LDL.LU.64 R54, [R1+0x1018] ;  /* 0x0010180001367983 */ /* 0x001ea20000300a00 */
[C---:B------:R-:W-:Y:S02]  /*d1140*/  ISETP.LT.AND P5, PT, R49.reuse, UR25, !P0 ;  /* 0x0000001931007c0c */ /* 0x040fe4000c7a1270 */
[----:B------:R-:W-:Y:S01]  /*d1150*/  PRMT R4, R60, 0x7771, RZ ;  /* 0x000077713c047816 */ /* 0x000fe200000000ff */
[----:B------:R-:W4:Y:S04]  /*d1160*/  LDL.LU.64 R14, [R1+0x1010] ;  /* 0x00101000010e7983 */ /* 0x000f280000300a00 */
[----:B------:R-:W4:Y:S04]  /*d1170*/  LDL R26, [R1+0x27b8] ;  /* 0x0027b800011a7983 */ /* 0x000f280000100800 */
[----:B------:R-:W4:Y:S04]  /*d1180*/  LDL R24, [R1+0x27b4] ;  /* 0x0027b40001187983 */ /* 0x000f280000100800 */
[----:B------:R0:W-:Y:S01]  /*d1190*/  @P5 STG.E.U8 desc[UR34][R6.64], R4 ;  /* 0x0000000406005986 */ /* 0x0001e2000c101122 */
[----:B------:R-:W-:-:S04]  /*d11a0*/  ISETP.GE.AND P5, PT, R49, UR27, PT ;  /* 0x0000001b31007c0c */ /* 0x000fc8000bfa6270 */
[----:B------:R-:W-:Y:S01]  /*d11b0*/  ISETP.LT.AND P6, PT, R53, UR16, !P5 ;  /* 0x0000001035007c0c */ /* 0x000fe2000efc1270 */
[----:B------:R-:W1:Y:S01]  /*d11c0*/  LDCU UR16, c[0x0][0x398] ;  /* 0x00007300ff1077ac */ /* 0x000e620008000800 */
[C---:B0-----:R-:W-:Y:S01]  /*d11d0*/  PRMT R4, R60.reuse, 0x7772, RZ ;  /* 0x000077723c047816 */ /* 0x041fe200000000ff */
[----:B------:R-:W4:Y:S04]  /*d11e0*/  LDL.LU.64 R6, [R1+0x1008] ;  /* 0x0010080001067983 */ /* 0x000f280000300a00 */
[----:B------:R-:W4:Y:S06]  /*d11f0*/  LDL.LU R48, [R1+0x1a0] ;  /* 0x0001a00001307983 */ /* 0x000f2c0000300800 */
[----:B------:R0:W-:Y:S01]  /*d1200*/  @P6 STG.E.U8 desc[UR34][R58.64], R4 ;  /* 0x000000043a006986 */ /* 0x0001e2000c101122 */
[----:B------:R-:W-:Y:S01]  /*d1210*/  ISETP.LT.AND P6, PT, R27, UR10, !P5 ;  /* 0x0000000a1b007c0c */ /* 0x000fe2000efc1270 */
[----:B------:R-:W1:Y:S01]  /*d1220*/  LDCU UR10, c[0x0][0x398] ;  /* 0x00007300ff0a77ac */ /* 0x000e620008000800 */
[----:B0-----:R-:W-:Y:S01]  /*d1230*/  PRMT R4, R60, 0x7773, RZ ;  /* 0x000077733c047816 */ /* 0x001fe200000000ff */
[----:B------:R-:W4:Y:S10]  /*d1240*/  LDL R58, [R1+0x2798] ;  /* 0x00279800013a7983 */ /* 0x000f340000100800 */
[----:B------:R0:W-:Y:S04]  /*d1250*/  @P6 STG.E.U8 desc[UR34][R50.64], R4 ;  /* 0x0000000432006986 */ /* 0x0001e8000c101122 */
[----:B0-----:R-:W4:Y:S04]  /*d1260*/  LDL.LU.64 R50, [R1+0x1000] ;  /* 0x0010000001327983 */ /* 0x001f280000300a00 */
[----:B------:R-:W4:Y:S04]  /*d1270*/  LDL R59, [R1+0x278c] ;  /* 0x00278c00013b7983 */ /* 0x000f280000100800 */
[----:B------:R-:W4:Y:S01]  /*d1280*/  LDL.LU.64 R10, [R1+0xff8] ;  /* 0x000ff800010a7983 */ /* 0x000f220000300a00 */
[----:B------:R-:W-:Y:S01]  /*d1290*/  ISETP.LT.AND P6, PT, R20, UR6, !P5 ;  /* 0x0000000614007c0c */ /* 0x000fe2000efc1270 */
[----:B------:R-:W0:Y:S02]  /*d12a0*/  LDCU UR6, c[0x0][0x398] ;  /* 0x00007300ff0677ac */ /* 0x000e240008000800 */
[----:B------:R-:W4:Y:S01]  /*d12b0*/  LDL R25, [R1+0x2788] ;  /* 0x0027880001197983 */ /* 0x000f220000100800 */
[----:B---3--:R-:W-:-:S09]  /*d12c0*/  PRMT R4, R61, 0x7770, RZ ;  /* 0x000077703d047816 */ /* 0x008fd200000000ff */
[----:B------:R3:W-:Y:S04]  /*d12d0*/  @P6 STG.E.U8 desc[UR34][R8.64], R4 ;  /* 0x0000000408006986 */ /* 0x0007e8000c101122 */
[----:B---3--:R-:W3:Y:S01]  /*d12e0*/  LDL.LU.64 R8, [R1+0xff0] ;  /* 0x000ff00001087983 */ /* 0x008ee20000300a00 */
[----:B------:R-:W-:Y:S01]  /*d12f0*/  ISETP.LT.AND P6, PT, R21, UR14, !P5 ;  /* 0x0000000e15007c0c */ /* 0x000fe2000efc1270 */
[----:B------:R-:W0:Y:S01]  /*d1300*/  LDCU UR14, c[0x0][0x398] ;  /* 0x00007300ff0e77ac */ /* 0x000e220008000800 */
[----:B------:R-:W-:-:S11]  /*d1310*/  PRMT R4, R61, 0x7771, RZ ;  /* 0x000077713d047816 */ /* 0x000fd600000000ff */
[----:B--2---:R2:W-:Y:S04]  /*d1320*/  @P6 STG.E.U8 desc[UR34][R54.64], R4 ;  /* 0x0000000436006986 */ /* 0x0045e8000c101122 */
[----:B--2---:R-:W2:Y:S04]  /*d1330*/  LDL.LU.64 R54, [R1+0xfe8] ;  /* 0x000fe80001367983 */ /* 0x004ea80000300a00 */
[----:B------:R-:W2:Y:S04]  /*d1340*/  LDL.LU R60, [R1+0x190] ;  /* 0x00019000013c7983 */ /* 0x000ea80000300800 */
[----:B------:R-:W2:Y:S04]  /*d1350*/  LDL R18, [R1+0x2784] ;  /* 0x0027840001127983 */ /* 0x000ea80000100800 */
[----:B------:R-:W2:Y:S04]  /*d1360*/  LDL R19, [R1+0x2780] ;  /* 0x0027800001137983 */ /* 0x000ea80000100800 */
[----:B------:R-:W2:Y:S04]  /*d1370*/  LDL R57, [R1+0x277c] ;  /* 0x00277c0001397983 */ /* 0x000ea80000100800 */
[----:B------:R-:W2:Y:S01]  /*d1380*/  LDL.LU.64 R22, [R1+0xfe0] ;  /* 0x000fe00001167983 */ /* 0x000ea20000300a00 */
[----:B------:R-:W-:Y:S01]  /*d1390*/  ISETP.LT.AND P6, PT, R5, UR12, !P5 ;  /* 0x0000000c05007c0c */ /* 0x000fe2000efc1270 */
[----:B------:R-:W0:Y:S01]  /*d13a0*/  LDCU UR12, c[0x0][0x398] ;  /* 0x00007300ff0c77ac */ /* 0x000e220008000800 */
[C---:B------:R-:W-:Y:S01]  /*d13b0*/  PRMT R4, R61.reuse, 0x7772, RZ ;  /* 0x000077723d047816 */ /* 0x040fe200000000ff */
[----:B------:R-:W2:Y:S10]  /*d13c0*/  LDL.LU.64 R16, [R1+0xfd8] ;  /* 0x000fd80001107983 */ /* 0x000eb40000300a00 */
[----:B----4-:R4:W-:Y:S01]  /*d13d0*/  @P6 STG.E.U8 desc[UR34][R14.64], R4 ;  /* 0x000000040e006986 */ /* 0x0109e2000c101122 */
[----:B------:R-:W-:Y:S01]  /*d13e0*/  ISETP.LT.AND P6, PT, R26, UR4, !P5 ;  /* 0x000000041a007c0c */ /* 0x000fe2000efc1270 */
[----:B------:R-:W0:Y:S01]  /*d13f0*/  LDCU UR4, c[0x0][0x398] ;  /* 0x00007300ff0477ac */ /* 0x000e220008000800 */
[----:B----4-:R-:W-:Y:S01]  /*d1400*/  PRMT R4, R61, 0x7773, RZ ;  /* 0x000077733d047816 */ /* 0x010fe200000000ff */
[----:B------:R-:W4:Y:S10]  /*d1410*/  LDL R15, [R1+0x2778] ;  /* 0x00277800010f7983 */ /* 0x000f340000100800 */
[----:B------:R0:W-:Y:S01]  /*d1420*/  @P6 STG.E.U8 desc[UR34][R6.64], R4 ;  /* 0x0000000406006986 */ /* 0x0001e2000c101122 */
[----:B------:R-:W-:Y:S01]  /*d1430*/  ISETP.LT.AND P6, PT, R24, UR8, !P5 ;  /* 0x0000000818007c0c */ /* 0x000fe2000efc1270 */
[----:B------:R-:W1:Y:S01]  /*d1440*/  LDCU UR8, c[0x0][0x398] ;  /* 0x00007300ff0877ac */ /* 0x000e620008000800 */
[----:B0-----:R-:W-:-:S11]  /*d1450*/  PRMT R4, R48, 0x7770, RZ ;  /* 0x0000777030047816 */ /* 0x001fd600000000ff */
[----:B------:R0:W-:Y:S04]  /*d1460*/  @P6 STG.E.U8 desc[UR34][R50.64], R4 ;  /* 0x0000000432006986 */ /* 0x0001e8000c101122 */
[----:B0-----:R-:W4:Y:S01]  /*d1470*/  LDL.LU.64 R50, [R1+0xfd0] ;  /* 0x000fd00001327983 */ /* 0x001f220000300a00 */
[----:B------:R-:W-:Y:S01]  /*d1480*/  ISETP.LT.AND P6, PT, R58, UR18, !P5 ;  /* 0x000000123a007c0c */ /* 0x000fe2000efc1270 */
[----:B------:R-:W-:Y:S01]  /*d1490*/  VIADD R6, R49, 0x1 ;  /* 0x0000000131067836 */ /* 0x000fe20000000000 */
[----:B------:R-:W-:Y:S01]  /*d14a0*/  PRMT R4, R48, 0x7771, RZ ;  /* 0x0000777130047816 */ /* 0x000fe200000000ff */
[----:B------:R-:W4:Y:S01]  /*d14b0*/  LDL R7, [R1+0x24cc] ;  /* 0x0024cc0001077983 */ /* 0x000f220000100800 */
[----:B------:R-:W-:Y:S01]  /*d14c0*/  LOP3.LUT P0, RZ, R0, 0x10, RZ, 0xc0, !PT ;  /* 0x0000001000ff7812 */ /* 0x000fe2000780c0ff */
[----:B------:R-:W0:Y:S08]  /*d14d0*/  LDCU UR18, c[0x0][0x398] ;  /* 0x00007300ff1277ac */ /* 0x000e300008000800 */
[----:B------:R0:W-:Y:S04]  /*d14e0*/  @P6 STG.E.U8 desc[UR34][R10.64], R4 ;  /* 0x000000040a006986 */ /* 0x0001e8000c101122 */
[----:B0-----:R-:W4:Y:S01]  /*d14f0*/  LDL.LU.64 R10, [R1+0xb28] ;  /* 0x000b2800010a7983 */ /* 0x001f220000300a00 */
[----:B------:R-:W-:Y:S01]  /*d1500*/  ISETP.LT.AND P6, PT, R59, UR22, !P5 ;  /* 0x000000163b007c0c */ /* 0x000fe2000efc1270 */
[----:B------:R-:W0:Y:S01]  /*d1510*/  LDCU UR22, c[0x0][0x398] ;  /* 0x00007300ff1677ac */ /* 0x000e220008000800 */
[----:B------:R-:W-:Y:S01]  /*d1520*/  PRMT R4, R48, 0x7772, RZ ;  /* 0x0000777230047816 */ /* 0x000fe200000000ff */
[----:B------:R-:W4:Y:S04]  /*d1530*/  LDL.LU R61, [R1+0x180] ;  /* 0x00018000013d7983 */ /* 0x000f280000300800 */
[----:B------:R-:W4:Y:S06]  /*d1540*/  LDL R52, [R1+0x2734] ;  /* 0x0027340001347983 */ /* 0x000f2c0000100800 */
[----:B---3--:R3:W-:Y:S04]  /*d1550*/  @P6 STG.E.U8 desc[UR34][R8.64], R4 ;  /* 0x0000000408006986 */ /* 0x0087e8000c101122 */
[----:B---3--:R-:W3:Y:S01]  /*d1560*/  LDL.LU.64 R8, [R1+0xfc8] ;  /* 0x000fc80001087983 */ /* 0x008ee20000300a00 */
[----:B------:R-:W-:-:S02]  /*d1570*/  ISETP.LT.AND P6, PT, R25, UR32, !P5 ;  /* 0x0000002019007c0c */ /* 0x000fc4000efc1270 */
[----:B------:R-:W-:-:S11]  /*d1580*/  PRMT R4, R48, 0x7773, RZ ;  /* 0x0000777330047816 */ /* 0x000fd600000000ff */
[----:B--2---:R2:W-:Y:S04]  /*d1590*/  @P6 STG.E.U8 desc[UR34][R54.64], R4 ;  /* 0x0000000436006986 */ /* 0x0045e8000c101122 */
[----:B--2---:R-:W2:Y:S01]  /*d15a0*/  LDL.LU.64 R54, [R1+0xfc0] ;  /* 0x000fc00001367983 */ /* 0x004ea20000300a00 */
[----:B------:R-:W-:Y:S02]  /*d15b0*/  ISETP.LT.AND P6, PT, R18, UR28, !P5 ;  /* 0x0000001c12007c0c */ /* 0x000fe4000efc1270 */
[----:B------:R-:W-:-:S11]  /*d15c0*/  PRMT R4, R60, 0x7770, RZ ;  /* 0x000077703c047816 */ /* 0x000fd600000000ff */
[----:B------:R0:W-:Y:S04]  /*d15d0*/  @P6 STG.E.U8 desc[UR34][R22.64], R4 ;  /* 0x0000000416006986 */ /* 0x0001e8000c101122 */
[----:B0-----:R-:W2:Y:S01]  /*d15e0*/  LDL.LU.64 R22, [R1+0xfb8] ;  /* 0x000fb80001167983 */ /* 0x001ea20000300a00 */
[----:B------:R-:W-:Y:S01]  /*d15f0*/  ISETP.LT.AND P6, PT, R19, UR24, !P5 ;  /* 0x0000001813007c0c */ /* 0x000fe2000efc1270 */
[----:B------:R-:W0:Y:S01]  /*d1600*/  LDCU.64 UR24, c[0x0][0x398] ;  /* 0x00007300ff1877ac */ /* 0x000e220008000a00 */
[----:B------:R-:W-:-:S11]  /*d1610*/  PRMT R4, R60, 0x7771, RZ ;  /* 0x000077713c047816 */ /* 0x000fd600000000ff */
[----:B------:R0:W-:Y:S01]  /*d1620*/  @P6 STG.E.U8 desc[UR34][R16.64], R4 ;  /* 0x0000000410006986 */ /* 0x0001e2000c101122 */
[----:B------:R-:W-:Y:S01]  /*d1630*/  ISETP.LT.AND P6, PT, R57, UR4, !P5 ;  /* 0x0000000439007c0c */ /* 0x000fe2000efc1270 */
[----:B------:R-:W1:Y:S02]  /*d1640*/  LDCU UR4, c[0x0][0x398] ;  /* 0x00007300ff0477ac */ /* 0x000e640008000800 */
[----:B0-----:R-:W2:Y:S01]  /*d1650*/  LDL.LU.64 R16, [R1+0xfb0] ;  /* 0x000fb00001107983 */ /* 0x001ea20000300a00 */
[----:B------:R-:W-:-:S03]  /*d1660*/  PRMT R4, R60, 0x7772, RZ ;  /* 0x000077723c047816 */ /* 0x000fc600000000ff */
[----:B------:R-:W2:Y:S06]  /*d1670*/  LDL.LU R48, [R1+0x170] ;  /* 0x0001700001307983 */ /* 0x000eac0000300800 */
[----:B----4-:R0:W-:Y:S04]  /*d1680*/  @P6 STG.E.U8 desc[UR34][R50.64], R4 ;  /* 0x0000000432006986 */ /* 0x0101e8000c101122 */
[----:B0-----:R-:W4:Y:S01]  /*d1690*/  LDL.LU.64 R50, [R1+0xfa0] ;  /* 0x000fa00001327983 */ /* 0x001f220000300a00 */
[----:B-1----:R-:W-:Y:S01]  /*d16a0*/  ISETP.LT.AND P5, PT, R15, UR4, !P5 ;  /* 0x000000040f007c0c */ /* 0x002fe2000efa1270 */
[----:B------:R-:W0:Y:S01]  /*d16b0*/  LDCU UR4, c[0x0][0x398] ;  /* 0x00007300ff0477ac */ /* 0x000e220008000800 */
[----:B------:R-:W-:-:S11]  /*d16c0*/  PRMT R4, R60, 0x7773, RZ ;  /* 0x000077733c047816 */ /* 0x000fd600000000ff */
[----:B------:R1:W-:Y:S04]  /*d16d0*/  @P5 STG.E.U8 desc[UR34][R10.64], R4 ;  /* 0x000000040a005986 */ /* 0x0003e8000c101122 */
[----:B-1----:R-:W4:Y:S01]  /*d16e0*/  LDL.LU.64 R10, [R1+0xf98] ;  /* 0x000f9800010a7983 */ /* 0x002f220000300a00 */
[----:B------:R-:W-:-:S04]  /*d16f0*/  ISETP.GE.AND P5, PT, R6, UR25, PT ;  /* 0x0000001906007c0c */ /* 0x000fc8000bfa6270 */
[----:B0-----:R-:W-:Y:S01]  /*d1700*/  ISETP.LT.AND P6, PT, R7, UR4, !P5 ;  /* 0x0000000407007c0c */ /* 0x001fe2000efc1270 */
[----:B------:R-:W0:Y:S01]  /*d1710*/  LDCU UR4, c[0x0][0x398] ;  /* 0x00007300ff0477ac */ /* 0x000e220008000800 */
[----:B------:R-:W-:-:S11]  /*d1720*/  PRMT R4, R61, 0x7770, RZ ;  /* 0x000077703d047816 */ /* 0x000fd600000000ff */
[----:B---3--:R1:W-:Y:S04]  /*d1730*/  @P6 STG.E.U8 desc[UR34][R8.64], R4 ;  /* 0x0000000408006986 */ /* 0x0083e8000c101122 */
[----:B-1----:R-:W3:Y:S01]  /*d1740*/  LDL.LU.64 R8, [R1+0xf90] ;  /* 0x000f900001087983 */ /* 0x002ee20000300a00 */
[----:B0-----:R-:W-:Y:S01]  /*d1750*/  ISETP.LT.AND P6, PT, R52, UR4, !P5 ;  /* 0x0000000434007c0c */ /* 0x001fe2000efc1270 */
[----:B------:R-:W0:Y:S01]  /*d1760*/  LDCU UR4, c[0x0][0x398] ;  /* 0x00007300ff0477ac */ /* 0x000e220008000800 */
[----:B------:R-:W-:-:S11]  /*d1770*/  PRMT R4, R61, 0x7771, RZ ;  /* 0x000077713d047816 */ /* 0x000fd600000000ff */
[----:B--2---:R1:W-:Y:S04]  /*d1780*/  @P6 STG.E.U8 desc[UR34][R54.64], R4 ;  /* 0x0000000436006986 */ /* 0x0043e8000c101122 */
[----:B-1----:R-:W2:Y:S01]  /*d1790*/  LDL.LU.64 R54, [R1+0xf88] ;  /* 0x000f880001367983 */ /* 0x002ea20000300a00 */
[----:B0-----:R-:W-:Y:S01]  /*d17a0*/  ISETP.LT.AND P6, PT, R53, UR4, !P5 ;  /* 0x0000000435007c0c */ /* 0x001fe2000efc1270 */
[----:B------:R-:W0:Y:S01]  /*d17b0*/  LDCU UR4, c[0x0][0x398] ;  /* 0x00007300ff0477ac */ /* 0x000e220008000800 */
[----:B------:R-:W-:Y:S01]  /*d17c0*/  PRMT R4, R61, 0x7772, RZ ;  /* 0x000077723d047816 */ /* 0x000fe200000000ff */
[----:B------:R-:W2:Y:S10]  /*d17d0*/  LDL.LU R60, [R1+0x160] ;  /* 0x00016000013c7983 */ /* 0x000eb40000300800 */
[----:B------:R1:W-:Y:S04]  /*d17e0*/  @P6 STG.E.U8 desc[UR34][R22.64], R4 ;  /* 0x0000000416006986 */ /* 0x0003e8000c101122 */
[----:B-1----:R-:W2:Y:S01]  /*d17f0*/  LDL.LU.64 R22, [R1+0xf80] ;  /* 0x000f800001167983 */ /* 0x002ea20000300a00 */
[----:B0-----:R-:W-:Y:S01]  /*d1800*/  ISETP.LT.AND P6, PT, R27, UR4, !P5 ;  /* 0x000000041b007c0c */ /* 0x001fe2000efc1270 */
[----:B------:R-:W0:Y:S02]  /*d1810*/  LDCU UR4, c[0x0][0x398] ;  /* 0x00007300ff0477ac */ /* 0x000e240008000800 */
[----:B------:R-:W2:Y:S01]  /*d1820*/  LDL.LU.64 R30, [R1+0xf78] ;  /* 0x000f7800011e7983 */ /* 0x000ea20000300a00 */
[----:B------:R-:W-:-:S09]  /*d1830*/  PRMT R4, R61, 0x7773, RZ ;  /* 0x000077733d047816 */ /* 0x000fd200000000ff */
[----:B------:R1:W-:Y:S01]  /*d1840*/  @P6 STG.E.U8 desc[UR34][R16.64], R4 ;  /* 0x0000000410006986 */ /* 0x0003e2000c101122 */
[----:B0-----:R-:W-:Y:S01]  /*d1850*/  ISETP.LT.AND P6, PT, R20, UR4, !P5 ;  /* 0x0000000414007c0c */ /* 0x001fe2000efc1270 */
[----:B------:R-:W0:Y:S02]  /*d1860*/  LDCU UR4, c[0x0][0x398] ;  /* 0x00007300ff0477ac */ /* 0x000e240008000800 */
[----:B-1----:R-:W2:Y:S01]  /*d1870*/  LDL.LU.64 R16, [R1+0xf70] ;  /* 0x000f700001107983 */ /* 0x002ea20000300a00 */
[----:B------:R-:W-:-:S09]  /*d1880*/  PRMT R4, R48, 0x7770, RZ ;  /* 0x0000777030047816 */ /* 0x000fd200000000ff */
[----:B----4-:R1:W-:Y:S04]  /*d1890*/  @P6 STG.E.U8 desc[UR34][R50.64], R4 ;  /* 0x0000000432006986 */ /* 0x0103e8000c101122 */
[----:B-1----:R-:W4:Y:S01]  /*d18a0*/  LDL.LU.64 R50, [R1+0xf68] ;  /* 0x000f680001327983 */ /* 0x002f220000300a00 */
[----:B0-----:R-:W-:Y:S01]  /*d18b0*/  ISETP.LT.AND P6, PT, R21, UR4, !P5 ;  /* 0x0000000415007c0c */ /* 0x001fe2000efc1270 */
[----:B------:R-:W0:Y:S01]  /*d18c0*/  LDCU UR4, c[0x0][0x398] ;  /* 0x00007300ff0477ac */ /* 0x000e220008000800 */
[C---:B------:R-:W-:Y:S01]  /*d18d0*/  PRMT R4, R48.reuse, 0x7771, RZ ;  /* 0x0000777130047816 */ /* 0x040fe200000000ff */
[----:B------:R-:W4:Y:S10]  /*d18e0*/  LDL.LU R61, [R1+0x150] ;  /* 0x00015000013d7983 */ /* 0x000f340000300800 */
[----:B------:R1:W-:Y:S04]  /*d18f0*/  @P6 STG.E.U8 desc[UR34][R10.64], R4 ;  /* 0x000000040a006986 */ /* 0x0003e8000c101122 */
[----:B-1----:R-:W4:Y:S01]  /*d1900*/  LDL.LU.64 R10, [R1+0xf60] ;  /* 0x000f6000010a7983 */ /* 0x002f220000300a00 */
        /* <DEDUP_REMOVED lines=8> */
[----:B--2---:R1:W-:Y:S01]  /*d1990*/  @P6 STG.E.U8 desc[UR34][R54.64], R4 ;  /* 0x0000000436006986 */ /* 0x0043e2000c101122 */
[----:B0-----:R-:W-:Y:S01]  /*d19a0*/  ISETP.LT.AND P6, PT, R24, UR4, !P5 ;  /* 0x0000000418007c0c */ /* 0x001fe2000efc1270 */
[----:B------:R-:W0:Y:S02]  /*d19b0*/  LDCU UR4, c[0x0][0x398] ;  /* 0x00007300ff0477ac */ /* 0x000e240008000800 */
[----:B-1----:R-:W2:Y:S01]  /*d19c0*/  LDL.LU.64 R54, [R1+0xf50] ;  /* 0x000f500001367983 */ /* 0x002ea20000300a00 */
[----:B------:R-:W-:-:S09]  /*d19d0*/  PRMT R4, R60, 0x7770, RZ ;  /* 0x000077703c047816 */ /* 0x000fd200000000ff */
[----:B------:R1:W-:Y:S01]  /*d19e0*/  @P6 STG.E.U8 desc[UR34][R22.64], R4 ;  /* 0x0000000416006986 */ /* 0x0003e2000c101122 */
[----:B0-----:R-:W-:Y:S01]  /*d19f0*/  ISETP.LT.AND P6, PT, R58, UR4, !P5 ;  /* 0x000000043a007c0c */ /* 0x001fe2000efc1270 */
[----:B------:R-:W0:Y:S02]  /*d1a00*/  LDCU UR4, c[0x0][0x398] ;  /* 0x00007300ff0477ac */ /* 0x000e240008000800 */
[----:B-1----:R-:W2:Y:S01]  /*d1a10*/  LDL.LU.64 R22, [R1+0xb18] ;  /* 0x000b180001167983 */ /* 0x002ea20000300a00 */
[----:B------:R-:W-:-:S03]  /*d1a20*/  PRMT R4, R60, 0x7771, RZ ;  /* 0x000077713c047816 */ /* 0x000fc600000000ff */
[----:B------:R-:W2:Y:S06]  /*d1a30*/  LDL.LU R48, [R1+0x1c4] ;  /* 0x0001c40001307983 */ /* 0x000eac0000300800 */
[----:B------:R1:W-:Y:S01]  /*d1a40*/  @P6 STG.E.U8 desc[UR34][R30.64], R4 ;  /* 0x000000041e006986 */ /* 0x0003e2000c101122 */
[----:B0-----:R-:W-:Y:S01]  /*d1a50*/  ISETP.LT.AND P6, PT, R59, UR4, !P5 ;  /* 0x000000043b007c0c */ /* 0x001fe2000efc1270 */
[----:B------:R-:W0:Y:S01]  /*d1a60*/  LDCU UR4, c[0x0][0x398] ;  /* 0x00007300ff0477ac */ /* 0x000e220008000800 */
[----:B-1----:R-:W-:-:S11]  /*d1a70*/  PRMT R4, R60, 0x7772, RZ ;  /* 0x000077723c047816 */ /* 0x002fd600000000ff */
[----:B------:R1:W-:Y:S01]  /*d1a80*/  @P6 STG.E.U8 desc[UR34][R16.64], R4 ;  /* 0x0000000410006986 */ /* 0x0003e2000c101122 */
[----:B------:R-:W-:Y:S01]  /*d1a90*/  ISETP.LT.AND P6, PT, R25, UR26, !P5 ;  /* 0x0000001a19007c0c */ /* 0x000fe2000efc1270 */
[----:B------:R-:W0:Y:S02]  /*d1aa0*/  LDCU.64 UR26, c[0x0][0x398] ;  /* 0x00007300ff1a77ac */ /* 0x000e240008000a00 */
[----:B-1----:R-:W2:Y:S01]  /*d1ab0*/  LDL.LU.64 R16, [R1+0xf48] ;  /* 0x000f480001107983 */ /* 0x002ea20000300a00 */
[----:B------:R-:W-:-:S09]  /*d1ac0*/  PRMT R4, R60, 0x7773, RZ ;  /* 0x000077733c047816 */ /* 0x000fd200000000ff */
[----:B----4-:R1:W-:Y:S04]  /*d1ad0*/  @P6 STG.E.U8 desc[UR34][R50.64], R4 ;  /* 0x0000000432006986 */ /* 0x0103e8000c101122 */
[----:B-1----:R-:W4:Y:S01]  /*d1ae0*/  LDL.LU.64 R50, [R1+0xf40] ;  /* 0x000f400001327983 */ /* 0x002f220000300a00 */
[----:B0-----:R-:W-:Y:S01]  /*d1af0*/  ISETP.LT.AND P6, PT, R18, UR4, !P5 ;  /* 0x0000000412007c0c */ /* 0x001fe2000efc1270 */
[----:B------:R-:W0:Y:S01]  /*d1b00*/  LDCU UR4, c[0x0][0x398] ;  /* 0x00007300ff0477ac */ /* 0x000e220008000800 */
[----:B------:R-:W-:-:S11]  /*d1b10*/  PRMT R4, R61, 0x7770, RZ ;  /* 0x000077703d047816 */ /* 0x000fd600000000ff */
        /* <DEDUP_REMOVED lines=9> */
[----:B------:R-:W-:Y:S01]  /*d1bb0*/  PRMT R4, R61, 0x7772, RZ ;  /* 0x000077723d047816 */ /* 0x000fe200000000ff */
[----:B------:R-:W3:Y:S01]  /*d1bc0*/  LDL.LU R60, [R1+0x1b4] ;  /* 0x0001b400013c7983 */ /* 0x000ee20000300800 */
[----:B0-----:R-:W-:Y:S01]  /*d1bd0*/  ISETP.LT.AND P5, PT, R15, UR4, !P5 ;  /* 0x000000040f007c0c */ /* 0x001fe2000efa1270 */
[----:B------:R-:W0:Y:S01]  /*d1be0*/  LDCU UR4, c[0x0][0x398] ;  /* 0x00007300ff0477ac */ /* 0x000e220008000800 */
[----:B------:R-:W-:-:S07]  /*d1bf0*/  VIADD R6, R49, 0x2 ;  /* 0x0000000231067836 */ /* 0x000fce0000000000 */
[----:B--2---:R1:W-:Y:S04]  /*d1c00*/  @P6 STG.E.U8 desc[UR34][R54.64], R4 ;  /* 0x0000000436006986 */ /* 0x0043e8000c101122 */
[----:B-1----:R-:W2:Y:S01]  /*d1c10*/  LDL.LU.64 R54, [R1+0xf28] ;  /* 0x000f280001367983 */ /* 0x002ea20000300a00 */
[----:B------:R-:W-:-:S05]  /*d1c20*/  PRMT R4, R61, 0x7773, RZ ;  /* 0x000077733d047816 */ /* 0x000fca00000000ff */
[----:B------:R1:W-:Y:S01]  /*d1c30*/  @P5 STG.E.U8 desc[UR34][R22.64], R4 ;  /* 0x0000000416005986 */ /* 0x0003e2000c101122 */
[----:B------:R-:W-:-:S03]  /*d1c40*/  ISETP.GE.AND P5, PT, R6, UR27, PT ;  /* 0x0000001b06007c0c */ /* 0x000fc6000bfa6270 */
[----:B-1----:R-:W2:Y:S01]  /*d1c50*/  LDL.LU.64 R22, [R1+0xf20] ;  /* 0x000f200001167983 */ /* 0x002ea20000300a00 */
[----:B0-----:R-:W-:Y:S01]  /*d1c60*/  ISETP.LT.AND P6, PT, R7, UR4, !P5 ;  /* 0x0000000407007c0c */ /* 0x001fe2000efc1270 */
[----:B------:R-:W0:Y:S01]  /*d1c70*/  LDCU UR4, c[0x0][0x398] ;  /* 0x00007300ff0477ac */ /* 0x000e220008000800 */
[----:B------:R-:W-:-:S11]  /*d1c80*/  PRMT R4, R48, 0x7770, RZ ;  /* 0x0000777030047816 */ /* 0x000fd600000000ff */
        /* <DEDUP_REMOVED lines=14> */
[----:B------:R-:W0:Y:S02]  /*d1d70*/  LDCU UR4, c[0x0][0x398] ;  /* 0x00007300ff0477ac */ /* 0x000e240008000800 */
[----:B------:R-:W4:Y:S01]  /*d1d80*/  LDL.LU.64 R30, [R1+0xf00] ;  /* 0x000f0000011e7983 */ /* 0x000f220000300a00 */
[----:B------:R-:W-:-:S09]  /*d1d90*/  PRMT R4, R48, 0x7773, RZ ;  /* 0x0000777330047816 */ /* 0x000fd200000000ff */
        /* <DEDUP_REMOVED lines=9> */
[C---:B------:R-:W-:Y:S01]  /*d1e30*/  PRMT R4, R60.reuse, 0x7771, RZ ;  /* 0x000077713c047816 */ /* 0x040fe200000000ff */
[----:B------:R-:W2:Y:S10]  /*d1e40*/  LDL.LU R48, [R1+0x194] ;  /* 0x0001940001307983 */ /* 0x000eb40000300800 */
[----:B------:R1:W-:Y:S04]  /*d1e50*/  @P6 STG.E.U8 desc[UR34][R22.64], R4 ;  /* 0x0000000416006986 */ /* 0x0003e8000c101122 */
        /* <DEDUP_REMOVED lines=13> */
[----:B------:R-:W-:-:S11]  /*d1f30*/  PRMT R4, R61, 0x7770, RZ ;  /* 0x000077703d047816 */ /* 0x000fd600000000ff */
[----:B------:R1:W-:Y:S01]  /*d1f40*/  @P6 STG.E.U8 desc[UR34][R10.64], R4 ;  /* 0x000000040a006986 */ /* 0x0003e2000c101122 */
[----:B0-----:R-:W-:Y:S01]  /*d1f50*/  ISETP.LT.AND P6, PT, R58, UR4, !P5 ;  /* 0x000000043a007c0c */ /* 0x001fe2000efc1270 */
[----:B------:R-:W0:Y:S02]  /*d1f60*/  LDCU UR4, c[0x0][0x398] ;  /* 0x00007300ff0477ac */ /* 0x000e240008000800 */
[----:B-1----:R-:W4:Y:S01]  /*d1f70*/  LDL.LU.64 R10, [R1+0xae0] ;  /* 0x000ae000010a7983 */ /* 0x002f220000300a00 */
[----:B------:R-:W-:-:S03]  /*d1f80*/  PRMT R4, R61, 0x7771, RZ ;  /* 0x000077713d047816 */ /* 0x000fc600000000ff */
[----:B------:R-:W4:Y:S06]  /*d1f90*/  LDL.LU R60, [R1+0x184] ;  /* 0x00018400013c7983 */ /* 0x000f2c0000300800 */
[----:B------:R1:W-:Y:S01]  /*d1fa0*/  @P6 STG.E.U8 desc[UR34][R30.64], R4 ;  /* 0x000000041e006986 */ /* 0x0003e2000c101122 */
[----:B0-----:R-:W-:Y:S01]  /*d1fb0*/  ISETP.LT.AND P6, PT, R59, UR4, !P5 ;  /* 0x000000043b007c0c */ /* 0x001fe2000efc1270 */
[----:B------:R-:W0:Y:S01]  /*d1fc0*/  LDCU UR4, c[0x0][0x398] ;  /* 0x00007300ff0477ac */ /* 0x000e220008000800 */
[----:B-1----:R-:W-:-:S11]  /*d1fd0*/  PRMT R4, R61, 0x7772, RZ ;  /* 0x000077723d047816 */ /* 0x002fd600000000ff */
[----:B---3--:R1:W-:Y:S04]  /*d1fe0*/  @P6 STG.E.U8 desc[UR34][R8.64], R4 ;  /* 0x0000000408006986 */ /* 0x0083e8000c101122 */
[----:B-1----:R-:W3:Y:S01]  /*d1ff0*/  LDL.LU.64 R8, [R1+0xed0] ;  /* 0x000ed00001087983 */ /* 0x002ee20000300a00 */
[----:B------:R-:W-:Y:S01]  /*d2000*/  ISETP.LT.AND P6, PT, R25, UR24, !P5 ;  /* 0x0000001819007c0c */ /* 0x000fe2000efc1270 */
[----:B------:R-:W1:Y:S01]  /*d2010*/  LDCU.64 UR24, c[0x0][0x398] ;  /* 0x00007300ff1877ac */ /* 0x000e620008000a00 */
[----:B------:R-:W-:-:S11]  /*d2020*/  PRMT R4, R61, 0x7773, RZ ;  /* 0x000077733d047816 */ /* 0x000fd600000000ff */
[----:B--2---:R2:W-:Y:S04]  /*d2030*/  @P6 STG.E.U8 desc[UR34][R54.64], R4 ;  /* 0x0000000436006986 */ /* 0x0045e8000c101122 */
[----:B--2---:R-:W2:Y:S01]  /*d2040*/  LDL.LU.64 R54, [R1+0xec8] ;  /* 0x000ec80001367983 */ /* 0x004ea20000300a00 */
[----:B0-----:R-:W-:Y:S01]  /*d2050*/  ISETP.LT.AND P6, PT, R18, UR4, !P5 ;  /* 0x0000000412007c0c */ /* 0x001fe2000efc1270 */
[----:B------:R-:W0:Y:S01]  /*d2060*/  LDCU UR4, c[0x0][0x398] ;  /* 0x00007300ff0477ac */ /* 0x000e220008000800 */
[----:B------:R-:W-:-:S11]  /*d2070*/  PRMT R4, R48, 0x7770, RZ ;  /* 0x0000777030047816 */ /* 0x000fd600000000ff */
[----:B------:R0:W-:Y:S04]  /*d2080*/  @P6 STG.E.U8 desc[UR34][R22.64], R4 ;  /* 0x0000000416006986 */ /* 0x0001e8000c101122 */
[----:B0-----:R-:W2:Y:S01]  /*d2090*/  LDL.LU.64 R22, [R1+0xec0] ;  /* 0x000ec00001167983 */ /* 0x001ea20000300a00 */
[----:B------:R-:W-:Y:S01]  /*d20a0*/  ISETP.LT.AND P6, PT, R19, UR4, !P5 ;  /* 0x0000000413007c0c */ /* 0x000fe2000efc1270 */
[----:B------:R-:W0:Y:S01]  /*d20b0*/  LDCU UR4, c[0x0][0x398] ;  /* 0x00007300ff0477ac */ /* 0x000e220008000800 */
[----:B------:R-:W-:-:S11]  /*d20c0*/  PRMT R4, R48, 0x7771, RZ ;  /* 0x0000777130047816 */ /* 0x000fd600000000ff */
[----:B------:R1:W-:Y:S01]  /*d20d0*/  @P6 STG.E.U8 desc[UR34][R16.64], R4 ;  /* 0x0000000410006986 */ /* 0x0003e2000c101122 */
[----:B0-----:R-:W-:Y:S01]  /*d20e0*/  ISETP.LT.AND P6, PT, R57, UR4, !P5 ;  /* 0x0000000439007c0c */ /* 0x001fe2000efc1270 */
[----:B------:R-:W0:Y:S02]  /*d20f0*/  LDCU UR4, c[0x0][0x398] ;  /* 0x00007300ff0477ac */ /* 0x000e240008000800 */
[----:B-1----:R-:W2:Y:S01]  /*d2100*/  LDL.LU.64 R16, [R1+0xeb8] ;  /* 0x000eb80001107983 */ /* 0x002ea20000300a00 */
[----:B------:R-:W-:-:S03]  /*d2110*/  PRMT R4, R48, 0x7772, RZ ;  /* 0x0000777230047816 */ /* 0x000fc600000000ff */
[----:B------:R-:W2:Y:S06]  /*d2120*/  LDL.LU R61, [R1+0x174] ;  /* 0x00017400013d7983 */ /* 0x000eac0000300800 */
[----:B----4-:R1:W-:Y:S04]  /*d2130*/  @P6 STG.E.U8 desc[UR34][R50.64], R4 ;  /* 0x0000000432006986 */ /* 0x0103e8000c101122 */
[----:B-1----:R-:W4:Y:S01]  /*d2140*/  LDL.LU.64 R50, [R1+0xeb0] ;  /* 0x000eb00001327983 */ /* 0x002f220000300a00 */
[----:B0-----:R-:W-:Y:S01]  /*d2150*/  ISETP.LT.AND P5, PT, R15, UR4, !P5 ;  /* 0x000000040f007c0c */ /* 0x001fe2000efa1270 */
[----:B------:R-:W0:Y:S01]  /*d2160*/  LDCU UR4, c[0x0][0x398] ;  /* 0x00007300ff0477ac */ /* 0x000e220008000800 */
[----:B------:R-:W-:-:S11]  /*d2170*/  PRMT R4, R48, 0x7773, RZ ;  /* 0x0000777330047816 */ /* 0x000fd600000000ff */
[----:B------:R1:W-:Y:S01]  /*d2180*/  @P5 STG.E.U8 desc[UR34][R10.64], R4 ;  /* 0x000000040a005986 */ /* 0x0003e2000c101122 */
[----:B------:R-:W-:-:S03]  /*d2190*/  VIADD R6, R49, 0x3 ;  /* 0x0000000331067836 */ /* 0x000fc60000000000 */
[----:B-1----:R-:W4:Y:S02]  /*d21a0*/  LDL.LU.64 R10, [R1+0xea8] ;  /* 0x000ea800010a7983 */ /* 0x002f240000300a00 */
        /* <DEDUP_REMOVED lines=30> */
[----:B------:R-:W-:Y:S01]  /*d2390*/  PRMT R4, R61, 0x7771, RZ ;  /* 0x000077713d047816 */ /* 0x000fe200000000ff */
        /* <DEDUP_REMOVED lines=391> */
[----:B------:R-:W-:Y:S01]  /*d3c10*/  VIADD R6, R49, 0x8 ;  /* 0x0000000831067836 */ /* 0x000fe20000000000 */
[----:B0-----:R-:W-:Y:S01]  /*d3c20*/  ISETP.LT.AND P5, PT, R15, UR4, !P5 ;  /* 0x000000040f007c0c */ /* 0x001fe2000efa1270 */
[----:B------:R-:W0:Y:S07]  /*d3c30*/  LDCU UR4, c[0x0][0x398] ;  /* 0x00007300ff0477ac */ /* 0x000e2e0008000800 */
[----:B--2---:R1:W-:Y:S04]  /*d3c40*/  @P6 STG.E.U8 desc[UR34][R54.64], R4 ;  /* 0x0000000436006986 */ /* 0x0043e8000c101122 */
[----:B-1----:R-:W2:Y:S01]  /*d3c50*/  LDL.LU.64 R54, [R1+0xc58] ;  /* 0x000c580001367983 */ /* 0x002ea20000300a00 */
[----:B------:R-:W-:-:S05]  /*d3c60*/  PRMT R4, R61, 0x7773, RZ ;  /* 0x000077733d047816 */ /* 0x000fca00000000ff */
[----:B------:R1:W-:Y:S01]  /*d3c70*/  @P5 STG.E.U8 desc[UR34][R22.64], R4 ;  /* 0x0000000416005986 */ /* 0x0003e2000c101122 */
[----:B------:R-:W-:-:S04]  /*d3c80*/  ISETP.GE.AND P5, PT, R6, UR27, PT ;  /* 0x0000001b06007c0c */ /* 0x000fc8000bfa6270 */
[----:B0-----:R-:W-:Y:S01]  /*d3c90*/  ISETP.LT.AND P6, PT, R7, UR4, !P5 ;  /* 0x0000000407007c0c */ /* 0x001fe2000efc1270 */
[----:B------:R-:W0:Y:S01]  /*d3ca0*/  LDCU UR4, c[0x0][0x398] ;  /* 0x00007300ff0477ac */ /* 0x000e220008000800 */
[----:B-1----:R-:W2:Y:S01]  /*d3cb0*/  LDL.LU.64 R22, [R1+0xc50] ;  /* 0x000c500001167983 */ /* 0x002ea20000300a00 */
[----:B------:R-:W-:-:S10]  /*d3cc0*/  PRMT R4, R48, 0x7770, RZ ;  /* 0x0000777030047816 */ /* 0x000fd400000000ff */
        /* <DEDUP_REMOVED lines=28> */
[----:B------:R1:W-:Y:S01]  /*d3e90*/  @P6 STG.E.U8 desc[UR34][R22.64], R4 ;  /* 0x0000000416006986 */ /* 0x0003e2000c101122 */
        /* <DEDUP_REMOVED lines=16> */
[----:B------:R-:W0:Y:S01]  /*d3fa0*/  LDCU UR4, c[0x0][0x398] ;  /* 0x00007300ff0477ac */ /* 0x000e220008000800 */
[----:B-1----:R-:W-:Y:S01]  /*d3fb0*/  PRMT R4, R61, 0x7771, RZ ;  /* 0x000077713d047816 */ /* 0x002fe200000000ff */
[----:B------:R-:W4:Y:S04]  /*d3fc0*/  LDL.LU.64 R10, [R1+0x950] ;  /* 0x00095000010a7983 */ /* 0x000f280000300a00 */
        /* <DEDUP_REMOVED lines=30> */
[----:B------:R-:W-:Y:S01]  /*d41b0*/  PRMT R4, R48, 0x7773, RZ ;  /* 0x0000777330047816 */ /* 0x000fe200000000ff */
[----:B------:R-:W-:-:S10]  /*d41c0*/  VIADD R6, R49, 0x9 ;  /* 0x0000000931067836 */ /* 0x000fd40000000000 */
[----:B------:R1:W-:Y:S01]  /*d41d0*/  @P5 STG.E.U8 desc[UR34][R10.64], R4 ;  /* 0x000000040a005986 */ /* 0x0003e2000c101122 */
[----:B------:R-:W-:-:S04]  /*d41e0*/  ISETP.GE.AND P5, PT, R6, UR25, PT ;  /* 0x0000001906007c0c */ /* 0x000fc8000bfa6270 */
[----:B0-----:R-:W-:Y:S01]  /*d41f0*/  ISETP.LT.AND P6, PT, R7, UR4, !P5 ;  /* 0x0000000407007c0c */ /* 0x001fe2000efc1270 */
[----:B------:R-:W0:Y:S01]  /*d4200*/  LDCU UR4, c[0x0][0x398] ;  /* 0x00007300ff0477ac */ /* 0x000e220008000800 */
[----:B-1----:R-:W4:Y:S01]  /*d4210*/  LDL.LU.64 R10, [R1+0xbd8] ;  /* 0x000bd800010a7983 */ /* 0x002f220000300a00 */
[----:B------:R-:W-:-:S10]  /*d4220*/  PRMT R4, R60, 0x7770, RZ ;  /* 0x000077703c047816 */ /* 0x000fd400000000ff */
[----:B---3--:R1:W-:Y:S04]  /*d4230*/  @P6 STG.E.U8 desc[UR34][R8.64], R4 ;  /* 0x0000000408006986 */ /* 0x0083e8000c101122 */
[----:B-1----:R-:W3:Y:S01]  /*d4240*/  LDL.LU.64 R8, [R1+0xbd0] ;  /* 0x000bd00001087983 */ /* 0x002ee20000300a00 */
[----:B0-----:R-:W-:Y:S01]  /*d4250*/  ISETP.LT.AND P6, PT, R52, UR4, !P5 ;  /* 0x0000000434007c0c */ /* 0x001fe2000efc1270 */
[----:B------:R-:W0:Y:S01]  /*d4260*/  LDCU UR4, c[0x0][0x398] ;  /* 0x00007300ff0477ac */ /* 0x000e220008000800 */
[C---:B------:R-:W-:Y:S02]  /*d4270*/  PRMT R4, R60.reuse, 0x7771, RZ ;  /* 0x000077713c047816 */ /* 0x040fe400000000ff */
[----:B------:R-:W-:-:S09]  /*d4280*/  PRMT R6, R60, 0x7772, RZ ;  /* 0x000077723c067816 */ /* 0x000fd200000000ff */
[----:B--2---:R1:W-:Y:S04]  /*d4290*/  @P6 STG.E.U8 desc[UR34][R54.64], R4 ;  /* 0x0000000436006986 */ /* 0x0043e8000c101122 */
[----:B-1----:R-:W2:Y:S01]  /*d42a0*/  LDL.LU.64 R54, [R1+0xbc8] ;  /* 0x000bc80001367983 */ /* 0x002ea20000300a00 */
[----:B0-----:R-:W-:Y:S01]  /*d42b0*/  ISETP.LT.AND P6, PT, R53, UR4, !P5 ;  /* 0x0000000435007c0c */ /* 0x001fe2000efc1270 */
[----:B------:R-:W0:Y:S02]  /*d42c0*/  LDCU UR4, c[0x0][0x398] ;  /* 0x00007300ff0477ac */ /* 0x000e240008000800 */
[----:B------:R-:W2:Y:S04]  /*d42d0*/  LDL.LU R4, [R1+0xe0] ;  /* 0x0000e00001047983 */ /* 0x000ea80000300800 */
[----:B------:R-:W2:Y:S06]  /*d42e0*/  LDL.LU.64 R30, [R1+0xbc0] ;  /* 0x000bc000011e7983 */ /* 0x000eac0000300a00 */
[----:B------:R1:W-:Y:S01]  /*d42f0*/  @P6 STG.E.U8 desc[UR34][R22.64], R6 ;  /* 0x0000000616006986 */ /* 0x0003e2000c101122 */
[----:B0-----:R-:W-:Y:S01]  /*d4300*/  ISETP.LT.AND P6, PT, R27, UR4, !P5 ;  /* 0x000000041b007c0c */ /* 0x001fe2000efc1270 */
[----:B------:R-:W0:Y:S01]  /*d4310*/  LDCU UR4, c[0x0][0x398] ;  /* 0x00007300ff0477ac */ /* 0x000e220008000800 */
[----:B-1----:R-:W-:Y:S01]  /*d4320*/  PRMT R6, R60, 0x7773, RZ ;  /* 0x000077733c067816 */ /* 0x002fe200000000ff */
[----:B------:R-:W2:Y:S10]  /*d4330*/  LDL.LU.64 R22, [R1+0xbb8] ;  /* 0x000bb80001167983 */ /* 0x000eb40000300a00 */
[----:B------:R1:W-:Y:S01]  /*d4340*/  @P6 STG.E.U8 desc[UR34][R16.64], R6 ;  /* 0x0000000610006986 */ /* 0x0003e2000c101122 */
[----:B0-----:R-:W-:Y:S01]  /*d4350*/  ISETP.LT.AND P6, PT, R20, UR4, !P5 ;  /* 0x0000000414007c0c */ /* 0x001fe2000efc1270 */
[----:B------:R-:W0:Y:S01]  /*d4360*/  LDCU UR4, c[0x0][0x398] ;  /* 0x00007300ff0477ac */ /* 0x000e220008000800 */
[----:B-1----:R-:W-:-:S11]  /*d4370*/  PRMT R6, R61, 0x7770, RZ ;  /* 0x000077703d067816 */ /* 0x002fd600000000ff */
[----:B----4-:R1:W-:Y:S04]  /*d4380*/  @P6 STG.E.U8 desc[UR34][R50.64], R6 ;  /* 0x0000000632006986 */ /* 0x0103e8000c101122 */
[----:B-1----:R-:W4:Y:S04]  /*d4390*/  LDL.LU.64 R50, [R1+0xbb0] ;  /* 0x000bb00001327983 */ /* 0x002f280000300a00 */
[----:B------:R-:W4:Y:S01]  /*d43a0*/  LDL.LU.64 R16, [R1+0xba8] ;  /* 0x000ba80001107983 */ /* 0x000f220000300a00 */
[----:B0-----:R-:W-:Y:S01]  /*d43b0*/  ISETP.LT.AND P6, PT, R21, UR4, !P5 ;  /* 0x0000000415007c0c */ /* 0x001fe2000efc1270 */
[----:B------:R-:W0:Y:S01]  /*d43c0*/  LDCU UR4, c[0x0][0x398] ;  /* 0x00007300ff0477ac */ /* 0x000e220008000800 */
[----:B------:R-:W-:Y:S01]  /*d43d0*/  PRMT R6, R61, 0x7771, RZ ;  /* 0x000077713d067816 */ /* 0x000fe200000000ff */
[----:B------:R-:W4:Y:S10]  /*d43e0*/  LDL.LU R48, [R1+0xd0] ;  /* 0x0000d00001307983 */ /* 0x000f340000300800 */
[----:B------:R1:W-:Y:S01]  /*d43f0*/  @P6 STG.E.U8 desc[UR34][R10.64], R6 ;  /* 0x000000060a006986 */ /* 0x0003e2000c101122 */
[----:B0-----:R-:W-:Y:S01]  /*d4400*/  ISETP.LT.AND P6, PT, R5, UR4, !P5 ;  /* 0x0000000405007c0c */ /* 0x001fe2000efc1270 */
[----:B------:R-:W0:Y:S02]  /*d4410*/  LDCU UR4, c[0x0][0x398] ;  /* 0x00007300ff0477ac */ /* 0x000e240008000800 */
[----:B-1----:R-:W4:Y:S01]  /*d4420*/  LDL.LU.64 R10, [R1+0xba0] ;  /* 0x000ba000010a7983 */ /* 0x002f220000300a00 */
[----:B------:R-:W-:-:S09]  /*d4430*/  PRMT R6, R61, 0x7772, RZ ;  /* 0x000077723d067816 */ /* 0x000fd200000000ff */
[----:B---3--:R1:W-:Y:S04]  /*d4440*/  @P6 STG.E.U8 desc[UR34][R8.64], R6 ;  /* 0x0000000608006986 */ /* 0x0083e8000c101122 */
[----:B-1----:R-:W3:Y:S01]  /*d4450*/  LDL.LU.64 R8, [R1+0x51f8] ;  /* 0x0051f80001087983 */ /* 0x002ee20000300a00 */
[----:B------:R-:W-:-:S03]  /*d4460*/  PRMT R6, R61, 0x7773, RZ ;  /* 0x000077733d067816 */ /* 0x000fc600000000ff */
[----:B------:R-:W3:Y:S01]  /*d4470*/  LDL.LU.64 R60, [R1+0xb98] ;  /* 0x000b9800013c7983 */ /* 0x000ee20000300a00 */
[----:B0-----:R-:W-:Y:S01]  /*d4480*/  ISETP.LT.AND P6, PT, R26, UR4, !P5 ;  /* 0x000000041a007c0c */ /* 0x001fe2000efc1270 */
[----:B------:R-:W0:-:S12]  /*d4490*/  LDCU UR4, c[0x0][0x398] ;  /* 0x00007300ff0477ac */ /* 0x000e180008000800 */
[----:B--2---:R1:W-:Y:S04]  /*d44a0*/  @P6 STG.E.U8 desc[UR34][R54.64], R6 ;  /* 0x0000000636006986 */ /* 0x0043e8000c101122 */
[----:B-1----:R-:W2:Y:S01]  /*d44b0*/  LDL.LU.64 R54, [R1+0xb90] ;  /* 0x000b900001367983 */ /* 0x002ea20000300a00 */
[----:B0-----:R-:W-:Y:S01]  /*d44c0*/  ISETP.LT.AND P6, PT, R24, UR4, !P5 ;  /* 0x0000000418007c0c */ /* 0x001fe2000efc1270 */
[----:B------:R-:W0:Y:S01]  /*d44d0*/  LDCU UR4, c[0x0][0x398] ;  /* 0x00007300ff0477ac */ /* 0x000e220008000800 */
[----:B------:R-:W-:-:S11]  /*d44e0*/  PRMT R6, R4, 0x7770, RZ ;  /* 0x0000777004067816 */ /* 0x000fd600000000ff */
[----:B------:R1:W-:Y:S01]  /*d44f0*/  @P6 STG.E.U8 desc[UR34][R30.64], R6 ;  /* 0x000000061e006986 */ /* 0x0003e2000c101122 */
[----:B0-----:R-:W-:Y:S01]  /*d4500*/  ISETP.LT.AND P6, PT, R58, UR4, !P5 ;  /* 0x000000043a007c0c */ /* 0x001fe2000efc1270 */
[----:B------:R-:W0:Y:S01]  /*d4510*/  LDCU UR4, c[0x0][0x398] ;  /* 0x00007300ff0477ac */ /* 0x000e220008000800 */
[C---:B------:R-:W-:Y:S01]  /*d4520*/  PRMT R14, R4.reuse, 0x7771, RZ ;  /* 0x00007771040e7816 */ /* 0x040fe200000000ff */
[----:B-1----:R-:W2:Y:S04]  /*d4530*/  LDL.LU.64 R30, [R1+0x938] ;  /* 0x00093800011e7983 */ /* 0x002ea80000300a00 */
[----:B------:R-:W2:Y:S06]  /*d4540*/  LDL.LU R6, [R1+0x144] ;  /* 0x0001440001067983 */ /* 0x000eac0000300800 */
[----:B------:R1:W-:Y:S01]  /*d4550*/  @P6 STG.E.U8 desc[UR34][R22.64], R14 ;  /* 0x0000000e16006986 */ /* 0x0003e2000c101122 */
[----:B0-----:R-:W-:Y:S01]  /*d4560*/  ISETP.LT.AND P6, PT, R59, UR4, !P5 ;  /* 0x000000043b007c0c */ /* 0x001fe2000efc1270 */
[----:B------:R-:W0:Y:S01]  /*d4570*/  LDCU UR4, c[0x0][0x398] ;  /* 0x00007300ff0477ac */ /* 0x000e220008000800 */
[----:B-1----:R-:W-:-:S11]  /*d4580*/  PRMT R14, R4, 0x7772, RZ ;  /* 0x00007772040e7816 */ /* 0x002fd600000000ff */
[----:B----4-:R1:W-:Y:S04]  /*d4590*/  @P6 STG.E.U8 desc[UR34][R50.64], R14 ;  /* 0x0000000e32006986 */ /* 0x0103e8000c101122 */
[----:B-1----:R-:W4:Y:S01]  /*d45a0*/  LDL.LU.64 R50, [R1+0xb88] ;  /* 0x000b880001327983 */ /* 0x002f220000300a00 */
[----:B------:R-:W-:Y:S01]  /*d45b0*/  ISETP.LT.AND P6, PT, R25, UR26, !P5 ;  /* 0x0000001a19007c0c */ /* 0x000fe2000efc1270 */
[----:B------:R-:W1:Y:S01]  /*d45c0*/  LDCU.64 UR26, c[0x0][0x398] ;  /* 0x00007300ff1a77ac */ /* 0x000e620008000a00 */
[----:B------:R-:W-:-:S11]  /*d45d0*/  PRMT R4, R4, 0x7773, RZ ;  /* 0x0000777304047816 */ /* 0x000fd600000000ff */
[----:B------:R1:W-:Y:S01]  /*d45e0*/  @P6 STG.E.U8 desc[UR34][R16.64], R4 ;  /* 0x0000000410006986 */ /* 0x0003e2000c101122 */
[----:B0-----:R-:W-:Y:S01]  /*d45f0*/  ISETP.LT.AND P6, PT, R18, UR4, !P5 ;  /* 0x0000000412007c0c */ /* 0x001fe2000efc1270 */
[----:B------:R-:W0:Y:S02]  /*d4600*/  LDCU UR4, c[0x0][0x398] ;  /* 0x00007300ff0477ac */ /* 0x000e240008000800 */
[----:B-1----:R-:W4:Y:S01]  /*d4610*/  LDL.LU.64 R16, [R1+0xb80] ;  /* 0x000b800001107983 */ /* 0x002f220000300a00 */
[----:B------:R-:W-:-:S03]  /*d4620*/  PRMT R4, R48, 0x7770, RZ ;  /* 0x0000777030047816 */ /* 0x000fc600000000ff */
[----:B------:R-:W4:Y:S06]  /*d4630*/  LDL.LU.64 R22, [R1+0xb78] ;  /* 0x000b780001167983 */ /* 0x000f2c0000300a00 */
[----:B------:R1:W-:Y:S01]  /*d4640*/  @P6 STG.E.U8 desc[UR34][R10.64], R4 ;  /* 0x000000040a006986 */ /* 0x0003e2000c101122 */
[----:B0-----:R-:W-:Y:S01]  /*d4650*/  ISETP.LT.AND P6, PT, R19, UR4, !P5 ;  /* 0x0000000413007c0c */ /* 0x001fe2000efc1270 */
[----:B------:R-:W0:Y:S01]  /*d4660*/  LDCU UR4, c[0x0][0x398] ;  /* 0x00007300ff0477ac */ /* 0x000e220008000800 */
[C---:B-1----:R-:W-:Y:S02]  /*d4670*/  PRMT R4, R48.reuse, 0x7771, RZ ;  /* 0x0000777130047816 */ /* 0x042fe400000000ff */
[----:B------:R-:W-:-:S09]  /*d4680*/  PRMT R10, R48, 0x7772, RZ ;  /* 0x00007772300a7816 */ /* 0x000fd200000000ff */
[----:B---3--:R1:W-:Y:S04]  /*d4690*/  @P6 STG.E.U8 desc[UR34][R60.64], R4 ;  /* 0x000000043c006986 */ /* 0x0083e8000c101122 */
[----:B-1----:R-:W3:Y:S01]  /*d46a0*/  LDL.LU.64 R60, [R1+0xb70] ;  /* 0x000b7000013c7983 */ /* 0x002ee20000300a00 */
[----:B0-----:R-:W-:Y:S01]  /*d46b0*/  ISETP.LT.AND P6, PT, R57, UR4, !P5 ;  /* 0x0000000439007c0c */ /* 0x001fe2000efc1270 */
[----:B------:R-:W0:Y:S02]  /*d46c0*/  LDCU UR4, c[0x0][0x398] ;  /* 0x00007300ff0477ac */ /* 0x000e240008000800 */
[----:B------:R-:W3:Y:S01]  /*d46d0*/  LDL.LU R4, [R1+0x134] ;  /* 0x0001340001047983 */ /* 0x000ee20000300800 */
[----:B------:R-:W-:Y:S01]  /*d46e0*/  VIADD R11, R49, 0xa ;  /* 0x0000000a310b7836 */ /* 0x000fe20000000000 */
[----:B0-----:R-:W-:Y:S01]  /*d46f0*/  ISETP.LT.AND P5, PT, R15, UR4, !P5 ;  /* 0x000000040f007c0c */ /* 0x001fe2000efa1270 */
[----:B------:R-:W0:Y:S07]  /*d4700*/  LDCU UR4, c[0x0][0x398] ;  /* 0x00007300ff0477ac */ /* 0x000e2e0008000800 */
[----:B--2---:R1:W-:Y:S04]  /*d4710*/  @P6 STG.E.U8 desc[UR34][R54.64], R10 ;  /* 0x0000000a36006986 */ /* 0x0043e8000c101122 */
[----:B-1----:R-:W2:Y:S01]  /*d4720*/  LDL.LU.64 R54, [R1+0xb68] ;  /* 0x000b680001367983 */ /* 0x002ea20000300a00 */
[----:B------:R-:W-:-:S03]  /*d4730*/  PRMT R10, R48, 0x7773, RZ ;  /* 0x00007773300a7816 */ /* 0x000fc600000000ff */
[----:B------:R-:W2:Y:S04]  /*d4740*/  LDL.LU.64 R48, [R1+0xb60] ;  /* 0x000b600001307983 */ /* 0x000ea80000300a00 */
[----:B------:R1:W-:Y:S01]  /*d4750*/  @P5 STG.E.U8 desc[UR34][R30.64], R10 ;  /* 0x0000000a1e005986 */ /* 0x0003e2000c101122 */
[----:B------:R-:W-:Y:S01]  /*d4760*/  ISETP.GE.AND P5, PT, R11, UR49, PT ;  /* 0x000000310b007c0c */ /* 0x000fe2000bfa6270 */
[----:B------:R-:W2:Y:S03]  /*d4770*/  LDCU UR49, c[0x0][0x398] ;  /* 0x00007300ff3177ac */ /* 0x000ea60008000800 */
[----:B0-----:R-:W-:Y:S01]  /*d4780*/  ISETP.LT.AND P6, PT, R7, UR4, !P5 ;  /* 0x0000000407007c0c */ /* 0x001fe2000efc1270 */
[----:B------:R-:W0:Y:S01]  /*d4790*/  LDCU UR4, c[0x0][0x398] ;  /* 0x00007300ff0477ac */ /* 0x000e220008000800 */
[----:B-1----:R-:W-:-:S11]  /*d47a0*/  PRMT R10, R6, 0x7770, RZ ;  /* 0x00007770060a7816 */ /* 0x002fd600000000ff */
        /* <DEDUP_REMOVED lines=13> */
[----:B------:R-:W0:Y:S02]  /*d4880*/  LDCU UR4, c[0x0][0x398] ;  /* 0x00007300ff0477ac */ /* 0x000e240008000800 */
[----:B-1----:R-:W4:Y:S01]  /*d4890*/  LDL.LU.64 R10, [R1+0xb48] ;  /* 0x000b4800010a7983 */ /* 0x002f220000300a00 */
[----:B------:R-:W-:-:S09]  /*d48a0*/  PRMT R6, R6, 0x7773, RZ ;  /* 0x0000777306067816 */ /* 0x000fd200000000ff */
[----:B---3--:R1:W-:Y:S04]  /*d48b0*/  @P6 STG.E.U8 desc[UR34][R60.64], R6 ;  /* 0x000000063c006986 */ /* 0x0083e8000c101122 */
[----:B-1----:R-:W3:Y:S01]  /*d48c0*/  LDL.LU.64 R60, [R1+0xb40] ;  /* 0x000b4000013c7983 */ /* 0x002ee20000300a00 */
[----:B0-----:R-:W-:Y:S01]  /*d48d0*/  ISETP.LT.AND P6, PT, R20, UR4, !P5 ;  /* 0x0000000414007c0c */ /* 0x001fe2000efc1270 */
[----:B------:R-:W0:Y:S02]  /*d48e0*/  LDCU UR4, c[0x0][0x398] ;  /* 0x00007300ff0477ac */ /* 0x000e240008000800 */
[----:B------:R-:W3:Y:S01]  /*d48f0*/  LDL.LU.64 R30, [R1+0xb38] ;  /* 0x000b3800011e7983 */ /* 0x000ee20000300a00 */
[C---:B------:R-:W-:Y:S02]  /*d4900*/  PRMT R6, R4.reuse, 0x7770, RZ ;  /* 0x0000777004067816 */ /* 0x040fe400000000ff */
[----:B------:R-:W-:-:S07]  /*d4910*/  PRMT R22, R4, 0x7771, RZ ;  /* 0x0000777104167816 */ /* 0x000fce00000000ff */
[----:B--2---:R1:W-:Y:S04]  /*d4920*/  @P6 STG.E.U8 desc[UR34][R54.64], R6 ;  /* 0x0000000636006986 */ /* 0x0043e8000c101122 */
[----:B-1----:R-:W2:Y:S01]  /*d4930*/  LDL.LU.64 R54, [R1+0xb08] ;  /* 0x000b080001367983 */ /* 0x002ea20000300a00 */
[----:B0-----:R-:W-:Y:S01]  /*d4940*/  ISETP.LT.AND P6, PT, R21, UR4, !P5 ;  /* 0x0000000415007c0c */ /* 0x001fe2000efc1270 */
[----:B------:R-:W0:Y:S02]  /*d4950*/  LDCU UR4, c[0x0][0x398] ;  /* 0x00007300ff0477ac */ /* 0x000e240008000800 */
[----:B------:R-:W2:Y:S10]  /*d4960*/  LDL.LU R6, [R1+0x114] ;  /* 0x0001140001067983 */ /* 0x000eb40000300800 */
[----:B------:R1:W-:Y:S01]  /*d4970*/  @P6 STG.E.U8 desc[UR34][R48.64], R22 ;  /* 0x0000001630006986 */ /* 0x0003e2000c101122 */
[----:B0-----:R-:W-:Y:S01]  /*d4980*/  ISETP.LT.AND P6, PT, R5, UR4, !P5 ;  /* 0x0000000405007c0c */ /* 0x001fe2000efc1270 */
[----:B------:R-:W0:Y:S02]  /*d4990*/  LDCU UR4, c[0x0][0x398] ;  /* 0x00007300ff0477ac */ /* 0x000e240008000800 */
[----:B-1----:R-:W2:Y:S01]  /*d49a0*/  LDL.LU.64 R22, [R1+0xaf8] ;  /* 0x000af80001167983 */ /* 0x002ea20000300a00 */
[----:B------:R-:W-:-:S09]  /*d49b0*/  PRMT R48, R4, 0x7772, RZ ;  /* 0x0000777204307816 */ /* 0x000fd200000000ff */
[----:B----4-:R1:W-:Y:S04]  /*d49c0*/  @P6 STG.E.U8 desc[UR34][R50.64], R48 ;  /* 0x0000003032006986 */ /* 0x0103e8000c101122 */
[----:B-1----:R-:W4:Y:S04]  /*d49d0*/  LDL.LU.64 R50, [R1+0x51f0] ;  /* 0x0051f00001327983 */ /* 0x002f280000300a00 */
[----:B------:R-:W4:Y:S01]  /*d49e0*/  LDL.LU.64 R48, [R1+0xac0] ;  /* 0x000ac00001307983 */ /* 0x000f220000300a00 */
[----:B0-----:R-:W-:Y:S01]  /*d49f0*/  ISETP.LT.AND P6, PT, R26, UR4, !P5 ;  /* 0x000000041a007c0c */ /* 0x001fe2000efc1270 */
[----:B------:R-:W0:Y:S01]  /*d4a00*/  LDCU UR4, c[0x0][0x398] ;  /* 0x00007300ff0477ac */ /* 0x000e220008000800 */
[----:B------:R-:W-:-:S11]  /*d4a10*/  PRMT R4, R4, 0x7773, RZ ;  /* 0x0000777304047816 */ /* 0x000fd600000000ff */
[----:B------:R1:W-:Y:S01]  /*d4a20*/  @P6 STG.E.U8 desc[UR34][R16.64], R4 ;  /* 0x0000000410006986 */ /* 0x0003e2000c101122 */
[----:B0-----:R-:W-:Y:S01]  /*d4a30*/  ISETP.LT.AND P6, PT, R24, UR4, !P5 ;  /* 0x0000000418007c0c */ /* 0x001fe2000efc1270 */
[----:B------:R-:W0:Y:S01]  /*d4a40*/  LDCU UR4, c[0x0][0x398] ;  /* 0x00007300ff0477ac */ /* 0x000e220008000800 */
[----:B-1----:R-:W-:Y:S01]  /*d4a50*/  PRMT R4, R14, 0x7770, RZ ;  /* 0x000077700e047816 */ /* 0x002fe200000000ff */
[----:B------:R-:W4:Y:S10]  /*d4a60*/  LDL.LU.64 R16, [R1+0xab0] ;  /* 0x000ab00001107983 */ /* 0x000f340000300a00 */
[----:B------:R1:W-:Y:S01]  /*d4a70*/  @P6 STG.E.U8 desc[UR34][R10.64], R4 ;  /* 0x000000040a006986 */ /* 0x0003e2000c101122 */
[----:B0-----:R-:W-:Y:S01]  /*d4a80*/  ISETP.LT.AND P6, PT, R58, UR4, !P5 ;  /* 0x000000043a007c0c */ /* 0x001fe2000efc1270 */
[----:B------:R-:W0:Y:S01]  /*d4a90*/  LDCU UR4, c[0x0][0x398] ;  /* 0x00007300ff0477ac */ /* 0x000e220008000800 */
[C---:B------:R-:W-:Y:S01]  /*d4aa0*/  PRMT R24, R14.reuse, 0x7771, RZ ;  /* 0x000077710e187816 */ /* 0x040fe200000000ff */
[----:B-1----:R-:W4:Y:S04]  /*d4ab0*/  LDL.64 R10, [R1+0x350] ;  /* 0x00035000010a7983 */ /* 0x002f280000100a00 */
[----:B------:R-:W4:Y:S06]  /*d4ac0*/  LDL.LU R4, [R1+0x104] ;  /* 0x0001040001047983 */ /* 0x000f2c0000300800 */
[----:B---3--:R1:W-:Y:S01]  /*d4ad0*/  @P6 STG.E.U8 desc[UR34][R60.64], R24 ;  /* 0x000000183c006986 */ /* 0x0083e2000c101122 */
[----:B0-----:R-:W-:Y:S01]  /*d4ae0*/  ISETP.LT.AND P6, PT, R59, UR4, !P5 ;  /* 0x000000043b007c0c */ /* 0x001fe2000efc1270 */
[----:B------:R-:W0:Y:S01]  /*d4af0*/  LDCU UR4, c[0x0][0x398] ;  /* 0x00007300ff0477ac */ /* 0x000e220008000800 */
[C---:B-1----:R-:W-:Y:S01]  /*d4b00*/  PRMT R24, R14.reuse, 0x7772, RZ ;  /* 0x000077720e187816 */ /* 0x042fe200000000ff */
[----:B------:R-:W3:Y:S10]  /*d4b10*/  LDL.LU.64 R60, [R1+0x51e8] ;  /* 0x0051e800013c7983 */ /* 0x000ef40000300a00 */
[----:B------:R-:W-:Y:S01]  /*d4b20*/  @P6 STG.E.U8 desc[UR34][R30.64], R24 ;  /* 0x000000181e006986 */ /* 0x000fe2000c101122 */
[----:B------:R-:W-:Y:S01]  /*d4b30*/  ISETP.LT.AND P6, PT, R25, UR24, !P5 ;  /* 0x0000001819007c0c */ /* 0x000fe2000efc1270 */
[----:B------:R-:W1:Y:S02]  /*d4b40*/  LDCU.64 UR24, c[0x0][0x398] ;  /* 0x00007300ff1877ac */ /* 0x000e640008000a00 */
[----:B------:R-:W3:Y:S01]  /*d4b50*/  LDL.LU.64 R58, [R1+0xaa8] ;  /* 0x000aa800013a7983 */ /* 0x000ee20000300a00 */
[----:B------:R-:W-:-:S09]  /*d4b60*/  PRMT R14, R14, 0x7773, RZ ;  /* 0x000077730e0e7816 */ /* 0x000fd200000000ff */
[----:B--2---:R2:W-:Y:S04]  /*d4b70*/  @P6 STG.E.U8 desc[UR34][R54.64], R14 ;  /* 0x0000000e36006986 */ /* 0x0045e8000c101122 */
[----:B--2---:R-:W2:Y:S01]  /*d4b80*/  LDL.LU.64 R54, [R1+0xaa0] ;  /* 0x000aa00001367983 */ /* 0x004ea20000300a00 */
[----:B0-----:R-:W-:Y:S01]  /*d4b90*/  ISETP.LT.AND P6, PT, R18, UR4, !P5 ;  /* 0x0000000412007c0c */ /* 0x001fe2000efc1270 */
[----:B------:R-:W0:Y:S01]  /*d4ba0*/  LDCU UR4, c[0x0][0x398] ;  /* 0x00007300ff0477ac */ /* 0x000e220008000800 */
[----:B------:R-:W-:-:S11]  /*d4bb0*/  PRMT R14, R6, 0x7770, RZ ;  /* 0x00007770060e7816 */ /* 0x000fd600000000ff */
[----:B------:R1:W-:Y:S01]  /*d4bc0*/  @P6 STG.E.U8 desc[UR34][R22.64], R14 ;  /* 0x0000000e16006986 */ /* 0x0003e2000c101122 */
[----:B0-----:R-:W-:Y:S01]  /*d4bd0*/  ISETP.LT.AND P6, PT, R19, UR4, !P5 ;  /* 0x0000000413007c0c */ /* 0x001fe2000efc1270 */
[----:B------:R-:W0:Y:S01]  /*d4be0*/  LDCU UR4, c[0x0][0x398] ;  /* 0x00007300ff0477ac */ /* 0x000e220008000800 */
[----:B-1----:R-:W-:-:S11]  /*d4bf0*/  PRMT R14, R6, 0x7771, RZ ;  /* 0x00007771060e7816 */ /* 0x002fd600000000ff */
[----:B----4-:R1:W-:Y:S04]  /*d4c00*/  @P6 STG.E.U8 desc[UR34][R48.64], R14 ;  /* 0x0000000e30006986 */ /* 0x0103e8000c101122 */
[----:B-1----:R-:W4:Y:S01]  /*d4c10*/  LDL.LU.64 R48, [R1+0xa98] ;  /* 0x000a980001307983 */ /* 0x002f220000300a00 */
[----:B0-----:R-:W-:Y:S01]  /*d4c20*/  ISETP.LT.AND P6, PT, R57, UR4, !P5 ;  /* 0x0000000439007c0c */ /* 0x001fe2000efc1270 */
[----:B------:R-:W0:Y:S02]  /*d4c30*/  LDCU UR4, c[0x0][0x398] ;  /* 0x00007300ff0477ac */ /* 0x000e240008000800 */
[----:B------:R-:W4:Y:S04]  /*d4c40*/  LDL.LU R57, [R1+0xf4] ;  /* 0x0000f40001397983 */ /* 0x000f280000300800 */
[----:B------:R-:W4:Y:S04]  /*d4c50*/  LDL.LU.64 R24, [R1+0xa90] ;  /* 0x000a900001187983 */ /* 0x000f280000300a00 */
[----:B------:R-:W4:Y:S01]  /*d4c60*/  LDL.LU.64 R22, [R1+0xa88] ;  /* 0x000a880001167983 */ /* 0x000f220000300a00 */
[----:B------:R-:W-:-:S02]  /*d4c70*/  PRMT R14, R6, 0x7772, RZ ;  /* 0x00007772060e7816 */ /* 0x000fc400000000ff */
[----:B0-----:R-:W-:Y:S01]  /*d4c80*/  ISETP.LT.AND P5, PT, R15, UR4, !P5 ;  /* 0x000000040f007c0c */ /* 0x001fe2000efa1270 */
[----:B------:R-:W0:Y:S01]  /*d4c90*/  LDCU UR4, c[0x0][0x398] ;  /* 0x00007300ff0477ac */ /* 0x000e220008000800 */
[----:B------:R-:W-:Y:S01]  /*d4ca0*/  PRMT R6, R6, 0x7773, RZ ;  /* 0x0000777306067816 */ /* 0x000fe200000000ff */
[----:B------:R1:W-:Y:S04]  /*d4cb0*/  @P6 STG.E.U8 desc[UR34][R16.64], R14 ;  /* 0x0000000e10006986 */ /* 0x0003e8000c101122 */
[----:B------:R-:W4:Y:S06]  /*d4cc0*/  LDL.LU.64 R18, [R1+0xa80] ;  /* 0x000a800001127983 */ /* 0x000f2c0000300a00 */
[----:B------:R0:W-:Y:S04]  /*d4cd0*/  @P5 STG.E.U8 desc[UR34][R10.64], R6 ;  /* 0x000000060a005986 */ /* 0x0001e8000c101122 */
[----:B-1----:R-:W4:Y:S01]  /*d4ce0*/  LDL.LU.64 R16, [R1+0xa78] ;  /* 0x000a780001107983 */ /* 0x002f220000300a00 */
[----:B0-----:R-:W-:Y:S01]  /*d4cf0*/  ISETP.LT.AND P5, PT, R7, UR4, !P4 ;  /* 0x0000000407007c0c */ /* 0x001fe2000e7a1270 */
[----:B------:R-:W0:Y:S02]  /*d4d00*/  LDCU UR4, c[0x0][0x398] ;  /* 0x00007300ff0477ac */ /* 0x000e240008000800 */
[----:B------:R-:W4:Y:S01]  /*d4d10*/  LDL.LU.64 R14, [R1+0xa70] ;  /* 0x000a7000010e7983 */ /* 0x000f220000300a00 */
[----:B------:R-:W-:-:S03]  /*d4d20*/  PRMT R6, R4, 0x7770, RZ ;  /* 0x0000777004067816 */ /* 0x000fc600000000ff */
[----:B------:R-:W4:Y:S06]  /*d4d30*/  LDL.LU.64 R10, [R1+0xa68] ;  /* 0x000a6800010a7983 */ /* 0x000f2c0000300a00 */
[----:B---3--:R1:W-:Y:S01]  /*d4d40*/  @P5 STG.E.U8 desc[UR34][R58.64], R6 ;  /* 0x000000063a005986 */ /* 0x0083e2000c101122 */
[----:B0-----:R-:W-:Y:S01]  /*d4d50*/  ISETP.LT.AND P5, PT, R52, UR4, !P4 ;  /* 0x0000000434007c0c */ /* 0x001fe2000e7a1270 */
[----:B------:R-:W0:Y:S01]  /*d4d60*/  LDCU UR4, c[0x0][0x398] ;  /* 0x00007300ff0477ac */ /* 0x000e220008000800 */
[C---:B-1----:R-:W-:Y:S02]  /*d4d70*/  PRMT R6, R4.reuse, 0x7771, RZ ;  /* 0x0000777104067816 */ /* 0x042fe400000000ff */
[----:B------:R-:W-:-:S09]  /*d4d80*/  PRMT R26, R4, 0x7772, RZ ;  /* 0x00007772041a7816 */ /* 0x000fd200000000ff */
[----:B--2---:R1:W-:Y:S04]  /*d4d90*/  @P5 STG.E.U8 desc[UR34][R54.64], R6 ;  /* 0x0000000636005986 */ /* 0x0043e8000c101122 */
[----:B-1----:R-:W2:Y:S04]  /*d4da0*/  LDL.LU.64 R6, [R1+0xa60] ;  /* 0x000a600001067983 */ /* 0x002ea80000300a00 */
[----:B------:R-:W3:Y:S01]  /*d4db0*/  LDL.LU.64 R58, [R1+0xa48] ;  /* 0x000a4800013a7983 */ /* 0x000ee20000300a00 */
[----:B0-----:R-:W-:Y:S01]  /*d4dc0*/  ISETP.LT.AND P5, PT, R53, UR4, !P4 ;  /* 0x0000000435007c0c */ /* 0x001fe2000e7a1270 */
[----:B------:R-:W0:Y:S02]  /*d4dd0*/  LDCU UR4, c[0x0][0x398] ;  /* 0x00007300ff0477ac */ /* 0x000e240008000800 */
[----:B------:R-:W3:Y:S04]  /*d4de0*/  LDL.LU.64 R54, [R1+0xa20] ;  /* 0x000a200001367983 */ /* 0x000ee80000300a00 */
[----:B------:R-:W3:Y:S06]  /*d4df0*/  LDL.LU.64 R52, [R1+0xa10] ;  /* 0x000a100001347983 */ /* 0x000eec0000300a00 */
        /* <DEDUP_REMOVED lines=8> */
[----:B-1----:R-:W-:-:S11]  /*d4e80*/  PRMT R4, R57, 0x7770, RZ ;  /* 0x0000777039047816 */ /* 0x002fd600000000ff */
[----:B------:R1:W-:Y:S01]  /*d4e90*/  @P5 STG.E.U8 desc[UR34][R22.64], R4 ;  /* 0x0000000416005986 */ /* 0x0003e2000c101122 */
[----:B0-----:R-:W-:Y:S01]  /*d4ea0*/  ISETP.LT.AND P5, PT, R21, UR4, !P4 ;  /* 0x0000000415007c0c */ /* 0x001fe2000e7a1270 */
[----:B------:R-:W0:Y:S01]  /*d4eb0*/  LDCU UR4, c[0x0][0x398] ;  /* 0x00007300ff0477ac */ /* 0x000e220008000800 */
[----:B-1----:R-:W-:Y:S02]  /*d4ec0*/  PRMT R4, R57, 0x7771, RZ ;  /* 0x0000777139047816 */ /* 0x002fe400000000ff */
[----:B0-----:R-:W-:-:S09]  /*d4ed0*/  ISETP.LT.AND P4, PT, R5, UR4, !P4 ;  /* 0x0000000405007c0c */ /* 0x001fd2000e781270 */
[----:B------:R0:W-:Y:S01]  /*d4ee0*/  @P5 STG.E.U8 desc[UR34][R18.64], R4 ;  /* 0x0000000412005986 */ /* 0x0001e2000c101122 */
[----:B------:R-:W-:Y:S01]  /*d4ef0*/  LOP3.LUT P6, RZ, R0, 0x8, RZ, 0xc0, !PT ;  /* 0x0000000800ff7812 */ /* 0x000fe200078cc0ff */
[----:B------:R-:W1:Y:S01]  /*d4f00*/  LDCU UR4, c[0x0][0x398] ;  /* 0x00007300ff0477ac */ /* 0x000e620008000800 */
[----:B0-----:R-:W-:-:S05]  /*d4f10*/  PRMT R4, R57, 0x7772, RZ ;  /* 0x0000777239047816 */ /* 0x001fca00000000ff */
[----:B------:R0:W-:Y:S01]  /*d4f20*/  @P4 STG.E.U8 desc[UR34][R16.64], R4 ;  /* 0x0000000410004986 */ /* 0x0001e2000c101122 */
[----:B------:R-:W-:Y:S02]  /*d4f30*/  LOP3.LUT P4, RZ, R0, 0x2, RZ, 0xc0, !PT ;  /* 0x0000000200ff7812 */ /* 0x000fe4000788c0ff */
[----:B0-----:R-:W-:-:S05]  /*d4f40*/  PRMT R4, R57, 0x7773, RZ ;  /* 0x0000777339047816 */ /* 0x001fca00000000ff */
[----:B------:R0:W-:Y:S02]  /*d4f50*/  @P3 STG.E.U8 desc[UR34][R14.64], R4 ;  /* 0x000000040e003986 */ /* 0x0001e4000c101122 */
[----:B0-----:R-:W-:-:S05]  /*d4f60*/  PRMT R4, R60, 0x7770, RZ ;  /* 0x000077703c047816 */ /* 0x001fca00000000ff */
[----:B------:R0:W-:Y:S02]  /*d4f70*/  @P2 STG.E.U8 desc[UR34][R10.64], R4 ;  /* 0x000000040a002986 */ /* 0x0001e4000c101122 */
[----:B0-----:R-:W-:Y:S02]  /*d4f80*/  PRMT R4, R60, 0x7771, RZ ;  /* 0x000077713c047816 */ /* 0x001fe400000000ff */
[----:B------:R-:W-:-:S03]  /*d4f90*/  LOP3.LUT P5, RZ, R0, 0x4, RZ, 0xc0, !PT ;  /* 0x0000000400ff7812 */ /* 0x000fc600078ac0ff */
[----:B--2---:R0:W-:Y:S02]  /*d4fa0*/  @P1 STG.E.U8 desc[UR34][R6.64], R4 ;  /* 0x0000000406001986 */ /* 0x0041e4000c101122 */
[----:B0-----:R-:W-:-:S05]  /*d4fb0*/  PRMT R4, R60, 0x7772, RZ ;  /* 0x000077723c047816 */ /* 0x001fca00000000ff */
[----:B---3--:R0:W-:Y:S02]  /*d4fc0*/  @P4 STG.E.U8 desc[UR34][R58.64], R4 ;  /* 0x000000043a004986 */ /* 0x0081e4000c101122 */
[----:B0-----:R-:W-:Y:S02]  /*d4fd0*/  PRMT R4, R60, 0x7773, RZ ;  /* 0x000077733c047816 */ /* 0x001fe400000000ff */
[----:B------:R-:W2:Y:S04]  /*d4fe0*/  LDL.LU R60, [R1+0x51e0] ;  /* 0x0051e000013c7983 */ /* 0x000ea80000300800 */
[----:B------:R0:W-:Y:S04]  /*d4ff0*/  @P5 STG.E.U8 desc[UR34][R54.64], R4 ;  /* 0x0000000436005986 */ /* 0x0001e8000c101122 */
[----:B------:R-:W3:Y:S04]  /*d5000*/  LDL.LU.64 R14, [R1+0x9e8] ;  /* 0x0009e800010e7983 */ /* 0x000ee80000300a00 */
[----:B------:R-:W3:Y:S01]  /*d5010*/  LDL.LU.64 R10, [R1+0x8a0] ;  /* 0x0008a000010a7983 */ /* 0x000ee20000300a00 */
[----:B0-----:R-:W-:-:S03]  /*d5020*/  PRMT R4, R61, 0x7770, RZ ;  /* 0x000077703d047816 */ /* 0x001fc600000000ff */
[----:B------:R-:W3:Y:S04]  /*d5030*/  LDL.LU.64 R6, [R1+0x9e0] ;  /* 0x0009e00001067983 */ /* 0x000ee80000300a00 */
[----:B------:R0:W-:Y:S04]  /*d5040*/  @P6 STG.E.U8 desc[UR34][R52.64], R4 ;  /* 0x0000000434006986 */ /* 0x0001e8000c101122 */
[----:B------:R-:W3:Y:S04]  /*d5050*/  LDL.LU.64 R58, [R1+0x9d8] ;  /* 0x0009d800013a7983 */ /* 0x000ee80000300a00 */
[----:B------:R-:W3:Y:S01]  /*d5060*/  LDL.LU.64 R54, [R1+0x9d0] ;  /* 0x0009d00001367983 */ /* 0x000ee20000300a00 */
[----:B0-----:R-:W-:-:S05]  /*d5070*/  PRMT R4, R61, 0x7771, RZ ;  /* 0x000077713d047816 */ /* 0x001fca00000000ff */
[----:B----4-:R0:W-:Y:S04]  /*d5080*/  @P0 STG.E.U8 desc[UR34][R48.64], R4 ;  /* 0x0000000430000986 */ /* 0x0101e8000c101122 */
[----:B0-----:R-:W4:Y:S04]  /*d5090*/  LDL.LU R48, [R1+0x148] ;  /* 0x0001480001307983 */ /* 0x001f280000300800 */
[----:B------:R-:W3:Y:S04]  /*d50a0*/  LDL.LU.64 R52, [R1+0x9c8] ;  /* 0x0009c80001347983 */ /* 0x000ee80000300a00 */
[----:B------:R-:W3:Y:S01]  /*d50b0*/  LDL.LU R4, [R1+0x350] ;  /* 0x0003500001047983 */ /* 0x000ee20000300800 */
[----:B------:R-:W-:-:S02]  /*d50c0*/  LOP3.LUT P1, RZ, R0, 0x80000, RZ, 0xc0, !PT ;  /* 0x0008000000ff7812 */ /* 0x000fc4000782c0ff */
[C---:B------:R-:W-:Y:S02]  /*d50d0*/  LOP3.LUT P5, RZ, R0.reuse, 0x20, RZ, 0xc0, !PT ;  /* 0x0000002000ff7812 */ /* 0x040fe400078ac0ff */
[----:B------:R-:W-:Y:S02]  /*d50e0*/  PRMT R5, R61, 0x7772, RZ ;  /* 0x000077723d057816 */ /* 0x000fe400000000ff */
[----:B------:R-:W-:Y:S02]  /*d50f0*/  LOP3.LUT P6, RZ, R0, 0x40, RZ, 0xc0, !PT ;  /* 0x0000004000ff7812 */ /* 0x000fe400078cc0ff */
[----:B--2---:R-:W-:-:S05]  /*d5100*/  LOP3.LUT R60, R60, 0xf7ffffff, RZ, 0xc0, !PT ;  /* 0xf7ffffff3c3c7812 */ /* 0x004fca00078ec0ff */
[----:B------:R-:W-:Y:S02]  /*d5110*/  @P1 LOP3.LUT R60, R60, 0x8000000, RZ, 0xfc, !PT ;  /* 0x080000003c3c1812 */ /* 0x000fe400078efcff */
[----:B------:R-:W-:Y:S02]  /*d5120*/  LOP3.LUT P1, RZ, R0, 0x40000, RZ, 0xc0, !PT ;  /* 0x0004000000ff7812 */ /* 0x000fe4000782c0ff */
[----:B------:R-:W-:-:S11]  /*d5130*/  LOP3.LUT R60, R60, 0xefffffff, RZ, 0xc0, !PT ;  /* 0xefffffff3c3c7812 */ /* 0x000fd600078ec0ff */
        /* <DEDUP_REMOVED lines=11> */
[----:B---3--:R-:W-:-:S11]  /*d51f0*/  LOP3.LUT R4, R4, 0xfffffffe, RZ, 0xc0, !PT ;  /* 0xfffffffe04047812 */ /* 0x008fd600078ec0ff */
        /* <DEDUP_REMOVED lines=8> */
[----:B------:R-:W-:Y:S01]  /*d5280*/  LOP3.LUT R4, R4, 0xfffffff7, RZ, 0xc0, !PT ;  /* 0xfffffff704047812 */ /* 0x000fe200078ec0ff */
[----:B------:R0:W-:Y:S10]  /*d5290*/  @P5 STG.E.U8 desc[UR34][R14.64], R5 ;  /* 0x000000050e005986 */ /* 0x0001f4000c101122 */
[----:B------:R-:W-:-:S05]  /*d52a0*/  @P1 LOP3.LUT R4, R4, 0x8, RZ, 0xfc, !PT ;  /* 0x0000000804041812 */ /* 0x000fca00078efcff */
[----:B------:R-:W-:Y:S01]  /*d52b0*/  STL [R1+0x350], R4 ;  /* 0x0003500401007387 */ /* 0x000fe20000100800 */
[----:B0-----:R-:W-:-:S03]  /*d52c0*/  PRMT R5, R61, 0x7773, RZ ;  /* 0x000077733d057816 */ /* 0x001fc600000000ff */
[----:B------:R-:W2:Y:S04]  /*d52d0*/  LDL.LU R57, [R1+0x138] ;  /* 0x0001380001397983 */ /* 0x000ea80000300800 */
[----:B------:R-:W3:Y:S04]  /*d52e0*/  LDL.LU R61, [R1+0x51dc] ;  /* 0x0051dc00013d7983 */ /* 0x000ee80000300800 */
[----:B------:R-:W3:Y:S04]  /*d52f0*/  LDL.LU.64 R30, [R1+0x9c0] ;  /* 0x0009c000011e7983 */ /* 0x000ee80000300a00 */
[----:B------:R-:W3:Y:S04]  /*d5300*/  LDL.LU.64 R26, [R1+0x9b8] ;  /* 0x0009b800011a7983 */ /* 0x000ee80000300a00 */
[----:B------:R-:W3:Y:S04]  /*d5310*/  LDL.LU.64 R24, [R1+0x9b0] ;  /* 0x0009b00001187983 */ /* 0x000ee80000300a00 */
[----:B------:R-:W3:Y:S04]  /*d5320*/  LDL.LU.64 R22, [R1+0x9a8] ;  /* 0x0009a80001167983 */ /* 0x000ee80000300a00 */
[----:B------:R-:W3:Y:S04]  /*d5330*/  LDL.LU.64 R20, [R1+0x9a0] ;  /* 0x0009a00001147983 */ /* 0x000ee80000300a00 */
[----:B------:R-:W3:Y:S04]  /*d5340*/  LDL.LU R49, [R1+0x128] ;  /* 0x0001280001317983 */ /* 0x000ee80000300800 */
[----:B------:R-:W3:Y:S04]  /*d5350*/  LDL.LU.64 R18, [R1+0x998] ;  /* 0x0009980001127983 */ /* 0x000ee80000300a00 */
[----:B------:R-:W3:Y:S01]  /*d5360*/  LDL.LU.64 R16, [R1+0x990] ;  /* 0x0009900001107983 */ /* 0x000ee20000300a00 */
[----:B------:R-:W-:-:S03]  /*d5370*/  LOP3.LUT P0, RZ, R0, 0x80, RZ, 0xc0, !PT ;  /* 0x0000008000ff7812 */ /* 0x000fc6000780c0ff */
[----:B------:R-:W3:Y:S01]  /*d5380*/  LDL.LU.64 R14, [R1+0x988] ;  /* 0x00098800010e7983 */ /* 0x000ee20000300a00 */
[----:B------:R-:W-:-:S03]  /*d5390*/  LOP3.LUT P1, RZ, R0, 0x100, RZ, 0xc0, !PT ;  /* 0x0000010000ff7812 */ /* 0x000fc6000782c0ff */
[----:B------:R4:W-:Y:S02]  /*d53a0*/  @P6 STG.E.U8 desc[UR34][R10.64], R5 ;  /* 0x000000050a006986 */ /* 0x0009e4000c101122 */
[C---:B----4-:R-:W-:Y:S02]  /*d53b0*/  PRMT R5, R48.reuse, 0x7770, RZ ;  /* 0x0000777030057816 */ /* 0x050fe400000000ff */
[----:B------:R-:W4:Y:S04]  /*d53c0*/  LDL.LU.64 R10, [R1+0x980] ;  /* 0x00098000010a7983 */ /* 0x000f280000300a00 */
[----:B------:R0:W-:Y:S02]  /*d53d0*/  @P0 STG.E.U8 desc[UR34][R6.64], R5 ;  /* 0x0000000506000986 */ /* 0x0001e4000c101122 */
[----:B0-----:R-:W-:-:S02]  /*d53e0*/  PRMT R5, R48, 0x7771, RZ ;  /* 0x0000777130057816 */ /* 0x001fc400000000ff */
[----:B------:R-:W4:Y:S04]  /*d53f0*/  LDL.LU.64 R6, [R1+0x948] ;  /* 0x0009480001067983 */ /* 0x000f280000300a00 */
[----:B------:R0:W-:Y:S04]  /*d5400*/  @P1 STG.E.U8 desc[UR34][R58.64], R5 ;  /* 0x000000053a001986 */ /* 0x0001e8000c101122 */
[----:B0-----:R-:W4:Y:S01]  /*d5410*/  LDL.LU.64 R58, [R1+0x930] ;  /* 0x00093000013a7983 */ /* 0x001f220000300a00 */
[----:B------:R-:W-:Y:S02]  /*d5420*/  LOP3.LUT P1, RZ, R4, 0x8, RZ, 0xc0, !PT ;  /* 0x0000000804ff7812 */ /* 0x000fe4000782c0ff */
[----:B------:R-:W-:-:S11]  /*d5430*/  PRMT R5, R48, 0x7772, RZ ;  /* 0x0000777230057816 */ /* 0x000fd600000000ff */
[----:B------:R0:W-:Y:S01]  /*d5440*/  @P1 STG.E.U8 desc[UR34][R54.64], R5 ;  /* 0x0000000536001986 */ /* 0x0001e2000c101122 */
[----:B------:R-:W-:Y:S02]  /*d5450*/  LOP3.LUT P1, RZ, R4, 0x4, RZ, 0xc0, !PT ;  /* 0x0000000404ff7812 */ /* 0x000fe4000782c0ff */
[----:B0-----:R-:W-:Y:S01]  /*d5460*/  PRMT R5, R48, 0x7773, RZ ;  /* 0x0000777330057816 */ /* 0x001fe200000000ff */
[----:B------:R-:W4:Y:S10]  /*d5470*/  LDL.LU.64 R54, [R1+0x808] ;  /* 0x0008080001367983 */ /* 0x000f340000300a00 */
[----:B------:R0:W-:Y:S04]  /*d5480*/  @P1 STG.E.U8 desc[UR34][R52.64], R5 ;  /* 0x0000000534001986 */ /* 0x0001e8000c101122 */
[----:B0-----:R-:W4:Y:S04]  /*d5490*/  LDL.LU.64 R52, [R1+0x928] ;  /* 0x0009280001347983 */ /* 0x001f280000300a00 */
[----:B------:R-:W4:Y:S01]  /*d54a0*/  LDL.LU R48, [R1+0x108] ;  /* 0x0001080001307983 */ /* 0x000f220000300800 */
[----:B------:R-:W-:-:S02]  /*d54b0*/  LOP3.LUT P1, RZ, R4, 0x2, RZ, 0xc0, !PT ;  /* 0x0000000204ff7812 */ /* 0x000fc4000782c0ff */
[C---:B------:R-:W-:Y:S02]  /*d54c0*/  LOP3.LUT P2, RZ, R0.reuse, 0x100000, RZ, 0xc0, !PT ;  /* 0x0010000000ff7812 */ /* 0x040fe4000784c0ff */
[C---:B------:R-:W-:Y:S02]  /*d54d0*/  LOP3.LUT P3, RZ, R0.reuse, 0x200000, RZ, 0xc0, !PT ;  /* 0x0020000000ff7812 */ /* 0x040fe4000786c0ff */
[C---:B------:R-:W-:Y:S02]  /*d54e0*/  LOP3.LUT P4, RZ, R0.reuse, 0x400000, RZ, 0xc0, !PT ;  /* 0x0040000000ff7812 */ /* 0x040fe4000788c0ff */
[----:B------:R-:W-:Y:S02]  /*d54f0*/  LOP3.LUT P5, RZ, R0, 0x800000, RZ, 0xc0, !PT ;  /* 0x0080000000ff7812 */ /* 0x000fe400078ac0ff */
[----:B--2---:R-:W-:-:S05]  /*d5500*/  PRMT R5, R57, 0x7770, RZ ;  /* 0x0000777039057816 */ /* 0x004fca00000000ff */
[----:B---3--:R-:W-:Y:S01]  /*d5510*/  @P1 STG.E.U8 desc[UR34][R30.64], R5 ;  /* 0x000000051e001986 */ /* 0x008fe2000c101122 */
[----:B------:R-:W-:Y:S02]  /*d5520*/  LOP3.LUT P1, RZ, R4, 0x1, RZ, 0xc0, !PT ;  /* 0x0000000104ff7812 */ /* 0x000fe4000782c0ff */
[----:B------:R-:W-:-:S11]  /*d5530*/  PRMT R4, R57, 0x7771, RZ ;  /* 0x0000777139047816 */ /* 0x000fd600000000ff */
[----:B------:R0:W-:Y:S01]  /*d5540*/  @P1 STG.E.U8 desc[UR34][R26.64], R4 ;  /* 0x000000041a001986 */ /* 0x0001e2000c101122 */
[----:B------:R-:W-:Y:S02]  /*d5550*/  LOP3.LUT P1, RZ, R60, 0x80000000, RZ, 0xc0, !PT ;  /* 0x800000003cff7812 */ /* 0x000fe4000782c0ff */
[----:B0-----:R-:W-:-:S11]  /*d5560*/  PRMT R4, R57, 0x7772, RZ ;  /* 0x0000777239047816 */ /* 0x001fd600000000ff */
        /* <DEDUP_REMOVED lines=12> */
[----:B------:R0:W-:Y:S02]  /*d5630*/  @P1 STG.E.U8 desc[UR34][R16.64], R4 ;  /* 0x0000000410001986 */ /* 0x0001e4000c101122 */
[----:B0-----:R-:W-:-:S05]  /*d5640*/  PRMT R4, R49, 0x7773, RZ ;  /* 0x0000777331047816 */ /* 0x001fca00000000ff */
[----:B------:R0:W-:Y:S02]  /*d5650*/  @P2 STG.E.U8 desc[UR34][R14.64], R4 ;  /* 0x000000040e002986 */ /* 0x0001e4000c101122 */
[----:B0-----:R-:W-:-:S05]  /*d5660*/  PRMT R4, R61, 0x7770, RZ ;  /* 0x000077703d047816 */ /* 0x001fca00000000ff */
[----:B----4-:R0:W-:Y:S02]  /*d5670*/  @P3 STG.E.U8 desc[UR34][R10.64], R4 ;  /* 0x000000040a003986 */ /* 0x0101e4000c101122 */
[----:B0-----:R-:W-:-:S05]  /*d5680*/  PRMT R4, R61, 0x7771, RZ ;  /* 0x000077713d047816 */ /* 0x001fca00000000ff */
[----:B------:R0:W-:Y:S02]  /*d5690*/  @P4 STG.E.U8 desc[UR34][R6.64], R4 ;  /* 0x0000000406004986 */ /* 0x0001e4000c101122 */
[----:B0-----:R-:W-:-:S05]  /*d56a0*/  PRMT R4, R61, 0x7772, RZ ;  /* 0x000077723d047816 */ /* 0x001fca00000000ff */
[----:B------:R0:W-:Y:S02]  /*d56b0*/  @P5 STG.E.U8 desc[UR34][R58.64], R4 ;  /* 0x000000043a005986 */ /* 0x0001e4000c101122 */
[----:B0-----:R-:W-:Y:S02]  /*d56c0*/  PRMT R4, R61, 0x7773, RZ ;  /* 0x000077733d047816 */ /* 0x001fe400000000ff */
[----:B------:R-:W2:Y:S01]  /*d56d0*/  LDL.LU R61, [R1+0x51d8] ;  /* 0x0051d800013d7983 */ /* 0x000ea20000300800 */
[C---:B------:R-:W-:Y:S02]  /*d56e0*/  LOP3.LUT P6, RZ, R0.reuse, 0x1000000, RZ, 0xc0, !PT ;  /* 0x0100000000ff7812 */ /* 0x040fe400078cc0ff */
[----:B------:R-:W-:Y:S01]  /*d56f0*/  LOP3.LUT P0, RZ, R0, 0x2000000, RZ, 0xc0, !PT ;  /* 0x0200000000ff7812 */ /* 0x000fe2000780c0ff */
[----:B------:R-:W3:Y:S04]  /*d5700*/  LDL.LU.64 R14, [R1+0x920] ;  /* 0x00092000010e7983 */ /* 0x000ee80000300a00 */
[----:B------:R-:W4:Y:S04]  /*d5710*/  LDL.LU.64 R10, [R1+0x918] ;  /* 0x00091800010a7983 */ /* 0x000f280000300a00 */
[----:B------:R-:W3:Y:S04]  /*d5720*/  LDL.LU.64 R6, [R1+0x910] ;  /* 0x0009100001067983 */ /* 0x000ee80000300a00 */
[----:B------:R0:W-:Y:S04]  /*d5730*/  @P6 STG.E.U8 desc[UR34][R54.64], R4 ;  /* 0x0000000436006986 */ /* 0x0001e8000c101122 */
[----:B------:R-:W3:Y:S01]  /*d5740*/  LDL.LU.64 R58, [R1+0x908] ;  /* 0x00090800013a7983 */ /* 0x000ee20000300a00 */
[----:B0-----:R-:W-:-:S03]  /*d5750*/  PRMT R4, R48, 0x7770, RZ ;  /* 0x0000777030047816 */ /* 0x001fc600000000ff */
[----:B------:R-:W3:Y:S04]  /*d5760*/  LDL.LU.64 R54, [R1+0x900] ;  /* 0x0009000001367983 */ /* 0x000ee80000300a00 */
[----:B------:R0:W-:Y:S04]  /*d5770*/  @P0 STG.E.U8 desc[UR34][R52.64], R4 ;  /* 0x0000000434000986 */ /* 0x0001e8000c101122 */
[----:B0-----:R-:W3:Y:S04]  /*d5780*/  LDL.LU.64 R52, [R1+0x8f8] ;  /* 0x0008f80001347983 */ /* 0x001ee80000300a00 */
[----:B------:R-:W3:Y:S01]  /*d5790*/  LDL.LU R49, [R1+0xf8] ;  /* 0x0000f80001317983 */ /* 0x000ee20000300800 */
[----:B------:R-:W-:-:S03]  /*d57a0*/  LOP3.LUT R60, R60, 0xfffbffff, RZ, 0xc0, !PT ;  /* 0xfffbffff3c3c7812 */ /* 0x000fc600078ec0ff */
[----:B------:R-:W3:Y:S04]  /*d57b0*/  LDL.LU.64 R26, [R1+0x8f0] ;  /* 0x0008f000011a7983 */ /* 0x000ee80000300a00 */
[----:B------:R-:W3:Y:S04]  /*d57c0*/  LDL.LU R5, [R1+0xe8] ;  /* 0x0000e80001057983 */ /* 0x000ee80000300800 */
[----:B------:R-:W3:Y:S04]  /*d57d0*/  LDL.LU.64 R24, [R1+0x8e8] ;  /* 0x0008e80001187983 */ /* 0x000ee80000300a00 */
[----:B------:R-:W3:Y:S04]  /*d57e0*/  LDL.LU.64 R22, [R1+0x8e0] ;  /* 0x0008e00001167983 */ /* 0x000ee80000300a00 */
[----:B------:R-:W3:Y:S01]  /*d57f0*/  LDL.LU.64 R20, [R1+0x8d8] ;  /* 0x0008d80001147983 */ /* 0x000ee20000300a00 */
[----:B------:R-:W-:-:S03]  /*d5800*/  LOP3.LUT P5, RZ, R0, 0x4000000, RZ, 0xc0, !PT ;  /* 0x0400000000ff7812 */ /* 0x000fc600078ac0ff */
[----:B------:R-:W3:Y:S01]  /*d5810*/  LDL.LU.64 R18, [R1+0x8d0] ;  /* 0x0008d00001127983 */ /* 0x000ee20000300a00 */
[----:B------:R-:W-:Y:S02]  /*d5820*/  LOP3.LUT P6, RZ, R0, 0x8000000, RZ, 0xc0, !PT ;  /* 0x0800000000ff7812 */ /* 0x000fe400078cc0ff */
[----:B------:R-:W-:Y:S01]  /*d5830*/  PRMT R4, R48, 0x7771, RZ ;  /* 0x0000777130047816 */ /* 0x000fe200000000ff */
[----:B------:R-:W3:Y:S01]  /*d5840*/  LDL.LU.64 R16, [R1+0x8c0] ;  /* 0x0008c00001107983 */ /* 0x000ee20000300a00 */
[----:B------:R-:W-:Y:S02]  /*d5850*/  LOP3.LUT P0, RZ, R0, 0x10000000, RZ, 0xc0, !PT ;  /* 0x1000000000ff7812 */ /* 0x000fe4000780c0ff */
[----:B--2---:R-:W-:-:S13]  /*d5860*/  LOP3.LUT P1, RZ, R61, 0x40, RZ, 0xc0, !PT ;  /* 0x000000403dff7812 */ /* 0x004fda000782c0ff */
        /* <DEDUP_REMOVED lines=21> */
[----:B---3--:R0:W-:Y:S10]  /*d59c0*/  @P5 STG.E.U8 desc[UR34][R14.64], R4 ;  /* 0x000000040e005986 */ /* 0x0081f4000c101122 */
[----:B------:R-:W-:-:S02]  /*d59d0*/  @P1 LOP3.LUT R60, R60, 0x2000000, RZ, 0xfc, !PT ;  /* 0x020000003c3c1812 */ /* 0x000fc400078efcff */
[----:B------:R-:W-:Y:S01]  /*d59e0*/  LOP3.LUT P1, RZ, R0, 0x40000000, RZ, 0xc0, !PT ;  /* 0x4000000000ff7812 */ /* 0x000fe2000782c0ff */
[----:B0-----:R-:W2:Y:S01]  /*d59f0*/  LDL.LU.64 R14, [R1+0x898] ;  /* 0x00089800010e7983 */ /* 0x001ea20000300a00 */
[----:B------:R-:W-:Y:S02]  /*d5a00*/  LOP3.LUT R60, R60, 0xfbffffff, RZ, 0xc0, !PT ;  /* 0xfbffffff3c3c7812 */ /* 0x000fe400078ec0ff */
[----:B------:R-:W-:Y:S01]  /*d5a10*/  PRMT R4, R48, 0x7772, RZ ;  /* 0x0000777230047816 */ /* 0x000fe200000000ff */
[----:B------:R-:W3:Y:S04]  /*d5a20*/  LDL.LU R57, [R1+0x14c] ;  /* 0x00014c0001397983 */ /* 0x000ee80000300800 */
[----:B----4-:R0:W-:Y:S04]  /*d5a30*/  @P6 STG.E.U8 desc[UR34][R10.64], R4 ;  /* 0x000000040a006986 */ /* 0x0101e8000c101122 */
[----:B------:R-:W-:-:S02]  /*d5a40*/  @P1 LOP3.LUT R60, R60, 0x4000000, RZ, 0xfc, !PT ;  /* 0x040000003c3c1812 */ /* 0x000fc400078efcff */
[----:B------:R-:W-:Y:S02]  /*d5a50*/  LOP3.LUT P1, RZ, R0, 0x20000000, RZ, 0xc0, !PT ;  /* 0x2000000000ff7812 */ /* 0x000fe4000782c0ff */
[----:B0-----:R-:W-:Y:S01]  /*d5a60*/  PRMT R4, R48, 0x7773, RZ ;  /* 0x0000777330047816 */ /* 0x001fe200000000ff */
[----:B------:R-:W4:Y:S04]  /*d5a70*/  LDL.LU.64 R10, [R1+0x880] ;  /* 0x00088000010a7983 */ /* 0x000f280000300a00 */
[----:B------:R0:W-:Y:S02]  /*d5a80*/  @P0 STG.E.U8 desc[UR34][R6.64], R4 ;  /* 0x0000000406000986 */ /* 0x0001e4000c101122 */
[----:B0-----:R-:W-:Y:S02]  /*d5a90*/  PRMT R4, R49, 0x7770, RZ ;  /* 0x0000777031047816 */ /* 0x001fe400000000ff */
[----:B------:R-:W3:Y:S04]  /*d5aa0*/  LDL.LU.64 R6, [R1+0x7e8] ;  /* 0x0007e80001067983 */ /* 0x000ee80000300a00 */
[----:B------:R0:W-:Y:S01]  /*d5ab0*/  @P1 STG.E.U8 desc[UR34][R58.64], R4 ;  /* 0x000000043a001986 */ /* 0x0001e2000c101122 */
[----:B------:R-:W-:-:S02]  /*d5ac0*/  LOP3.LUT P1, RZ, R60, 0x4000000, RZ, 0xc0, !PT ;  /* 0x040000003cff7812 */ /* 0x000fc4000782c0ff */
[----:B0-----:R-:W-:Y:S01]  /*d5ad0*/  PRMT R4, R49, 0x7771, RZ ;  /* 0x0000777131047816 */ /* 0x001fe200000000ff */
[----:B------:R-:W3:Y:S10]  /*d5ae0*/  LDL.LU.64 R58, [R1+0x878] ;  /* 0x00087800013a7983 */ /* 0x000ef40000300a00 */
[----:B------:R0:W-:Y:S01]  /*d5af0*/  @P1 STG.E.U8 desc[UR34][R54.64], R4 ;  /* 0x0000000436001986 */ /* 0x0001e2000c101122 */
[----:B------:R-:W-:-:S02]  /*d5b00*/  LOP3.LUT P1, RZ, R60, 0x2000000, RZ, 0xc0, !PT ;  /* 0x020000003cff7812 */ /* 0x000fc4000782c0ff */
[C---:B0-----:R-:W-:Y:S01]  /*d5b10*/  PRMT R4, R49.reuse, 0x7772, RZ ;  /* 0x0000777231047816 */ /* 0x041fe200000000ff */
[----:B------:R-:W3:Y:S10]  /*d5b20*/  LDL.LU.64 R54, [R1+0x870] ;  /* 0x0008700001367983 */ /* 0x000ef40000300a00 */
[----:B------:R0:W-:Y:S04]  /*d5b30*/  @P1 STG.E.U8 desc[UR34][R52.64], R4 ;  /* 0x0000000434001986 */ /* 0x0001e8000c101122 */
[----:B0-----:R-:W3:Y:S01]  /*d5b40*/  LDL.LU.64 R52, [R1+0x868] ;  /* 0x0008680001347983 */ /* 0x001ee20000300a00 */
[----:B------:R-:W-:-:S03]  /*d5b50*/  PRMT R4, R49, 0x7773, RZ ;  /* 0x0000777331047816 */ /* 0x000fc600000000ff */
[----:B------:R-:W3:Y:S01]  /*d5b60*/  LDL.LU.64 R48, [R1+0x860] ;  /* 0x0008600001307983 */ /* 0x000ee20000300a00 */
[----:B------:R-:W-:-:S13]  /*d5b70*/  LOP3.LUT P1, RZ, R60, 0x1000000, RZ, 0xc0, !PT ;  /* 0x010000003cff7812 */ /* 0x000fda000782c0ff */
        /* <DEDUP_REMOVED lines=17> */
[C---:B------:R-:W-:Y:S02]  /*d5c90*/  LOP3.LUT P2, RZ, R61.reuse, 0x80, RZ, 0xc0, !PT ;  /* 0x000000803dff7812 */ /* 0x040fe4000784c0ff */
[----:B------:R-:W-:Y:S02]  /*d5ca0*/  LOP3.LUT P3, RZ, R61, 0x100, RZ, 0xc0, !PT ;  /* 0x000001003dff7812 */ /* 0x000fe4000786c0ff */
[----:B0-----:R-:W-:Y:S02]  /*d5cb0*/  PRMT R4, R3, 0x7771, RZ ;  /* 0x0000777103047816 */ /* 0x001fe400000000ff */
[C---:B------:R-:W-:Y:S02]  /*d5cc0*/  LOP3.LUT P4, RZ, R61.reuse, 0x200, RZ, 0xc0, !PT ;  /* 0x000002003dff7812 */ /* 0x040fe4000788c0ff */
[----:B------:R-:W-:-:S02]  /*d5cd0*/  LOP3.LUT P5, RZ, R61, 0x400, RZ, 0xc0, !PT ;  /* 0x000004003dff7812 */ /* 0x000fc400078ac0ff */
[C---:B------:R-:W-:Y:S02]  /*d5ce0*/  LOP3.LUT P6, RZ, R61.reuse, 0x800, RZ, 0xc0, !PT ;  /* 0x000008003dff7812 */ /* 0x040fe400078cc0ff */
[----:B------:R-:W-:Y:S01]  /*d5cf0*/  LOP3.LUT P0, RZ, R61, 0x1000, RZ, 0xc0, !PT ;  /* 0x000010003dff7812 */ /* 0x000fe2000780c0ff */
[----:B--2---:R0:W-:Y:S02]  /*d5d00*/  @P1 STG.E.U8 desc[UR34][R14.64], R4 ;  /* 0x000000040e001986 */ /* 0x0041e4000c101122 */
[----:B0-----:R-:W-:-:S05]  /*d5d10*/  PRMT R4, R3, 0x7772, RZ ;  /* 0x0000777203047816 */ /* 0x001fca00000000ff */
[----:B----4-:R0:W-:Y:S02]  /*d5d20*/  @P2 STG.E.U8 desc[UR34][R10.64], R4 ;  /* 0x000000040a002986 */ /* 0x0101e4000c101122 */
[----:B0-----:R-:W-:Y:S02]  /*d5d30*/  PRMT R4, R3, 0x7773, RZ ;  /* 0x0000777303047816 */ /* 0x001fe400000000ff */
[----:B------:R-:W2:Y:S04]  /*d5d40*/  LDL.LU R3, [R1+0x51d4] ;  /* 0x0051d40001037983 */ /* 0x000ea80000300800 */
[----:B---3--:R0:W-:Y:S04]  /*d5d50*/  @P3 STG.E.U8 desc[UR34][R6.64], R4 ;  /* 0x0000000406003986 */ /* 0x0081e8000c101122 */
[----:B------:R-:W3:Y:S04]  /*d5d60*/  LDL.LU.64 R14, [R1+0x858] ;  /* 0x00085800010e7983 */ /* 0x000ee80000300a00 */
[----:B------:R-:W4:Y:S01]  /*d5d70*/  LDL.LU.64 R10, [R1+0x850] ;  /* 0x00085000010a7983 */ /* 0x000f220000300a00 */
[----:B0-----:R-:W-:-:S03]  /*d5d80*/  PRMT R4, R57, 0x7770, RZ ;  /* 0x0000777039047816 */ /* 0x001fc600000000ff */
[----:B------:R-:W2:Y:S04]  /*d5d90*/  LDL.LU.64 R6, [R1+0x848] ;  /* 0x0008480001067983 */ /* 0x000ea80000300a00 */
[----:B------:R0:W-:Y:S02]  /*d5da0*/  @P4 STG.E.U8 desc[UR34][R58.64], R4 ;  /* 0x000000043a004986 */ /* 0x0001e4000c101122 */
[----:B0-----:R-:W-:-:S05]  /*d5db0*/  PRMT R4, R57, 0x7771, RZ ;  /* 0x0000777139047816 */ /* 0x001fca00000000ff */
[----:B------:R0:W-:Y:S02]  /*d5dc0*/  @P5 STG.E.U8 desc[UR34][R54.64], R4 ;  /* 0x0000000436005986 */ /* 0x0001e4000c101122 */
[----:B0-----:R-:W-:-:S05]  /*d5dd0*/  PRMT R4, R57, 0x7772, RZ ;  /* 0x0000777239047816 */ /* 0x001fca00000000ff */
[----:B------:R0:W-:Y:S04]  /*d5de0*/  @P6 STG.E.U8 desc[UR34][R52.64], R4 ;  /* 0x0000000434006986 */ /* 0x0001e8000c101122 */
[----:B0-----:R-:W2:Y:S01]  /*d5df0*/  LDL.LU R53, [R1+0x13c] ;  /* 0x00013c0001357983 */ /* 0x001ea20000300800 */
[----:B------:R-:W-:-:S03]  /*d5e00*/  PRMT R4, R57, 0x7773, RZ ;  /* 0x0000777339047816 */ /* 0x000fc600000000ff */
[----:B------:R-:W3:Y:S04]  /*d5e10*/  LDL.LU.64 R58, [R1+0x840] ;  /* 0x00084000013a7983 */ /* 0x000ee80000300a00 */
[----:B------:R0:W-:Y:S04]  /*d5e20*/  @P0 STG.E.U8 desc[UR34][R48.64], R4 ;  /* 0x0000000430000986 */ /* 0x0001e8000c101122 */
[----:B------:R-:W4:Y:S04]  /*d5e30*/  LDL.LU.64 R54, [R1+0x838] ;  /* 0x0008380001367983 */ /* 0x000f280000300a00 */
[----:B0-----:R-:W4:Y:S04]  /*d5e40*/  LDL.LU.64 R48, [R1+0x830] ;  /* 0x0008300001307983 */ /* 0x001f280000300a00 */
[----:B------:R-:W4:Y:S01]  /*d5e50*/  LDL.LU R52, [R1+0x12c] ;  /* 0x00012c0001347983 */ /* 0x000f220000300800 */
[----:B------:R-:W-:-:S02]  /*d5e60*/  LOP3.LUT P1, RZ, R61, 0x2000000, RZ, 0xc0, !PT ;  /* 0x020000003dff7812 */ /* 0x000fc4000782c0ff */
[----:B------:R-:W-:Y:S01]  /*d5e70*/  LOP3.LUT R60, R60, 0xfffffdff, RZ, 0xc0, !PT ;  /* 0xfffffdff3c3c7812 */ /* 0x000fe200078ec0ff */
[----:B------:R-:W4:Y:S04]  /*d5e80*/  LDL.LU.64 R30, [R1+0x828] ;  /* 0x00082800011e7983 */ /* 0x000f280000300a00 */
[----:B------:R-:W4:Y:S04]  /*d5e90*/  LDL.LU.64 R26, [R1+0x820] ;  /* 0x00082000011a7983 */ /* 0x000f280000300a00 */
[----:B------:R-:W4:Y:S02]  /*d5ea0*/  LDL.LU.64 R24, [R1+0x818] ;  /* 0x0008180001187983 */ /* 0x000f240000300a00 */
[----:B------:R-:W-:-:S02]  /*d5eb0*/  @P1 LOP3.LUT R60, R60, 0x200, RZ, 0xfc, !PT ;  /* 0x000002003c3c1812 */ /* 0x000fc400078efcff */
[----:B------:R-:W-:Y:S01]  /*d5ec0*/  LOP3.LUT P1, RZ, R61, 0x1000000, RZ, 0xc0, !PT ;  /* 0x010000003dff7812 */ /* 0x000fe2000782c0ff */
[----:B------:R-:W4:Y:S01]  /*d5ed0*/  LDL.LU R57, [R1+0x11c] ;  /* 0x00011c0001397983 */ /* 0x000f220000300800 */
[----:B------:R-:W-:-:S03]  /*d5ee0*/  LOP3.LUT R60, R60, 0xfffffbff, RZ, 0xc0, !PT ;  /* 0xfffffbff3c3c7812 */ /* 0x000fc600078ec0ff */
[----:B------:R-:W4:Y:S04]  /*d5ef0*/  LDL.LU.64 R22, [R1+0x800] ;  /* 0x0008000001167983 */ /* 0x000f280000300a00 */
[----:B------:R-:W4:Y:S04]  /*d5f00*/  LDL.LU.64 R20, [R1+0x7e0] ;  /* 0x0007e00001147983 */ /* 0x000f280000300a00 */
[----:B------:R-:W-:Y:S01]  /*d5f10*/  @P1 LOP3.LUT R60, R60, 0x400, RZ, 0xfc, !PT ;  /* 0x000004003c3c1812 */ /* 0x000fe200078efcff */
[----:B------:R-:W4:Y:S01]  /*d5f20*/  LDL.LU.64 R18, [R1+0x7c0] ;  /* 0x0007c00001127983 */ /* 0x000f220000300a00 */
[----:B------:R-:W-:-:S02]  /*d5f30*/  LOP3.LUT P1, RZ, R61, 0x800000, RZ, 0xc0, !PT ;  /* 0x008000003dff7812 */ /* 0x000fc4000782c0ff */
[----:B------:R-:W-:Y:S01]  /*d5f40*/  LOP3.LUT R60, R60, 0xfffff7ff, RZ, 0xc0, !PT ;  /* 0xfffff7ff3c3c7812 */ /* 0x000fe200078ec0ff */
[----:B------:R-:W4:Y:S10]  /*d5f50*/  LDL.LU.64 R16, [R1+0x7b8] ;  /* 0x0007b80001107983 */ /* 0x000f340000300a00 */
[----:B------:R-:W-:-:S02]  /*d5f60*/  @P1 LOP3.LUT R60, R60, 0x800, RZ, 0xfc, !PT ;  /* 0x000008003c3c1812 */ /* 0x000fc400078efcff */
        /* <DEDUP_REMOVED lines=12> */
[C---:B------:R-:W-:Y:S02]  /*d6030*/  LOP3.LUT P1, RZ, R61.reuse, 0x40000, RZ, 0xc0, !PT ;  /* 0x000400003dff7812 */ /* 0x040fe4000782c0ff */
[----:B------:R-:W-:Y:S02]  /*d6040*/  LOP3.LUT R60, R60, 0xfffeffff, RZ, 0xc0, !PT ;  /* 0xfffeffff3c3c7812 */ /* 0x000fe400078ec0ff */
[C---:B------:R-:W-:Y:S02]  /*d6050*/  LOP3.LUT P5, RZ, R61.reuse, 0x2000, RZ, 0xc0, !PT ;  /* 0x000020003dff7812 */ /* 0x040fe400078ac0ff */
[----:B------:R-:W-:-:S07]  /*d6060*/  LOP3.LUT P6, RZ, R61, 0x4000, RZ, 0xc0, !PT ;  /* 0x000040003dff7812 */ /* 0x000fce00078cc0ff */
[----:B------:R-:W-:Y:S02]  /*d6070*/  @P1 LOP3.LUT R60, R60, 0x10000, RZ, 0xfc, !PT ;  /* 0x000100003c3c1812 */ /* 0x000fe400078efcff */
[C---:B------:R-:W-:Y:S02]  /*d6080*/  LOP3.LUT P1, RZ, R61.reuse, 0x20000, RZ, 0xc0, !PT ;  /* 0x000200003dff7812 */ /* 0x040fe4000782c0ff */
[----:B------:R-:W-:Y:S02]  /*d6090*/  LOP3.LUT P0, RZ, R61, 0x8000, RZ, 0xc0, !PT ;  /* 0x000080003dff7812 */ /* 0x000fe4000780c0ff */
[----:B------:R-:W-:-:S09]  /*d60a0*/  LOP3.LUT R60, R60, 0xfffdffff, RZ, 0xc0, !PT ;  /* 0xfffdffff3c3c7812 */ /* 0x000fd200078ec0ff */
[----:B------:R-:W-:Y:S02]  /*d60b0*/  @P1 LOP3.LUT R60, R60, 0x20000, RZ, 0xfc, !PT ;  /* 0x000200003c3c1812 */ /* 0x000fe400078efcff */
[----:B------:R-:W-:Y:S02]  /*d60c0*/  LOP3.LUT P1, RZ, R61, 0x10000, RZ, 0xc0, !PT ;  /* 0x000100003dff7812 */ /* 0x000fe4000782c0ff */
[----:B--2---:R-:W-:-:S05]  /*d60d0*/  PRMT R4, R53, 0x7770, RZ ;  /* 0x0000777035047816 */ /* 0x004fca00000000ff */
[----:B---3--:R0:W-:Y:S02]  /*d60e0*/  @P5 STG.E.U8 desc[UR34][R14.64], R4 ;  /* 0x000000040e005986 */ /* 0x0081e4000c101122 */
[C---:B0-----:R-:W-:Y:S02]  /*d60f0*/  PRMT R4, R53.reuse, 0x7771, RZ ;  /* 0x0000777135047816 */ /* 0x041fe400000000ff */
[----:B------:R-:W2:Y:S04]  /*d6100*/  LDL.LU.64 R14, [R1+0x7b0] ;  /* 0x0007b000010e7983 */ /* 0x000ea80000300a00 */
[----:B----4-:R0:W-:Y:S02]  /*d6110*/  @P6 STG.E.U8 desc[UR34][R10.64], R4 ;  /* 0x000000040a006986 */ /* 0x0101e4000c101122 */
[----:B0-----:R-:W-:-:S02]  /*d6120*/  PRMT R4, R53, 0x7772, RZ ;  /* 0x0000777235047816 */ /* 0x001fc400000000ff */
[----:B------:R-:W3:Y:S04]  /*d6130*/  LDL.LU.64 R10, [R1+0x7a0] ;  /* 0x0007a000010a7983 */ /* 0x000ee80000300a00 */
[----:B------:R0:W-:Y:S02]  /*d6140*/  @P0 STG.E.U8 desc[UR34][R6.64], R4 ;  /* 0x0000000406000986 */ /* 0x0001e4000c101122 */
[----:B0-----:R-:W-:Y:S02]  /*d6150*/  PRMT R4, R53, 0x7773, RZ ;  /* 0x0000777335047816 */ /* 0x001fe400000000ff */
[----:B------:R-:W4:Y:S04]  /*d6160*/  LDL.LU.64 R6, [R1+0x798] ;  /* 0x0007980001067983 */ /* 0x000f280000300a00 */
[----:B------:R0:W-:Y:S01]  /*d6170*/  @P1 STG.E.U8 desc[UR34][R58.64], R4 ;  /* 0x000000043a001986 */ /* 0x0001e2000c101122 */
[----:B------:R-:W-:-:S03]  /*d6180*/  LOP3.LUT P1, RZ, R60, 0x20000, RZ, 0xc0, !PT ;  /* 0x000200003cff7812 */ /* 0x000fc6000782c0ff */
[----:B------:R-:W4:Y:S01]  /*d6190*/  LDL.LU R53, [R1+0xfc] ;  /* 0x0000fc0001357983 */ /* 0x000f220000300800 */
[----:B0-----:R-:W-:-:S03]  /*d61a0*/  PRMT R4, R52, 0x7770, RZ ;  /* 0x0000777034047816 */ /* 0x001fc600000000ff */
[----:B------:R-:W4:Y:S06]  /*d61b0*/  LDL.LU.64 R58, [R1+0x790] ;  /* 0x00079000013a7983 */ /* 0x000f2c0000300a00 */
[----:B------:R0:W-:Y:S01]  /*d61c0*/  @P1 STG.E.U8 desc[UR34][R54.64], R4 ;  /* 0x0000000436001986 */ /* 0x0001e2000c101122 */
[----:B------:R-:W-:Y:S02]  /*d61d0*/  LOP3.LUT P1, RZ, R60, 0x10000, RZ, 0xc0, !PT ;  /* 0x000100003cff7812 */ /* 0x000fe4000782c0ff */
[----:B0-----:R-:W-:Y:S01]  /*d61e0*/  PRMT R4, R52, 0x7771, RZ ;  /* 0x0000777134047816 */ /* 0x001fe200000000ff */
[----:B------:R-:W4:Y:S10]  /*d61f0*/  LDL.LU.64 R54, [R1+0x788] ;  /* 0x0007880001367983 */ /* 0x000f340000300a00 */
[----:B------:R0:W-:Y:S04]  /*d6200*/  @P1 STG.E.U8 desc[UR34][R48.64], R4 ;  /* 0x0000000430001986 */ /* 0x0001e8000c101122 */
[----:B0-----:R-:W4:Y:S01]  /*d6210*/  LDL.LU.64 R48, [R1+0x780] ;  /* 0x0007800001307983 */ /* 0x001f220000300a00 */
[----:B------:R-:W-:-:S02]  /*d6220*/  LOP3.LUT P1, RZ, R60, 0x8000, RZ, 0xc0, !PT ;  /* 0x000080003cff7812 */ /* 0x000fc4000782c0ff */
        /* <DEDUP_REMOVED lines=20> */
[----:B0-----:R-:W-:-:S07]  /*d6370*/  PRMT R4, R3, 0x7770, RZ ;  /* 0x0000777003047816 */ /* 0x001fce00000000ff */
[----:B------:R0:W-:Y:S01]  /*d6380*/  @P1 STG.E.U8 desc[UR34][R16.64], R4 ;  /* 0x0000000410001986 */ /* 0x0001e2000c101122 */
[----:B------:R-:W-:Y:S02]  /*d6390*/  LOP3.LUT P4, RZ, R61, 0x10000000, RZ, 0xc0, !PT ;  /* 0x100000003dff7812 */ /* 0x000fe4000788c0ff */
[----:B0-----:R-:W-:Y:S02]  /*d63a0*/  PRMT R4, R3, 0x7771, RZ ;  /* 0x0000777103047816 */ /* 0x001fe400000000ff */
[C---:B------:R-:W-:Y:S02]  /*d63b0*/  LOP3.LUT P5, RZ, R61.reuse, 0x20000000, RZ, 0xc0, !PT ;  /* 0x200000003dff7812 */ /* 0x040fe400078ac0ff */
[C---:B------:R-:W-:Y:S02]  /*d63c0*/  LOP3.LUT P6, RZ, R61.reuse, 0x40000000, RZ, 0xc0, !PT ;  /* 0x400000003dff7812 */ /* 0x040fe400078cc0ff */
[----:B------:R-:W-:Y:S01]  /*d63d0*/  LOP3.LUT P0, RZ, R61, 0x80000000, RZ, 0xc0, !PT ;  /* 0x800000003dff7812 */ /* 0x000fe2000780c0ff */
[----:B--2---:R0:W-:Y:S02]  /*d63e0*/  @P2 STG.E.U8 desc[UR34][R14.64], R4 ;  /* 0x000000040e002986 */ /* 0x0041e4000c101122 */
[----:B0-----:R-:W-:-:S05]  /*d63f0*/  PRMT R4, R3, 0x7772, RZ ;  /* 0x0000777203047816 */ /* 0x001fca00000000ff */
[----:B---3--:R0:W-:Y:S02]  /*d6400*/  @P3 STG.E.U8 desc[UR34][R10.64], R4 ;  /* 0x000000040a003986 */ /* 0x0081e4000c101122 */
[----:B0-----:R-:W-:Y:S02]  /*d6410*/  PRMT R4, R3, 0x7773, RZ ;  /* 0x0000777303047816 */ /* 0x001fe400000000ff */
[----:B------:R-:W2:Y:S04]  /*d6420*/  LDL.LU R3, [R1+0x51d0] ;  /* 0x0051d00001037983 */ /* 0x000ea80000300800 */
[----:B----4-:R0:W-:Y:S04]  /*d6430*/  @P4 STG.E.U8 desc[UR34][R6.64], R4 ;  /* 0x0000000406004986 */ /* 0x0101e8000c101122 */
[----:B------:R-:W3:Y:S01]  /*d6440*/  LDL.LU.64 R10, [R1+0x778] ;  /* 0x00077800010a7983 */ /* 0x000ee20000300a00 */
[----:B0-----:R-:W-:-:S05]  /*d6450*/  PRMT R4, R53, 0x7770, RZ ;  /* 0x0000777035047816 */ /* 0x001fca00000000ff */
[----:B------:R0:W-:Y:S02]  /*d6460*/  @P5 STG.E.U8 desc[UR34][R58.64], R4 ;  /* 0x000000043a005986 */ /* 0x0001e4000c101122 */
[----:B0-----:R-:W-:-:S05]  /*d6470*/  PRMT R4, R53, 0x7771, RZ ;  /* 0x0000777135047816 */ /* 0x001fca00000000ff */
[----:B------:R0:W-:Y:S02]  /*d6480*/  @P6 STG.E.U8 desc[UR34][R54.64], R4 ;  /* 0x0000000436006986 */ /* 0x0001e4000c101122 */
[----:B0-----:R-:W-:-:S05]  /*d6490*/  PRMT R4, R53, 0x7772, RZ ;  /* 0x0000777235047816 */ /* 0x001fca00000000ff */
[----:B------:R0:W-:Y:S04]  /*d64a0*/  @P0 STG.E.U8 desc[UR34][R48.64], R4 ;  /* 0x0000000430000986 */ /* 0x0001e8000c101122 */
[----:B0-----:R-:W4:Y:S04]  /*d64b0*/  LDL.LU.64 R48, [R1+0x770] ;  /* 0x0007700001307983 */ /* 0x001f280000300a00 */
[----:B------:R-:W4:Y:S04]  /*d64c0*/  LDL.LU.64 R6, [R1+0x768] ;  /* 0x0007680001067983 */ /* 0x000f280000300a00 */
[----:B------:R-:W4:Y:S04]  /*d64d0*/  LDL.LU.64 R58, [R1+0x760] ;  /* 0x00076000013a7983 */ /* 0x000f280000300a00 */
[----:B------:R-:W4:Y:S04]  /*d64e0*/  LDL.LU R57, [R1+0xec] ;  /* 0x0000ec0001397983 */ /* 0x000f280000300800 */
[----:B------:R-:W4:Y:S04]  /*d64f0*/  LDL.LU.64 R54, [R1+0x758] ;  /* 0x0007580001367983 */ /* 0x000f280000300a00 */
[----:B------:R-:W4:Y:S01]  /*d6500*/  LDL.LU R16, [R1+0xdc] ;  /* 0x0000dc0001107983 */ /* 0x000f220000300800 */
[----:B------:R-:W-:-:S03]  /*d6510*/  PRMT R4, R53, 0x7773, RZ ;  /* 0x0000777335047816 */ /* 0x000fc600000000ff */
[----:B------:R-:W4:Y:S01]  /*d6520*/  LDL.LU.64 R52, [R1+0x750] ;  /* 0x0007500001347983 */ /* 0x000f220000300a00 */
[----:B------:R-:W-:Y:S02]  /*d6530*/  LOP3.LUT R60, R60, 0xfffffffe, RZ, 0xc0, !PT ;  /* 0xfffffffe3c3c7812 */ /* 0x000fe400078ec0ff */
[C---:B--2---:R-:W-:Y:S02]  /*d6540*/  LOP3.LUT P5, RZ, R3.reuse, 0x1, RZ, 0xc0, !PT ;  /* 0x0000000103ff7812 */ /* 0x044fe400078ac0ff */
[----:B------:R-:W-:-:S11]  /*d6550*/  LOP3.LUT P6, RZ, R3, 0x2, RZ, 0xc0, !PT ;  /* 0x0000000203ff7812 */ /* 0x000fd600078cc0ff */
[----:B---3--:R4:W-:Y:S02]  /*d6560*/  @P5 STG.E.U8 desc[UR34][R10.64], R4 ;  /* 0x000000040a005986 */ /* 0x0089e4000c101122 */
[----:B----4-:R-:W-:-:S05]  /*d6570*/  PRMT R4, R57, 0x7770, RZ ;  /* 0x0000777039047816 */ /* 0x010fca00000000ff */
[----:B------:R0:W-:Y:S04]  /*d6580*/  @P6 STG.E.U8 desc[UR34][R48.64], R4 ;  /* 0x0000000430006986 */ /* 0x0001e8000c101122 */
[----:B0-----:R-:W2:Y:S01]  /*d6590*/  LDL.LU.64 R48, [R1+0x748] ;  /* 0x0007480001307983 */ /* 0x001ea20000300a00 */
[----:B------:R-:W-:-:S03]  /*d65a0*/  LOP3.LUT P1, RZ, R3, 0x1000, RZ, 0xc0, !PT ;  /* 0x0000100003ff7812 */ /* 0x000fc6000782c0ff */
[----:B------:R-:W3:Y:S01]  /*d65b0*/  LDL.LU.64 R30, [R1+0x740] ;  /* 0x00074000011e7983 */ /* 0x000ee20000300a00 */
[----:B------:R-:W-:-:S03]  /*d65c0*/  LOP3.LUT P0, RZ, R3, 0x4, RZ, 0xc0, !PT ;  /* 0x0000000403ff7812 */ /* 0x000fc6000780c0ff */
[----:B------:R-:W4:Y:S01]  /*d65d0*/  LDL.LU.64 R24, [R1+0x730] ;  /* 0x0007300001187983 */ /* 0x000f220000300a00 */
[----:B------:R-:W-:-:S03]  /*d65e0*/  PRMT R4, R57, 0x7771, RZ ;  /* 0x0000777139047816 */ /* 0x000fc600000000ff */
[----:B------:R-:W3:Y:S02]  /*d65f0*/  LDL.LU R17, [R1+0xc0] ;  /* 0x0000c00001117983 */ /* 0x000ee40000300800 */
[----:B------:R-:W-:Y:S02]  /*d6600*/  @P1 LOP3.LUT R60, R60, 0x1, RZ, 0xfc, !PT ;  /* 0x000000013c3c1812 */ /* 0x000fe400078efcff */
[----:B------:R-:W-:Y:S01]  /*d6610*/  LOP3.LUT P1, RZ, R3, 0x800, RZ, 0xc0, !PT ;  /* 0x0000080003ff7812 */ /* 0x000fe2000782c0ff */
[----:B------:R-:W3:Y:S01]  /*d6620*/  LDL.LU.64 R22, [R1+0x728] ;  /* 0x0007280001167983 */ /* 0x000ee20000300a00 */
[----:B------:R-:W-:-:S03]  /*d6630*/  LOP3.LUT R60, R60, 0xfffffffd, RZ, 0xc0, !PT ;  /* 0xfffffffd3c3c7812 */ /* 0x000fc600078ec0ff */
[----:B------:R0:W-:Y:S04]  /*d6640*/  @P0 STG.E.U8 desc[UR34][R6.64], R4 ;  /* 0x0000000406000986 */ /* 0x0001e8000c101122 */
[----:B------:R-:W3:Y:S04]  /*d6650*/  LDL.LU.64 R20, [R1+0x720] ;  /* 0x0007200001147983 */ /* 0x000ee80000300a00 */
[----:B------:R-:W-:Y:S01]  /*d6660*/  @P1 LOP3.LUT R60, R60, 0x2, RZ, 0xfc, !PT ;  /* 0x000000023c3c1812 */ /* 0x000fe200078efcff */
[----:B------:R-:W4:Y:S01]  /*d6670*/  LDL.LU.64 R18, [R1+0x6e8] ;  /* 0x0006e80001127983 */ /* 0x000f220000300a00 */
[----:B------:R-:W-:-:S02]  /*d6680*/  LOP3.LUT P1, RZ, R3, 0x400, RZ, 0xc0, !PT ;  /* 0x0000040003ff7812 */ /* 0x000fc4000782c0ff */
[----:B------:R-:W-:Y:S01]  /*d6690*/  LOP3.LUT R60, R60, 0xfffffffb, RZ, 0xc0, !PT ;  /* 0xfffffffb3c3c7812 */ /* 0x000fe200078ec0ff */
[----:B------:R-:W4:Y:S01]  /*d66a0*/  LDL.LU.64 R14, [R1+0x6e0] ;  /* 0x0006e000010e7983 */ /* 0x000f220000300a00 */
[----:B0-----:R-:W-:Y:S02]  /*d66b0*/  PRMT R4, R57, 0x7772, RZ ;  /* 0x0000777239047816 */ /* 0x001fe400000000ff */
[----:B------:R-:W-:Y:S01]  /*d66c0*/  PRMT R26, R16, 0x7770, RZ ;  /* 0x00007770101a7816 */ /* 0x000fe200000000ff */
[----:B------:R-:W4:Y:S04]  /*d66d0*/  LDL.LU.64 R10, [R1+0x6d8] ;  /* 0x0006d800010a7983 */ /* 0x000f280000300a00 */
[----:B------:R-:W4:Y:S02]  /*d66e0*/  LDL.LU.64 R6, [R1+0x6d0] ;  /* 0x0006d00001067983 */ /* 0x000f240000300a00 */
        /* <DEDUP_REMOVED lines=19> */
[----:B------:R-:W-:-:S13]  /*d6820*/  LOP3.LUT P1, RZ, R3, 0x8, RZ, 0xc0, !PT ;  /* 0x0000000803ff7812 */ /* 0x000fda000782c0ff */
[----:B------:R0:W-:Y:S01]  /*d6830*/  @P1 STG.E.U8 desc[UR34][R58.64], R4 ;  /* 0x000000043a001986 */ /* 0x0001e2000c101122 */
[----:B------:R-:W-:Y:S02]  /*d6840*/  LOP3.LUT P1, RZ, R60, 0x100, RZ, 0xc0, !PT ;  /* 0x000001003cff7812 */ /* 0x000fe4000782c0ff */
[----:B0-----:R-:W-:-:S11]  /*d6850*/  PRMT R4, R57, 0x7773, RZ ;  /* 0x0000777339047816 */ /* 0x001fd600000000ff */
[----:B------:R0:W-:Y:S01]  /*d6860*/  @P1 STG.E.U8 desc[UR34][R54.64], R4 ;  /* 0x0000000436001986 */ /* 0x0001e2000c101122 */
[----:B------:R-:W-:-:S03]  /*d6870*/  LOP3.LUT P1, RZ, R60, 0x80, RZ, 0xc0, !PT ;  /* 0x000000803cff7812 */ /* 0x000fc6000782c0ff */
[----:B0-----:R-:W4:Y:S10]  /*d6880*/  LDL.LU.64 R4, [R1+0x6c8] ;  /* 0x0006c80001047983 */ /* 0x001f340000300a00 */
[----:B------:R0:W-:Y:S01]  /*d6890*/  @P1 STG.E.U8 desc[UR34][R52.64], R26 ;  /* 0x0000001a34001986 */ /* 0x0001e2000c101122 */
[----:B------:R-:W-:-:S03]  /*d68a0*/  LOP3.LUT P1, RZ, R60, 0x40, RZ, 0xc0, !PT ;  /* 0x000000403cff7812 */ /* 0x000fc6000782c0ff */
[----:B------:R-:W4:Y:S04]  /*d68b0*/  LDL.LU R57, [R1+0xa0] ;  /* 0x0000a00001397983 */ /* 0x000f280000300800 */
[----:B------:R-:W4:Y:S01]  /*d68c0*/  LDL.LU.64 R58, [R1+0x6c0] ;  /* 0x0006c000013a7983 */ /* 0x000f220000300a00 */
[----:B0-----:R-:W-:-:S03]  /*d68d0*/  PRMT R26, R16, 0x7771, RZ ;  /* 0x00007771101a7816 */ /* 0x001fc600000000ff */
[----:B------:R-:W4:Y:S04]  /*d68e0*/  LDL.LU.64 R54, [R1+0x6b8] ;  /* 0x0006b80001367983 */ /* 0x000f280000300a00 */
[----:B------:R-:W4:Y:S04]  /*d68f0*/  LDL.LU.64 R52, [R1+0x6b0] ;  /* 0x0006b00001347983 */ /* 0x000f280000300a00 */
[----:B--2---:R0:W-:Y:S04]  /*d6900*/  @P1 STG.E.U8 desc[UR34][R48.64], R26 ;  /* 0x0000001a30001986 */ /* 0x0041e8000c101122 */
[----:B0-----:R-:W2:Y:S01]  /*d6910*/  LDL.LU.64 R48, [R1+0x51c8] ;  /* 0x0051c80001307983 */ /* 0x001ea20000300a00 */
[----:B------:R-:W-:-:S02]  /*d6920*/  LOP3.LUT P1, RZ, R60, 0x20, RZ, 0xc0, !PT ;  /* 0x000000203cff7812 */ /* 0x000fc4000782c0ff */
[C---:B------:R-:W-:Y:S02]  /*d6930*/  PRMT R26, R16.reuse, 0x7772, RZ ;  /* 0x00007772101a7816 */ /* 0x040fe400000000ff */
[----:B------:R-:W-:-:S09]  /*d6940*/  PRMT R16, R16, 0x7773, RZ ;  /* 0x0000777310107816 */ /* 0x000fd200000000ff */
[----:B---3--:R-:W-:Y:S01]  /*d6950*/  @P1 STG.E.U8 desc[UR34][R30.64], R26 ;  /* 0x0000001a1e001986 */ /* 0x008fe2000c101122 */
[----:B------:R-:W-:-:S13]  /*d6960*/  LOP3.LUT P1, RZ, R60, 0x10, RZ, 0xc0, !PT ;  /* 0x000000103cff7812 */ /* 0x000fda000782c0ff */
[----:B----4-:R0:W-:Y:S01]  /*d6970*/  @P1 STG.E.U8 desc[UR34][R24.64], R16 ;  /* 0x0000001018001986 */ /* 0x0101e2000c101122 */
        /* <DEDUP_REMOVED lines=8> */
[----:B------:R-:W-:Y:S01]  /*d6a00*/  @P1 STG.E.U8 desc[UR34][R18.64], R16 ;  /* 0x0000001012001986 */ /* 0x000fe2000c101122 */
[----:B------:R-:W-:Y:S02]  /*d6a10*/  LOP3.LUT P1, RZ, R60, 0x1, RZ, 0xc0, !PT ;  /* 0x000000013cff7812 */ /* 0x000fe4000782c0ff */
[----:B------:R-:W-:Y:S02]  /*d6a20*/  LOP3.LUT P2, RZ, R3, 0x2000, RZ, 0xc0, !PT ;  /* 0x0000200003ff7812 */ /* 0x000fe4000784c0ff */
[----:B------:R-:W-:Y:S02]  /*d6a30*/  PRMT R60, R17, 0x7773, RZ ;  /* 0x00007773113c7816 */ /* 0x000fe400000000ff */
[C---:B------:R-:W-:Y:S02]  /*d6a40*/  LOP3.LUT P3, RZ, R3.reuse, 0x4000, RZ, 0xc0, !PT ;  /* 0x0000400003ff7812 */ /* 0x040fe4000786c0ff */
[----:B------:R-:W-:-:S05]  /*d6a50*/  LOP3.LUT P4, RZ, R3, 0x8000, RZ, 0xc0, !PT ;  /* 0x0000800003ff7812 */ /* 0x000fca000788c0ff */
[----:B------:R2:W-:Y:S01]  /*d6a60*/  @P1 STG.E.U8 desc[UR34][R14.64], R60 ;  /* 0x0000003c0e001986 */ /* 0x0005e2000c101122 */
[C---:B------:R-:W-:Y:S02]  /*d6a70*/  LOP3.LUT P5, RZ, R3.reuse, 0x10000, RZ, 0xc0, !PT ;  /* 0x0001000003ff7812 */ /* 0x040fe400078ac0ff */
[C---:B------:R-:W-:Y:S02]  /*d6a80*/  LOP3.LUT P6, RZ, R3.reuse, 0x20000, RZ, 0xc0, !PT ;  /* 0x0002000003ff7812 */ /* 0x040fe400078cc0ff */
[----:B------:R-:W-:Y:S02]  /*d6a90*/  LOP3.LUT P0, RZ, R3, 0x40000, RZ, 0xc0, !PT ;  /* 0x0004000003ff7812 */ /* 0x000fe4000780c0ff */
[----:B--2---:R-:W-:-:S05]  /*d6aa0*/  PRMT R60, R48, 0x7770, RZ ;  /* 0x00007770303c7816 */ /* 0x004fca00000000ff */
[----:B------:R0:W-:Y:S02]  /*d6ab0*/  @P2 STG.E.U8 desc[UR34][R10.64], R60 ;  /* 0x0000003c0a002986 */ /* 0x0001e4000c101122 */
[----:B0-----:R-:W-:-:S05]  /*d6ac0*/  PRMT R60, R48, 0x7771, RZ ;  /* 0x00007771303c7816 */ /* 0x001fca00000000ff */
[----:B------:R0:W-:Y:S02]  /*d6ad0*/  @P3 STG.E.U8 desc[UR34][R6.64], R60 ;  /* 0x0000003c06003986 */ /* 0x0001e4000c101122 */
[----:B0-----:R-:W-:-:S05]  /*d6ae0*/  PRMT R60, R48, 0x7772, RZ ;  /* 0x00007772303c7816 */ /* 0x001fca00000000ff */
[----:B------:R0:W-:Y:S02]  /*d6af0*/  @P4 STG.E.U8 desc[UR34][R4.64], R60 ;  /* 0x0000003c04004986 */ /* 0x0001e4000c101122 */
[----:B0-----:R-:W-:Y:S02]  /*d6b00*/  PRMT R60, R48, 0x7773, RZ ;  /* 0x00007773303c7816 */ /* 0x001fe400000000ff */
[----:B------:R-:W2:Y:S04]  /*d6b10*/  LDL.LU R48, [R1+0x51c0] ;  /* 0x0051c00001307983 */ /* 0x000ea80000300800 */
[----:B------:R-:W3:Y:S04]  /*d6b20*/  LDL.LU.64 R14, [R1+0x718] ;  /* 0x00071800010e7983 */ /* 0x000ee80000300a00 */
[----:B------:R0:W-:Y:S04]  /*d6b30*/  @P5 STG.E.U8 desc[UR34][R58.64], R60 ;  /* 0x0000003c3a005986 */ /* 0x0001e8000c101122 */
[----:B------:R-:W4:Y:S04]  /*d6b40*/  LDL.LU.64 R10, [R1+0x710] ;  /* 0x00071000010a7983 */ /* 0x000f280000300a00 */
[----:B------:R-:W2:Y:S01]  /*d6b50*/  LDL.LU.64 R6, [R1+0x708] ;  /* 0x0007080001067983 */ /* 0x000ea20000300a00 */
[----:B0-----:R-:W-:-:S03]  /*d6b60*/  PRMT R60, R57, 0x7770, RZ ;  /* 0x00007770393c7816 */ /* 0x001fc600000000ff */
[----:B------:R-:W2:Y:S04]  /*d6b70*/  LDL.LU.64 R4, [R1+0x700] ;  /* 0x0007000001047983 */ /* 0x000ea80000300a00 */
[----:B------:R0:W-:Y:S04]  /*d6b80*/  @P6 STG.E.U8 desc[UR34][R54.64], R60 ;  /* 0x0000003c36006986 */ /* 0x0001e8000c101122 */
[----:B------:R-:W2:Y:S04]  /*d6b90*/  LDL.LU.64 R58, [R1+0x6f8] ;  /* 0x0006f800013a7983 */ /* 0x000ea80000300a00 */
[----:B0-----:R-:W2:Y:S01]  /*d6ba0*/  LDL.LU R55, [R1+0x90] ;  /* 0x0000900001377983 */ /* 0x001ea20000300800 */
[----:B------:R-:W-:-:S05]  /*d6bb0*/  PRMT R60, R57, 0x7771, RZ ;  /* 0x00007771393c7816 */ /* 0x000fca00000000ff */
[----:B------:R0:W-:Y:S04]  /*d6bc0*/  @P0 STG.E.U8 desc[UR34][R52.64], R60 ;  /* 0x0000003c34000986 */ /* 0x0001e8000c101122 */
[----:B0-----:R-:W2:Y:S01]  /*d6bd0*/  LDL.LU.64 R52, [R1+0x6a8] ;  /* 0x0006a80001347983 */ /* 0x001ea20000300a00 */
[----:B------:R-:W-:Y:S02]  /*d6be0*/  LOP3.LUT P1, RZ, R3, 0x80000000, RZ, 0xc0, !PT ;  /* 0x8000000003ff7812 */ /* 0x000fe4000782c0ff */
[----:B------:R-:W-:Y:S01]  /*d6bf0*/  LOP3.LUT R61, R61, 0xff7fffff, RZ, 0xc0, !PT ;  /* 0xff7fffff3d3d7812 */ /* 0x000fe200078ec0ff */
[----:B------:R-:W2:Y:S04]  /*d6c00*/  LDL.LU R23, [R1+0x80] ;  /* 0x0000800001177983 */ /* 0x000ea80000300800 */
[----:B------:R-:W2:Y:S04]  /*d6c10*/  LDL.LU.64 R30, [R1+0x6a0] ;  /* 0x0006a000011e7983 */ /* 0x000ea80000300a00 */
[----:B------:R-:W2:Y:S02]  /*d6c20*/  LDL.LU.64 R26, [R1+0x698] ;  /* 0x00069800011a7983 */ /* 0x000ea40000300a00 */
[----:B------:R-:W-:-:S02]  /*d6c30*/  @P1 LOP3.LUT R61, R61, 0x800000, RZ, 0xfc, !PT ;  /* 0x008000003d3d1812 */ /* 0x000fc400078efcff */
[----:B------:R-:W-:Y:S01]  /*d6c40*/  LOP3.LUT P1, RZ, R3, 0x40000000, RZ, 0xc0, !PT ;  /* 0x4000000003ff7812 */ /* 0x000fe2000782c0ff */
[----:B------:R-:W2:Y:S01]  /*d6c50*/  LDL.LU.64 R24, [R1+0x688] ;  /* 0x0006880001187983 */ /* 0x000ea20000300a00 */
        /* <DEDUP_REMOVED lines=9> */
[----:B------:R-:W-:Y:S02]  /*d6cf0*/  LOP3.LUT R61, R61, 0xf7ffffff, RZ, 0xc0, !PT ;  /* 0xf7ffffff3d3d7812 */ /* 0x000fe400078ec0ff */
[----:B------:R-:W-:-:S09]  /*d6d00*/  LOP3.LUT P5, RZ, R3, 0x80000, RZ, 0xc0, !PT ;  /* 0x0008000003ff7812 */ /* 0x000fd200078ac0ff */
[----:B------:R-:W-:Y:S02]  /*d6d10*/  @P1 LOP3.LUT R61, R61, 0x8000000, RZ, 0xfc, !PT ;  /* 0x080000003d3d1812 */ /* 0x000fe400078efcff */
[----:B------:R-:W-:Y:S02]  /*d6d20*/  LOP3.LUT P1, RZ, R3, 0x4000000, RZ, 0xc0, !PT ;  /* 0x0400000003ff7812 */ /* 0x000fe4000782c0ff */
[----:B------:R-:W-:Y:S02]  /*d6d30*/  LOP3.LUT R61, R61, 0xefffffff, RZ, 0xc0, !PT ;  /* 0xefffffff3d3d7812 */ /* 0x000fe400078ec0ff */
[----:B------:R-:W-:-:S09]  /*d6d40*/  PRMT R60, R57, 0x7772, RZ ;  /* 0x00007772393c7816 */ /* 0x000fd200000000ff */
        /* <DEDUP_REMOVED lines=8> */
[C---:B------:R-:W-:Y:S02]  /*d6dd0*/  LOP3.LUT P1, RZ, R3.reuse, 0x800000, RZ, 0xc0, !PT ;  /* 0x0080000003ff7812 */ /* 0x040fe4000782c0ff */
[----:B------:R-:W-:Y:S02]  /*d6de0*/  LOP3.LUT P0, RZ, R3, 0x200000, RZ, 0xc0, !PT ;  /* 0x0020000003ff7812 */ /* 0x000fe4000780c0ff */
[----:B------:R-:W-:-:S09]  /*d6df0*/  LOP3.LUT R61, R61, 0x7fffffff, RZ, 0xc0, !PT ;  /* 0x7fffffff3d3d7812 */ /* 0x000fd200078ec0ff */
[----:B------:R-:W-:Y:S02]  /*d6e00*/  @P1 LOP3.LUT R61, R61, 0x80000000, RZ, 0xfc, !PT ;  /* 0x800000003d3d1812 */ /* 0x000fe400078efcff */
[----:B------:R-:W-:Y:S01]  /*d6e10*/  LOP3.LUT P1, RZ, R3, 0x400000, RZ, 0xc0, !PT ;  /* 0x0040000003ff7812 */ /* 0x000fe2000782c0ff */
[----:B---3--:R0:W-:Y:S02]  /*d6e20*/  @P5 STG.E.U8 desc[UR34][R14.64], R60 ;  /* 0x0000003c0e005986 */ /* 0x0081e4000c101122 */
[----:B0-----:R-:W-:Y:S02]  /*d6e30*/  PRMT R60, R57, 0x7773, RZ ;  /* 0x00007773393c7816 */ /* 0x001fe400000000ff */
[----:B------:R-:W3:Y:S04]  /*d6e40*/  LDL.LU R57, [R1+0x70] ;  /* 0x0000700001397983 */ /* 0x000ee80000300800 */
[----:B------:R-:W3:Y:S04]  /*d6e50*/  LDL.LU.64 R20, [R1+0x680] ;  /* 0x0006800001147983 */ /* 0x000ee80000300a00 */
[----:B------:R-:W3:Y:S04]  /*d6e60*/  LDL.LU.64 R18, [R1+0x678] ;  /* 0x0006780001127983 */ /* 0x000ee80000300a00 */
[----:B------:R-:W3:Y:S04]  /*d6e70*/  LDL.LU.64 R16, [R1+0x670] ;  /* 0x0006700001107983 */ /* 0x000ee80000300a00 */
[----:B----4-:R2:W-:Y:S04]  /*d6e80*/  @P6 STG.E.U8 desc[UR34][R10.64], R60 ;  /* 0x0000003c0a006986 */ /* 0x0105e8000c101122 */
[----:B------:R-:W4:Y:S01]  /*d6e90*/  LDL.LU.64 R14, [R1+0x668] ;  /* 0x00066800010e7983 */ /* 0x000f220000300a00 */
[----:B--2---:R-:W-:-:S03]  /*d6ea0*/  PRMT R60, R55, 0x7770, RZ ;  /* 0x00007770373c7816 */ /* 0x004fc600000000ff */
[----:B------:R-:W2:Y:S04]  /*d6eb0*/  LDL.LU.64 R10, [R1+0x660] ;  /* 0x00066000010a7983 */ /* 0x000ea80000300a00 */
[----:B------:R0:W-:Y:S02]  /*d6ec0*/  @P0 STG.E.U8 desc[UR34][R6.64], R60 ;  /* 0x0000003c06000986 */ /* 0x0001e4000c101122 */
[----:B0-----:R-:W-:Y:S02]  /*d6ed0*/  PRMT R60, R55, 0x7771, RZ ;  /* 0x00007771373c7816 */ /* 0x001fe400000000ff */
[----:B------:R-:W2:Y:S04]  /*d6ee0*/  LDL.LU.64 R6, [R1+0x658] ;  /* 0x0006580001067983 */ /* 0x000ea80000300a00 */
[----:B------:R0:W-:Y:S01]  /*d6ef0*/  @P1 STG.E.U8 desc[UR34][R4.64], R60 ;  /* 0x0000003c04001986 */ /* 0x0001e2000c101122 */
[----:B------:R-:W-:-:S02]  /*d6f00*/  LOP3.LUT P1, RZ, R61, 0x80000000, RZ, 0xc0, !PT ;  /* 0x800000003dff7812 */ /* 0x000fc4000782c0ff */
[----:B0-----:R-:W-:Y:S01]  /*d6f10*/  PRMT R60, R55, 0x7772, RZ ;  /* 0x00007772373c7816 */ /* 0x001fe200000000ff */
[----:B------:R-:W2:Y:S10]  /*d6f20*/  LDL.LU.64 R4, [R1+0x650] ;  /* 0x0006500001047983 */ /* 0x000eb40000300a00 */
[----:B------:R0:W-:Y:S04]  /*d6f30*/  @P1 STG.E.U8 desc[UR34][R58.64], R60 ;  /* 0x0000003c3a001986 */ /* 0x0001e8000c101122 */
[----:B0-----:R-:W2:Y:S01]  /*d6f40*/  LDL.LU.64 R58, [R1+0x648] ;  /* 0x00064800013a7983 */ /* 0x001ea20000300a00 */
[----:B------:R-:W-:-:S02]  /*d6f50*/  LOP3.LUT P1, RZ, R61, 0x40000000, RZ, 0xc0, !PT ;  /* 0x400000003dff7812 */ /* 0x000fc4000782c0ff */
[----:B------:R-:W-:Y:S02]  /*d6f60*/  PRMT R60, R55, 0x7773, RZ ;  /* 0x00007773373c7816 */ /* 0x000fe400000000ff */
[----:B------:R-:W2:Y:S09]  /*d6f70*/  LDL.LU.64 R54, [R1+0x640] ;  /* 0x0006400001367983 */ /* 0x000eb20000300a00 */
[----:B------:R0:W-:Y:S04]  /*d6f80*/  @P1 STG.E.U8 desc[UR34][R52.64], R60 ;  /* 0x0000003c34001986 */ /* 0x0001e8000c101122 */
[----:B0-----:R-:W2:Y:S01]  /*d6f90*/  LDL.LU.64 R52, [R1+0x638] ;  /* 0x0006380001347983 */ /* 0x001ea20000300a00 */
        /* <DEDUP_REMOVED lines=10> */
[----:B0-----:R-:W-:Y:S02]  /*d7040*/  PRMT R60, R23, 0x7773, RZ ;  /* 0x00007773173c7816 */ /* 0x001fe400000000ff */
[C---:B------:R-:W-:Y:S02]  /*d7050*/  LOP3.LUT P2, RZ, R48.reuse, 0x1, RZ, 0xc0, !PT ;  /* 0x0000000130ff7812 */ /* 0x040fe4000784c0ff */
[C---:B------:R-:W-:Y:S02]  /*d7060*/  LOP3.LUT P3, RZ, R48.reuse, 0x2, RZ, 0xc0, !PT ;  /* 0x0000000230ff7812 */ /* 0x040fe4000786c0ff */
[C---:B------:R-:W-:Y:S02]  /*d7070*/  LOP3.LUT P4, RZ, R48.reuse, 0x4, RZ, 0xc0, !PT ;  /* 0x0000000430ff7812 */ /* 0x040fe4000788c0ff */
[----:B------:R-:W-:-:S02]  /*d7080*/  LOP3.LUT P5, RZ, R48, 0x8, RZ, 0xc0, !PT ;  /* 0x0000000830ff7812 */ /* 0x000fc400078ac0ff */
[C---:B------:R-:W-:Y:S02]  /*d7090*/  LOP3.LUT P6, RZ, R48.reuse, 0x10, RZ, 0xc0, !PT ;  /* 0x0000001030ff7812 */ /* 0x040fe400078cc0ff */
[----:B------:R-:W-:Y:S01]  /*d70a0*/  LOP3.LUT P0, RZ, R48, 0x20, RZ, 0xc0, !PT ;  /* 0x0000002030ff7812 */ /* 0x000fe2000780c0ff */
[----:B---3--:R0:W-:Y:S01]  /*d70b0*/  @P1 STG.E.U8 desc[UR34][R20.64], R60 ;  /* 0x0000003c14001986 */ /* 0x0081e2000c101122 */
        /* <DEDUP_REMOVED lines=8> */
[----:B----4-:R0:W-:Y:S02]  /*d7140*/  @P1 STG.E.U8 desc[UR34][R14.64], R60 ;  /* 0x0000003c0e001986 */ /* 0x0101e4000c101122 */
[----:B0-----:R-:W-:-:S05]  /*d7150*/  PRMT R60, R57, 0x7773, RZ ;  /* 0x00007773393c7816 */ /* 0x001fca00000000ff */
[----:B--2---:R0:W-:Y:S02]  /*d7160*/  @P2 STG.E.U8 desc[UR34][R10.64], R60 ;  /* 0x0000003c0a002986 */ /* 0x0041e4000c101122 */
[----:B0-----:R-:W-:-:S05]  /*d7170*/  PRMT R60, R49, 0x7770, RZ ;  /* 0x00007770313c7816 */ /* 0x001fca00000000ff */
        /* <DEDUP_REMOVED lines=15> */
[----:B0-----:R-:W2:Y:S04]  /*d7270*/  LDL.LU.64 R52, [R1+0x5f8] ;  /* 0x0005f80001347983 */ /* 0x001ea80000300a00 */
[----:B------:R-:W2:Y:S01]  /*d7280*/  LDL.LU R57, [R1+0xc4] ;  /* 0x0000c40001397983 */ /* 0x000ea20000300800 */
[----:B------:R-:W-:-:S02]  /*d7290*/  LOP3.LUT P1, RZ, R48, 0x40000, RZ, 0xc0, !PT ;  /* 0x0004000030ff7812 */ /* 0x000fc4000782c0ff */
[----:B------:R-:W-:Y:S01]  /*d72a0*/  LOP3.LUT R61, R61, 0xffffbfff, RZ, 0xc0, !PT ;  /* 0xffffbfff3d3d7812 */ /* 0x000fe200078ec0ff */
[----:B------:R-:W2:Y:S10]  /*d72b0*/  LDL.LU.64 R26, [R1+0x5f0] ;  /* 0x0005f000011a7983 */ /* 0x000eb40000300a00 */
[----:B------:R-:W-:-:S02]  /*d72c0*/  @P1 LOP3.LUT R61, R61, 0x4000, RZ, 0xfc, !PT ;  /* 0x000040003d3d1812 */ /* 0x000fc400078efcff */
[----:B------:R-:W-:Y:S02]  /*d72d0*/  LOP3.LUT P1, RZ, R48, 0x20000, RZ, 0xc0, !PT ;  /* 0x0002000030ff7812 */ /* 0x000fe4000782c0ff */
[----:B------:R-:W-:-:S11]  /*d72e0*/  LOP3.LUT R61, R61, 0xffff7fff, RZ, 0xc0, !PT ;  /* 0xffff7fff3d3d7812 */ /* 0x000fd600078ec0ff */
[----:B------:R-:W-:Y:S02]  /*d72f0*/  @P1 LOP3.LUT R61, R61, 0x8000, RZ, 0xfc, !PT ;  /* 0x000080003d3d1812 */ /* 0x000fe400078efcff */
[C---:B------:R-:W-:Y:S02]  /*d7300*/  LOP3.LUT P1, RZ, R48.reuse, 0x10000, RZ, 0xc0, !PT ;  /* 0x0001000030ff7812 */ /* 0x040fe4000782c0ff */
        /* <DEDUP_REMOVED lines=25> */
[----:B---3--:R0:W-:Y:S04]  /*d74a0*/  @P5 STG.E.U8 desc[UR34][R6.64], R60 ;  /* 0x0000003c06005986 */ /* 0x0081e8000c101122 */
[----:B0-----:R-:W3:Y:S04]  /*d74b0*/  LDL.LU R6, [R1+0xb4] ;  /* 0x0000b40001067983 */ /* 0x001ee80000300800 */
[----:B------:R-:W3:Y:S04]  /*d74c0*/  LDL.LU.64 R24, [R1+0x5e8] ;  /* 0x0005e80001187983 */ /* 0x000ee80000300a00 */
[----:B------:R-:W3:Y:S04]  /*d74d0*/  LDL.LU.64 R22, [R1+0x5e0] ;  /* 0x0005e00001167983 */ /* 0x000ee80000300a00 */
[----:B------:R-:W3:Y:S04]  /*d74e0*/  LDL.LU.64 R20, [R1+0x5d8] ;  /* 0x0005d80001147983 */ /* 0x000ee80000300a00 */
[----:B------:R-:W3:Y:S01]  /*d74f0*/  LDL.LU.64 R18, [R1+0x5d0] ;  /* 0x0005d00001127983 */ /* 0x000ee20000300a00 */
[----:B------:R-:W-:-:S03]  /*d7500*/  PRMT R60, R56, 0x7772, RZ ;  /* 0x00007772383c7816 */ /* 0x000fc600000000ff */
[----:B------:R-:W3:Y:S04]  /*d7510*/  LDL.LU R7, [R1+0xa4] ;  /* 0x0000a40001077983 */ /* 0x000ee80000300800 */
[----:B------:R-:W3:Y:S04]  /*d7520*/  LDL.LU.64 R16, [R1+0x5c8] ;  /* 0x0005c80001107983 */ /* 0x000ee80000300a00 */
[----:B----4-:R0:W-:Y:S04]  /*d7530*/  @P6 STG.E.U8 desc[UR34][R10.64], R60 ;  /* 0x0000003c0a006986 */ /* 0x0101e8000c101122 */
[----:B------:R-:W4:Y:S01]  /*d7540*/  LDL.LU.64 R14, [R1+0x5c0] ;  /* 0x0005c000010e7983 */ /* 0x000f220000300a00 */
[----:B0-----:R-:W-:-:S03]  /*d7550*/  PRMT R60, R56, 0x7773, RZ ;  /* 0x00007773383c7816 */ /* 0x001fc600000000ff */
[----:B------:R-:W4:Y:S04]  /*d7560*/  LDL.LU.64 R10, [R1+0x5b8] ;  /* 0x0005b800010a7983 */ /* 0x000f280000300a00 */
[----:B--2---:R0:W-:Y:S02]  /*d7570*/  @P0 STG.E.U8 desc[UR34][R4.64], R60 ;  /* 0x0000003c04000986 */ /* 0x0041e4000c101122 */
[----:B0-----:R-:W-:Y:S02]  /*d7580*/  PRMT R60, R57, 0x7770, RZ ;  /* 0x00007770393c7816 */ /* 0x001fe400000000ff */
[----:B------:R-:W2:Y:S04]  /*d7590*/  LDL.LU.64 R4, [R1+0x5b0] ;  /* 0x0005b00001047983 */ /* 0x000ea80000300a00 */
[----:B------:R0:W-:Y:S01]  /*d75a0*/  @P1 STG.E.U8 desc[UR34][R58.64], R60 ;  /* 0x0000003c3a001986 */ /* 0x0001e2000c101122 */
[----:B------:R-:W-:-:S02]  /*d75b0*/  LOP3.LUT P1, RZ, R61, 0x400000, RZ, 0xc0, !PT ;  /* 0x004000003dff7812 */ /* 0x000fc4000782c0ff */
[----:B0-----:R-:W-:Y:S01]  /*d75c0*/  PRMT R60, R57, 0x7771, RZ ;  /* 0x00007771393c7816 */ /* 0x001fe200000000ff */
[----:B------:R-:W2:Y:S10]  /*d75d0*/  LDL.LU.64 R58, [R1+0x5a8] ;  /* 0x0005a800013a7983 */ /* 0x000eb40000300a00 */
[----:B------:R0:W-:Y:S01]  /*d75e0*/  @P1 STG.E.U8 desc[UR34][R54.64], R60 ;  /* 0x0000003c36001986 */ /* 0x0001e2000c101122 */
[----:B------:R-:W-:-:S02]  /*d75f0*/  LOP3.LUT P1, RZ, R61, 0x200000, RZ, 0xc0, !PT ;  /* 0x002000003dff7812 */ /* 0x000fc4000782c0ff */
[C---:B0-----:R-:W-:Y:S01]  /*d7600*/  PRMT R60, R57.reuse, 0x7772, RZ ;  /* 0x00007772393c7816 */ /* 0x041fe200000000ff */
[----:B------:R-:W2:Y:S10]  /*d7610*/  LDL.LU.64 R54, [R1+0x5a0] ;  /* 0x0005a00001367983 */ /* 0x000eb40000300a00 */
[----:B------:R0:W-:Y:S04]  /*d7620*/  @P1 STG.E.U8 desc[UR34][R52.64], R60 ;  /* 0x0000003c34001986 */ /* 0x0001e8000c101122 */
[----:B0-----:R-:W2:Y:S01]  /*d7630*/  LDL.LU.64 R52, [R1+0x598] ;  /* 0x0005980001347983 */ /* 0x001ea20000300a00 */
[----:B------:R-:W-:-:S03]  /*d7640*/  PRMT R60, R57, 0x7773, RZ ;  /* 0x00007773393c7816 */ /* 0x000fc600000000ff */
[----:B------:R-:W2:Y:S01]  /*d7650*/  LDL.LU.64 R56, [R1+0x580] ;  /* 0x0005800001387983 */ /* 0x000ea20000300a00 */
[----:B------:R-:W-:-:S13]  /*d7660*/  LOP3.LUT P1, RZ, R61, 0x100000, RZ, 0xc0, !PT ;  /* 0x001000003dff7812 */ /* 0x000fda000782c0ff */
[----:B------:R3:W-:Y:S01]  /*d7670*/  @P1 STG.E.U8 desc[UR34][R26.64], R60 ;  /* 0x0000003c1a001986 */ /* 0x0007e2000c101122 */
[----:B------:R-:W-:Y:S02]  /*d7680*/  LOP3.LUT P1, RZ, R61, 0x80000, RZ, 0xc0, !PT ;  /* 0x000800003dff7812 */ /* 0x000fe4000782c0ff */
[C---:B------:R-:W-:Y:S02]  /*d7690*/  LOP3.LUT P2, RZ, R48.reuse, 0x80000, RZ, 0xc0, !PT ;  /* 0x0008000030ff7812 */ /* 0x040fe4000784c0ff */
[C---:B------:R-:W-:Y:S02]  /*d76a0*/  LOP3.LUT P3, RZ, R48.reuse, 0x100000, RZ, 0xc0, !PT ;  /* 0x0010000030ff7812 */ /* 0x040fe4000786c0ff */
[C---:B------:R-:W-:Y:S02]  /*d76b0*/  LOP3.LUT P4, RZ, R48.reuse, 0x200000, RZ, 0xc0, !PT ;  /* 0x0020000030ff7812 */ /* 0x040fe4000788c0ff */
[C---:B------:R-:W-:Y:S02]  /*d76c0*/  LOP3.LUT P5, RZ, R48.reuse, 0x400000, RZ, 0xc0, !PT ;  /* 0x0040000030ff7812 */ /* 0x040fe400078ac0ff */
[----:B------:R-:W-:-:S02]  /*d76d0*/  LOP3.LUT P6, RZ, R48, 0x800000, RZ, 0xc0, !PT ;  /* 0x0080000030ff7812 */ /* 0x000fc400078cc0ff */
[----:B------:R-:W-:Y:S02]  /*d76e0*/  LOP3.LUT P0, RZ, R48, 0x1000000, RZ, 0xc0, !PT ;  /* 0x0100000030ff7812 */ /* 0x000fe4000780c0ff */
[----:B---3--:R-:W-:-:S05]  /*d76f0*/  PRMT R60, R6, 0x7770, RZ ;  /* 0x00007770063c7816 */ /* 0x008fca00000000ff */
        /* <DEDUP_REMOVED lines=17> */
[----:B------:R0:W-:Y:S02]  /*d7810*/  @P2 STG.E.U8 desc[UR34][R10.64], R60 ;  /* 0x0000003c0a002986 */ /* 0x0001e4000c101122 */
        /* <DEDUP_REMOVED lines=10> */
[----:B------:R0:W-:Y:S04]  /*d78c0*/  @P0 STG.E.U8 desc[UR34][R56.64], R60 ;  /* 0x0000003c38000986 */ /* 0x0001e8000c101122 */
[----:B------:R-:W3:Y:S04]  /*d78d0*/  LDL.LU.64 R10, [R1+0x578] ;  /* 0x00057800010a7983 */ /* 0x000ee80000300a00 */
[----:B0-----:R-:W4:Y:S04]  /*d78e0*/  LDL.LU.64 R56, [R1+0x570] ;  /* 0x0005700001387983 */ /* 0x001f280000300a00 */
[----:B------:R-:W3:Y:S04]  /*d78f0*/  LDL.LU.64 R6, [R1+0x560] ;  /* 0x0005600001067983 */ /* 0x000ee80000300a00 */
[----:B------:R-:W3:Y:S04]  /*d7900*/  LDL.LU R58, [R1+0x84] ;  /* 0x00008400013a7983 */ /* 0x000ee80000300800 */
[----:B------:R-:W4:Y:S04]  /*d7910*/  LDL.LU.64 R4, [R1+0x558] ;  /* 0x0005580001047983 */ /* 0x000f280000300a00 */
[----:B------:R-:W4:Y:S04]  /*d7920*/  LDL.LU.64 R54, [R1+0x550] ;  /* 0x0005500001367983 */ /* 0x000f280000300a00 */
[----:B------:R-:W4:Y:S04]  /*d7930*/  LDL.LU.64 R52, [R1+0x548] ;  /* 0x0005480001347983 */ /* 0x000f280000300a00 */
[----:B------:R-:W4:Y:S01]  /*d7940*/  LDL.LU R31, [R1+0x74] ;  /* 0x00007400011f7983 */ /* 0x000f220000300800 */
[----:B------:R-:W-:-:S02]  /*d7950*/  LOP3.LUT R61, R61, 0xffffffdf, RZ, 0xc0, !PT ;  /* 0xffffffdf3d3d7812 */ /* 0x000fc400078ec0ff */
[C---:B------:R-:W-:Y:S02]  /*d7960*/  LOP3.LUT P5, RZ, R48.reuse, 0x2000000, RZ, 0xc0, !PT ;  /* 0x0200000030ff7812 */ /* 0x040fe400078ac0ff */
[C---:B------:R-:W-:Y:S02]  /*d7970*/  LOP3.LUT P6, RZ, R48.reuse, 0x4000000, RZ, 0xc0, !PT ;  /* 0x0400000030ff7812 */ /* 0x040fe400078cc0ff */
[----:B------:R-:W-:Y:S02]  /*d7980*/  LOP3.LUT P0, RZ, R48, 0x8000000, RZ, 0xc0, !PT ;  /* 0x0800000030ff7812 */ /* 0x000fe4000780c0ff */
[----:B--2---:R-:W-:-:S13]  /*d7990*/  LOP3.LUT P1, RZ, R49, 0x20, RZ, 0xc0, !PT ;  /* 0x0000002031ff7812 */ /* 0x004fda000782c0ff */
[----:B------:R-:W-:Y:S02]  /*d79a0*/  @P1 LOP3.LUT R61, R61, 0x20, RZ, 0xfc, !PT ;  /* 0x000000203d3d1812 */ /* 0x000fe400078efcff */
[----:B------:R-:W-:Y:S02]  /*d79b0*/  LOP3.LUT P1, RZ, R49, 0x10, RZ, 0xc0, !PT ;  /* 0x0000001031ff7812 */ /* 0x000fe4000782c0ff */
[----:B------:R-:W-:Y:S02]  /*d79c0*/  LOP3.LUT R61, R61, 0xffffffbf, RZ, 0xc0, !PT ;  /* 0xffffffbf3d3d7812 */ /* 0x000fe400078ec0ff */
[----:B---3--:R-:W-:-:S05]  /*d79d0*/  PRMT R60, R58, 0x7770, RZ ;  /* 0x000077703a3c7816 */ /* 0x008fca00000000ff */
[----:B------:R0:W-:Y:S04]  /*d79e0*/  @P5 STG.E.U8 desc[UR34][R10.64], R60 ;  /* 0x0000003c0a005986 */ /* 0x0001e8000c101122 */
[----:B------:R-:W-:Y:S02]  /*d79f0*/  @P1 LOP3.LUT R61, R61, 0x40, RZ, 0xfc, !PT ;  /* 0x000000403d3d1812 */ /* 0x000fe400078efcff */
[----:B------:R-:W-:Y:S02]  /*d7a00*/  LOP3.LUT P1, RZ, R49, 0x8, RZ, 0xc0, !PT ;  /* 0x0000000831ff7812 */ /* 0x000fe4000782c0ff */
[----:B0-----:R-:W-:-:S05]  /*d7a10*/  PRMT R60, R58, 0x7771, RZ ;  /* 0x000077713a3c7816 */ /* 0x001fca00000000ff */
[----:B----4-:R0:W-:Y:S01]  /*d7a20*/  @P6 STG.E.U8 desc[UR34][R56.64], R60 ;  /* 0x0000003c38006986 */ /* 0x0101e2000c101122 */
[----:B------:R-:W-:-:S03]  /*d7a30*/  LOP3.LUT R61, R61, 0xffffff7f, RZ, 0xc0, !PT ;  /* 0xffffff7f3d3d7812 */ /* 0x000fc600078ec0ff */
[----:B0-----:R-:W2:Y:S02]  /*d7a40*/  LDL.LU.64 R56, [R1+0x540] ;  /* 0x0005400001387983 */ /* 0x001ea40000300a00 */
[----:B------:R-:W-:Y:S02]  /*d7a50*/  @P1 LOP3.LUT R61, R61, 0x80, RZ, 0xfc, !PT ;  /* 0x000000803d3d1812 */ /* 0x000fe400078efcff */
[----:B------:R-:W-:Y:S01]  /*d7a60*/  LOP3.LUT P1, RZ, R49, 0x4, RZ, 0xc0, !PT ;  /* 0x0000000431ff7812 */ /* 0x000fe2000782c0ff */
[----:B------:R-:W3:Y:S01]  /*d7a70*/  LDL.LU.64 R26, [R1+0x538] ;  /* 0x00053800011a7983 */ /* 0x000ee20000300a00 */
[----:B------:R-:W-:-:S03]  /*d7a80*/  LOP3.LUT R61, R61, 0xfffffeff, RZ, 0xc0, !PT ;  /* 0xfffffeff3d3d7812 */ /* 0x000fc600078ec0ff */
[----:B------:R-:W4:Y:S04]  /*d7a90*/  LDL.LU.64 R24, [R1+0x530] ;  /* 0x0005300001187983 */ /* 0x000f280000300a00 */
[----:B------:R-:W3:Y:S04]  /*d7aa0*/  LDL.LU R59, [R1+0x64] ;  /* 0x00006400013b7983 */ /* 0x000ee80000300800 */
[----:B------:R-:W-:Y:S01]  /*d7ab0*/  @P1 LOP3.LUT R61, R61, 0x100, RZ, 0xfc, !PT ;  /* 0x000001003d3d1812 */ /* 0x000fe200078efcff */
[----:B------:R-:W3:Y:S01]  /*d7ac0*/  LDL.LU.64 R22, [R1+0x528] ;  /* 0x0005280001167983 */ /* 0x000ee20000300a00 */
[----:B------:R-:W-:-:S02]  /*d7ad0*/  LOP3.LUT P1, RZ, R49, 0x2, RZ, 0xc0, !PT ;  /* 0x0000000231ff7812 */ /* 0x000fc4000782c0ff */
[----:B------:R-:W-:Y:S01]  /*d7ae0*/  LOP3.LUT R61, R61, 0xfffffdff, RZ, 0xc0, !PT ;  /* 0xfffffdff3d3d7812 */ /* 0x000fe200078ec0ff */
[----:B------:R-:W4:Y:S04]  /*d7af0*/  LDL.LU.64 R20, [R1+0x520] ;  /* 0x0005200001147983 */ /* 0x000f280000300a00 */
[----:B------:R-:W4:Y:S04]  /*d7b00*/  LDL.LU.64 R18, [R1+0x518] ;  /* 0x0005180001127983 */ /* 0x000f280000300a00 */
[----:B------:R-:W4:Y:S02]  /*d7b10*/  LDL.LU.64 R16, [R1+0x510] ;  /* 0x0005100001107983 */ /* 0x000f240000300a00 */
[----:B------:R-:W-:-:S02]  /*d7b20*/  @P1 LOP3.LUT R61, R61, 0x200, RZ, 0xfc, !PT ;  /* 0x000002003d3d1812 */ /* 0x000fc400078efcff */
[----:B------:R-:W-:Y:S01]  /*d7b30*/  LOP3.LUT P1, RZ, R49, 0x1, RZ, 0xc0, !PT ;  /* 0x0000000131ff7812 */ /* 0x000fe2000782c0ff */
[----:B------:R-:W4:Y:S01]  /*d7b40*/  LDL.LU.64 R14, [R1+0x508] ;  /* 0x00050800010e7983 */ /* 0x000f220000300a00 */
[----:B------:R-:W-:Y:S02]  /*d7b50*/  LOP3.LUT R61, R61, 0xfffffbff, RZ, 0xc0, !PT ;  /* 0xfffffbff3d3d7812 */ /* 0x000fe400078ec0ff */
[----:B------:R-:W-:Y:S01]  /*d7b60*/  PRMT R60, R58, 0x7772, RZ ;  /* 0x000077723a3c7816 */ /* 0x000fe200000000ff */
[----:B------:R-:W4:Y:S08]  /*d7b70*/  LDL.LU.64 R10, [R1+0x500] ;  /* 0x00050000010a7983 */ /* 0x000f300000300a00 */
        /* <DEDUP_REMOVED lines=10> */
[----:B------:R-:W-:-:S02]  /*d7c20*/  @P1 LOP3.LUT R61, R61, 0x2000, RZ, 0xfc, !PT ;  /* 0x000020003d3d1812 */ /* 0x000fc400078efcff */
[----:B------:R-:W-:Y:S01]  /*d7c30*/  LOP3.LUT P1, RZ, R48, 0x10000000, RZ, 0xc0, !PT ;  /* 0x1000000030ff7812 */ /* 0x000fe2000782c0ff */
[----:B0-----:R-:W4:Y:S01]  /*d7c40*/  LDL.LU.64 R6, [R1+0x4e8] ;  /* 0x0004e80001067983 */ /* 0x001f220000300a00 */
[----:B------:R-:W-:-:S03]  /*d7c50*/  PRMT R60, R58, 0x7773, RZ ;  /* 0x000077733a3c7816 */ /* 0x000fc600000000ff */
[----:B------:R-:W4:Y:S08]  /*d7c60*/  LDL.LU R58, [R1+0xc8] ;  /* 0x0000c800013a7983 */ /* 0x000f300000300800 */
[----:B------:R0:W-:Y:S04]  /*d7c70*/  @P1 STG.E.U8 desc[UR34][R4.64], R60 ;  /* 0x0000003c04001986 */ /* 0x0001e8000c101122 */
[----:B0-----:R-:W4:Y:S01]  /*d7c80*/  LDL.LU.64 R4, [R1+0x4e0] ;  /* 0x0004e00001047983 */ /* 0x001f220000300a00 */
[----:B------:R-:W-:-:S02]  /*d7c90*/  LOP3.LUT P1, RZ, R61, 0x2000, RZ, 0xc0, !PT ;  /* 0x000020003dff7812 */ /* 0x000fc4000782c0ff */
[----:B------:R-:W-:-:S11]  /*d7ca0*/  PRMT R60, R31, 0x7770, RZ ;  /* 0x000077701f3c7816 */ /* 0x000fd600000000ff */
[----:B------:R0:W-:Y:S01]  /*d7cb0*/  @P1 STG.E.U8 desc[UR34][R54.64], R60 ;  /* 0x0000003c36001986 */ /* 0x0001e2000c101122 */
[----:B------:R-:W-:Y:S02]  /*d7cc0*/  LOP3.LUT P1, RZ, R61, 0x1000, RZ, 0xc0, !PT ;  /* 0x000010003dff7812 */ /* 0x000fe4000782c0ff */
[----:B0-----:R-:W-:Y:S01]  /*d7cd0*/  PRMT R60, R31, 0x7771, RZ ;  /* 0x000077711f3c7816 */ /* 0x001fe200000000ff */
[----:B------:R-:W4:Y:S10]  /*d7ce0*/  LDL.LU.64 R54, [R1+0x4d8] ;  /* 0x0004d80001367983 */ /* 0x000f340000300a00 */
[----:B------:R0:W-:Y:S01]  /*d7cf0*/  @P1 STG.E.U8 desc[UR34][R52.64], R60 ;  /* 0x0000003c34001986 */ /* 0x0001e2000c101122 */
[----:B------:R-:W-:-:S02]  /*d7d00*/  LOP3.LUT P1, RZ, R61, 0x800, RZ, 0xc0, !PT ;  /* 0x000008003dff7812 */ /* 0x000fc4000782c0ff */
[----:B0-----:R-:W-:Y:S01]  /*d7d10*/  PRMT R60, R31, 0x7772, RZ ;  /* 0x000077721f3c7816 */ /* 0x001fe200000000ff */
[----:B------:R-:W4:Y:S01]  /*d7d20*/  LDL.LU.64 R52, [R1+0x468] ;  /* 0x0004680001347983 */ /* 0x000f220000300a00 */
[C---:B------:R-:W-:Y:S02]  /*d7d30*/  LOP3.LUT P2, RZ, R49.reuse, 0x40, RZ, 0xc0, !PT ;  /* 0x0000004031ff7812 */ /* 0x040fe4000784c0ff */
[C---:B------:R-:W-:Y:S02]  /*d7d40*/  LOP3.LUT P3, RZ, R49.reuse, 0x80, RZ, 0xc0, !PT ;  /* 0x0000008031ff7812 */ /* 0x040fe4000786c0ff */
[C---:B------:R-:W-:Y:S02]  /*d7d50*/  LOP3.LUT P4, RZ, R49.reuse, 0x100, RZ, 0xc0, !PT ;  /* 0x0000010031ff7812 */ /* 0x040fe4000788c0ff */
[----:B------:R-:W-:-:S03]  /*d7d60*/  LOP3.LUT P5, RZ, R49, 0x200, RZ, 0xc0, !PT ;  /* 0x0000020031ff7812 */ /* 0x000fc600078ac0ff */
[----:B--2---:R0:W-:Y:S01]  /*d7d70*/  @P1 STG.E.U8 desc[UR34][R56.64], R60 ;  /* 0x0000003c38001986 */ /* 0x0041e2000c101122 */
[----:B------:R-:W-:Y:S02]  /*d7d80*/  LOP3.LUT P1, RZ, R61, 0x400, RZ, 0xc0, !PT ;  /* 0x000004003dff7812 */ /* 0x000fe4000782c0ff */
[----:B0-----:R-:W-:Y:S01]  /*d7d90*/  PRMT R60, R31, 0x7773, RZ ;  /* 0x000077731f3c7816 */ /* 0x001fe200000000ff */
[----:B------:R-:W2:Y:S10]  /*d7da0*/  LDL.LU.64 R56, [R1+0x51b0] ;  /* 0x0051b00001387983 */ /* 0x000eb40000300a00 */
[----:B---3--:R0:W-:Y:S01]  /*d7db0*/  @P1 STG.E.U8 desc[UR34][R26.64], R60 ;  /* 0x0000003c1a001986 */ /* 0x0081e2000c101122 */
[----:B------:R-:W-:-:S02]  /*d7dc0*/  LOP3.LUT P1, RZ, R61, 0x200, RZ, 0xc0, !PT ;  /* 0x000002003dff7812 */ /* 0x000fc4000782c0ff */
[----:B0-----:R-:W-:-:S11]  /*d7dd0*/  PRMT R60, R59, 0x7770, RZ ;  /* 0x000077703b3c7816 */ /* 0x001fd600000000ff */
        /* <DEDUP_REMOVED lines=16> */
[----:B------:R0:W-:Y:S02]  /*d7ee0*/  @P3 STG.E.U8 desc[UR34][R10.64], R60 ;  /* 0x0000003c0a003986 */ /* 0x0001e4000c101122 */
[----:B0-----:R-:W-:Y:S02]  /*d7ef0*/  PRMT R60, R50, 0x7773, RZ ;  /* 0x00007773323c7816 */ /* 0x001fe400000000ff */
[----:B------:R-:W3:Y:S04]  /*d7f00*/  LDL.LU R50, [R1+0x51ac] ;  /* 0x0051ac0001327983 */ /* 0x000ee80000300800 */
[----:B------:R0:W-:Y:S04]  /*d7f10*/  @P4 STG.E.U8 desc[UR34][R6.64], R60 ;  /* 0x0000003c06004986 */ /* 0x0001e8000c101122 */
[----:B------:R-:W4:Y:S04]  /*d7f20*/  LDL.LU.64 R14, [R1+0x4d0] ;  /* 0x0004d000010e7983 */ /* 0x000f280000300a00 */
[----:B------:R-:W2:Y:S01]  /*d7f30*/  LDL.LU.64 R10, [R1+0x4c8] ;  /* 0x0004c800010a7983 */ /* 0x000ea20000300a00 */
[----:B0-----:R-:W-:-:S03]  /*d7f40*/  PRMT R60, R58, 0x7770, RZ ;  /* 0x000077703a3c7816 */ /* 0x001fc600000000ff */
[----:B------:R-:W2:Y:S04]  /*d7f50*/  LDL.LU.64 R6, [R1+0x4c0] ;  /* 0x0004c00001067983 */ /* 0x000ea80000300a00 */
[----:B------:R0:W-:Y:S04]  /*d7f60*/  @P5 STG.E.U8 desc[UR34][R4.64], R60 ;  /* 0x0000003c04005986 */ /* 0x0001e8000c101122 */
[----:B0-----:R-:W2:Y:S04]  /*d7f70*/  LDL.LU.64 R4, [R1+0x4b8] ;  /* 0x0004b80001047983 */ /* 0x001ea80000300a00 */
[----:B------:R-:W2:Y:S01]  /*d7f80*/  LDL.LU R59, [R1+0xb8] ;  /* 0x0000b800013b7983 */ /* 0x000ea20000300800 */
[----:B------:R-:W-:-:S02]  /*d7f90*/  LOP3.LUT P6, RZ, R49, 0x400, RZ, 0xc0, !PT ;  /* 0x0000040031ff7812 */ /* 0x000fc400078cc0ff */
[C---:B------:R-:W-:Y:S02]  /*d7fa0*/  LOP3.LUT P1, RZ, R49.reuse, 0x1000000, RZ, 0xc0, !PT ;  /* 0x0100000031ff7812 */ /* 0x040fe4000782c0ff */
[----:B------:R-:W-:Y:S02]  /*d7fb0*/  LOP3.LUT P0, RZ, R49, 0x800, RZ, 0xc0, !PT ;  /* 0x0000080031ff7812 */ /* 0x000fe4000780c0ff */
[----:B------:R-:W-:Y:S02]  /*d7fc0*/  PRMT R60, R58, 0x7771, RZ ;  /* 0x000077713a3c7816 */ /* 0x000fe400000000ff */
[----:B------:R-:W-:-:S05]  /*d7fd0*/  LOP3.LUT R3, R3, 0xefffffff, RZ, 0xc0, !PT ;  /* 0xefffffff03037812 */ /* 0x000fca00078ec0ff */
[----:B------:R0:W-:Y:S02]  /*d7fe0*/  @P6 STG.E.U8 desc[UR34][R54.64], R60 ;  /* 0x0000003c36006986 */ /* 0x0001e4000c101122 */
[----:B------:R-:W-:Y:S02]  /*d7ff0*/  @P1 LOP3.LUT R3, R3, 0x10000000, RZ, 0xfc, !PT ;  /* 0x1000000003031812 */ /* 0x000fe400078efcff */
[----:B------:R-:W-:Y:S01]  /*d8000*/  LOP3.LUT P1, RZ, R49, 0x800000, RZ, 0xc0, !PT ;  /* 0x0080000031ff7812 */ /* 0x000fe2000782c0ff */
[----:B0-----:R-:W3:Y:S01]  /*d8010*/  LDL.LU.64 R54, [R1+0x4b0] ;  /* 0x0004b00001367983 */ /* 0x001ee20000300a00 */
[----:B------:R-:W-:-:S05]  /*d8020*/  PRMT R60, R58, 0x7772, RZ ;  /* 0x000077723a3c7816 */ /* 0x000fca00000000ff */
[----:B------:R0:W-:Y:S01]  /*d8030*/  @P0 STG.E.U8 desc[UR34][R52.64], R60 ;  /* 0x0000003c34000986 */ /* 0x0001e2000c101122 */
[----:B------:R-:W-:-:S03]  /*d8040*/  LOP3.LUT R3, R3, 0xdfffffff, RZ, 0xc0, !PT ;  /* 0xdfffffff03037812 */ /* 0x000fc600078ec0ff */
[----:B0-----:R-:W3:Y:S04]  /*d8050*/  LDL.LU.64 R52, [R1+0x4a8] ;  /* 0x0004a80001347983 */ /* 0x001ee80000300a00 */
[----:B------:R-:W3:Y:S01]  /*d8060*/  LDL.LU R16, [R1+0xa8] ;  /* 0x0000a80001107983 */ /* 0x000ee20000300800 */
[----:B------:R-:W-:Y:S02]  /*d8070*/  @P1 LOP3.LUT R3, R3, 0x20000000, RZ, 0xfc, !PT ;  /* 0x2000000003031812 */ /* 0x000fe400078efcff */
[----:B------:R-:W-:Y:S01]  /*d8080*/  LOP3.LUT P1, RZ, R49, 0x400000, RZ, 0xc0, !PT ;  /* 0x0040000031ff7812 */ /* 0x000fe2000782c0ff */
[----:B------:R-:W3:Y:S01]  /*d8090*/  LDL.LU.64 R30, [R1+0x4a0] ;  /* 0x0004a000011e7983 */ /* 0x000ee20000300a00 */
[----:B------:R-:W-:-:S03]  /*d80a0*/  LOP3.LUT R3, R3, 0xbfffffff, RZ, 0xc0, !PT ;  /* 0xbfffffff03037812 */ /* 0x000fc600078ec0ff */
[----:B------:R-:W3:Y:S01]  /*d80b0*/  LDL.LU.64 R26, [R1+0x498] ;  /* 0x00049800011a7983 */ /* 0x000ee20000300a00 */
[----:B------:R-:W-:-:S03]  /*d80c0*/  LOP3.LUT R61, R61, 0xfffffffe, RZ, 0xc0, !PT ;  /* 0xfffffffe3d3d7812 */ /* 0x000fc600078ec0ff */
[----:B------:R-:W3:Y:S04]  /*d80d0*/  LDL.LU.64 R24, [R1+0x490] ;  /* 0x0004900001187983 */ /* 0x000ee80000300a00 */
[----:B------:R-:W-:Y:S01]  /*d80e0*/  @P1 LOP3.LUT R3, R3, 0x40000000, RZ, 0xfc, !PT ;  /* 0x4000000003031812 */ /* 0x000fe200078efcff */
[----:B------:R-:W3:Y:S01]  /*d80f0*/  LDL.LU R17, [R1+0x98] ;  /* 0x0000980001117983 */ /* 0x000ee20000300800 */
[----:B------:R-:W-:Y:S02]  /*d8100*/  LOP3.LUT P1, RZ, R49, 0x200000, RZ, 0xc0, !PT ;  /* 0x0020000031ff7812 */ /* 0x000fe4000782c0ff */
[----:B------:R-:W-:Y:S01]  /*d8110*/  LOP3.LUT R3, R3, 0x7fffffff, RZ, 0xc0, !PT ;  /* 0x7fffffff03037812 */ /* 0x000fe200078ec0ff */
[----:B------:R-:W3:Y:S04]  /*d8120*/  LDL.LU.64 R22, [R1+0x488] ;  /* 0x0004880001167983 */ /* 0x000ee80000300a00 */
[----:B------:R-:W3:Y:S01]  /*d8130*/  LDL.LU.64 R20, [R1+0x480] ;  /* 0x0004800001147983 */ /* 0x000ee20000300a00 */
[----:B------:R-:W-:-:S03]  /*d8140*/  LOP3.LUT P5, RZ, R49, 0x1000, RZ, 0xc0, !PT ;  /* 0x0000100031ff7812 */ /* 0x000fc600078ac0ff */
[----:B------:R-:W3:Y:S02]  /*d8150*/  LDL.LU.64 R18, [R1+0x478] ;  /* 0x0004780001127983 */ /* 0x000ee40000300a00 */
[----:B------:R-:W-:Y:S02]  /*d8160*/  @P1 LOP3.LUT R3, R3, 0x80000000, RZ, 0xfc, !PT ;  /* 0x8000000003031812 */ /* 0x000fe400078efcff */
[----:B------:R-:W-:-:S13]  /*d8170*/  LOP3.LUT P1, RZ, R49, 0x100000, RZ, 0xc0, !PT ;  /* 0x0010000031ff7812 */ /* 0x000fda000782c0ff */
        /* <DEDUP_REMOVED lines=9> */
[----:B------:R-:W-:Y:S02]  /*d8210*/  LOP3.LUT P6, RZ, R49, 0x2000, RZ, 0xc0, !PT ;  /* 0x0000200031ff7812 */ /* 0x000fe400078cc0ff */
[----:B------:R-:W-:-:S07]  /*d8220*/  PRMT R60, R58, 0x7773, RZ ;  /* 0x000077733a3c7816 */ /* 0x000fce00000000ff */
[----:B------:R-:W-:Y:S02]  /*d8230*/  @P1 LOP3.LUT R61, R61, 0x8, RZ, 0xfc, !PT ;  /* 0x000000083d3d1812 */ /* 0x000fe400078efcff */
[C---:B------:R-:W-:Y:S02]  /*d8240*/  LOP3.LUT P1, RZ, R49.reuse, 0x10000, RZ, 0xc0, !PT ;  /* 0x0001000031ff7812 */ /* 0x040fe4000782c0ff */
[----:B------:R-:W-:Y:S02]  /*d8250*/  LOP3.LUT P0, RZ, R49, 0x4000, RZ, 0xc0, !PT ;  /* 0x0000400031ff7812 */ /* 0x000fe4000780c0ff */
[----:B------:R-:W-:-:S09]  /*d8260*/  LOP3.LUT R61, R61, 0xffffffef, RZ, 0xc0, !PT ;  /* 0xffffffef3d3d7812 */ /* 0x000fd200078ec0ff */
[----:B------:R-:W-:Y:S02]  /*d8270*/  @P1 LOP3.LUT R61, R61, 0x10, RZ, 0xfc, !PT ;  /* 0x000000103d3d1812 */ /* 0x000fe400078efcff */
[----:B------:R-:W-:Y:S01]  /*d8280*/  LOP3.LUT P1, RZ, R49, 0x8000, RZ, 0xc0, !PT ;  /* 0x0000800031ff7812 */ /* 0x000fe2000782c0ff */
[----:B----4-:R0:W-:Y:S04]  /*d8290*/  @P5 STG.E.U8 desc[UR34][R14.64], R60 ;  /* 0x0000003c0e005986 */ /* 0x0101e8000c101122 */
[----:B0-----:R-:W4:Y:S01]  /*d82a0*/  LDL.LU.64 R14, [R1+0x460] ;  /* 0x00046000010e7983 */ /* 0x001f220000300a00 */
[----:B--2---:R-:W-:-:S05]  /*d82b0*/  PRMT R60, R59, 0x7770, RZ ;  /* 0x000077703b3c7816 */ /* 0x004fca00000000ff */
[----:B------:R0:W-:Y:S02]  /*d82c0*/  @P6 STG.E.U8 desc[UR34][R10.64], R60 ;  /* 0x0000003c0a006986 */ /* 0x0001e4000c101122 */
[C---:B0-----:R-:W-:Y:S02]  /*d82d0*/  PRMT R60, R59.reuse, 0x7771, RZ ;  /* 0x000077713b3c7816 */ /* 0x041fe400000000ff */
[----:B------:R-:W2:Y:S04]  /*d82e0*/  LDL.LU.64 R10, [R1+0x458] ;  /* 0x00045800010a7983 */ /* 0x000ea80000300a00 */
[----:B------:R0:W-:Y:S02]  /*d82f0*/  @P0 STG.E.U8 desc[UR34][R6.64], R60 ;  /* 0x0000003c06000986 */ /* 0x0001e4000c101122 */
[----:B0-----:R-:W-:-:S02]  /*d8300*/  PRMT R60, R59, 0x7772, RZ ;  /* 0x000077723b3c7816 */ /* 0x001fc400000000ff */
[----:B------:R-:W2:Y:S04]  /*d8310*/  LDL.LU.64 R6, [R1+0x450] ;  /* 0x0004500001067983 */ /* 0x000ea80000300a00 */
[----:B------:R0:W-:Y:S04]  /*d8320*/  @P1 STG.E.U8 desc[UR34][R4.64], R60 ;  /* 0x0000003c04001986 */ /* 0x0001e8000c101122 */
[----:B0-----:R-:W2:Y:S01]  /*d8330*/  LDL.LU.64 R4, [R1+0x440] ;  /* 0x0004400001047983 */ /* 0x001ea20000300a00 */
[----:B------:R-:W-:Y:S02]  /*d8340*/  LOP3.LUT P1, RZ, R61, 0x10, RZ, 0xc0, !PT ;  /* 0x000000103dff7812 */ /* 0x000fe4000782c0ff */
[----:B------:R-:W-:-:S02]  /*d8350*/  PRMT R60, R59, 0x7773, RZ ;  /* 0x000077733b3c7816 */ /* 0x000fc400000000ff */
[----:B------:R-:W2:Y:S09]  /*d8360*/  LDL.LU.64 R58, [R1+0x438] ;  /* 0x00043800013a7983 */ /* 0x000eb20000300a00 */
[----:B---3--:R0:W-:Y:S01]  /*d8370*/  @P1 STG.E.U8 desc[UR34][R54.64], R60 ;  /* 0x0000003c36001986 */ /* 0x0081e2000c101122 */
[----:B------:R-:W-:-:S02]  /*d8380*/  LOP3.LUT P1, RZ, R61, 0x8, RZ, 0xc0, !PT ;  /* 0x000000083dff7812 */ /* 0x000fc4000782c0ff */
[----:B0-----:R-:W-:Y:S01]  /*d8390*/  PRMT R60, R16, 0x7770, RZ ;  /* 0x00007770103c7816 */ /* 0x001fe200000000ff */
[----:B------:R-:W3:Y:S10]  /*d83a0*/  LDL.LU.64 R54, [R1+0x430] ;  /* 0x0004300001367983 */ /* 0x000ef40000300a00 */
[----:B------:R0:W-:Y:S01]  /*d83b0*/  @P1 STG.E.U8 desc[UR34][R52.64], R60 ;  /* 0x0000003c34001986 */ /* 0x0001e2000c101122 */
[----:B------:R-:W-:-:S02]  /*d83c0*/  LOP3.LUT P1, RZ, R61, 0x4, RZ, 0xc0, !PT ;  /* 0x000000043dff7812 */ /* 0x000fc4000782c0ff */
[----:B0-----:R-:W-:Y:S01]  /*d83d0*/  PRMT R60, R16, 0x7771, RZ ;  /* 0x00007771103c7816 */ /* 0x001fe200000000ff */
[----:B------:R-:W3:Y:S10]  /*d83e0*/  LDL.LU.64 R52, [R1+0x428] ;  /* 0x0004280001347983 */ /* 0x000ef40000300a00 */
[----:B------:R0:W-:Y:S01]  /*d83f0*/  @P1 STG.E.U8 desc[UR34][R30.64], R60 ;  /* 0x0000003c1e001986 */ /* 0x0001e2000c101122 */
[----:B------:R-:W-:-:S02]  /*d8400*/  LOP3.LUT P1, RZ, R61, 0x2, RZ, 0xc0, !PT ;  /* 0x000000023dff7812 */ /* 0x000fc4000782c0ff */
        /* <DEDUP_REMOVED lines=18> */
[----:B------:R-:W-:-:S05]  /*d8530*/  LOP3.LUT P4, RZ, R49, 0x8000000, RZ, 0xc0, !PT ;  /* 0x0800000031ff7812 */ /* 0x000fca000788c0ff */
[----:B----4-:R0:W-:Y:S02]  /*d8540*/  @P1 STG.E.U8 desc[UR34][R14.64], R60 ;  /* 0x0000003c0e001986 */ /* 0x0101e4000c101122 */
[----:B0-----:R-:W-:-:S05]  /*d8550*/  PRMT R60, R50, 0x7770, RZ ;  /* 0x00007770323c7816 */ /* 0x001fca00000000ff */
[----:B--2---:R0:W-:Y:S02]  /*d8560*/  @P2 STG.E.U8 desc[UR34][R10.64], R60 ;  /* 0x0000003c0a002986 */ /* 0x0041e4000c101122 */
[----:B0-----:R-:W-:-:S05]  /*d8570*/  PRMT R60, R50, 0x7771, RZ ;  /* 0x00007771323c7816 */ /* 0x001fca00000000ff */
[----:B------:R0:W-:Y:S02]  /*d8580*/  @P3 STG.E.U8 desc[UR34][R6.64], R60 ;  /* 0x0000003c06003986 */ /* 0x0001e4000c101122 */
[----:B0-----:R-:W-:-:S05]  /*d8590*/  PRMT R60, R50, 0x7772, RZ ;  /* 0x00007772323c7816 */ /* 0x001fca00000000ff */
[----:B------:R0:W-:Y:S02]  /*d85a0*/  @P4 STG.E.U8 desc[UR34][R4.64], R60 ;  /* 0x0000003c04004986 */ /* 0x0001e4000c101122 */
[----:B0-----:R-:W-:Y:S02]  /*d85b0*/  PRMT R60, R50, 0x7773, RZ ;  /* 0x00007773323c7816 */ /* 0x001fe400000000ff */
[----:B------:R-:W2:Y:S04]  /*d85c0*/  LDL.LU R50, [R1+0x51a8] ;  /* 0x0051a80001327983 */ /* 0x000ea80000300800 */
[----:B------:R-:W4:Y:S01]  /*d85d0*/  LDL.LU.64 R10, [R1+0x420] ;  /* 0x00042000010a7983 */ /* 0x000f220000300a00 */
[----:B------:R-:W-:-:S03]  /*d85e0*/  LOP3.LUT P5, RZ, R49, 0x10000000, RZ, 0xc0, !PT ;  /* 0x1000000031ff7812 */ /* 0x000fc600078ac0ff */
[----:B------:R-:W2:Y:S04]  /*d85f0*/  LDL.LU.64 R6, [R1+0x418] ;  /* 0x0004180001067983 */ /* 0x000ea80000300a00 */
[----:B------:R-:W2:Y:S01]  /*d8600*/  LDL.LU.64 R4, [R1+0x410] ;  /* 0x0004100001047983 */ /* 0x000ea20000300a00 */
[----:B------:R-:W-:-:S05]  /*d8610*/  LOP3.LUT P6, RZ, R49, 0x20000000, RZ, 0xc0, !PT ;  /* 0x2000000031ff7812 */ /* 0x000fca00078cc0ff */
[----:B------:R0:W-:Y:S04]  /*d8620*/  @P5 STG.E.U8 desc[UR34][R58.64], R60 ;  /* 0x0000003c3a005986 */ /* 0x0001e8000c101122 */
[----:B0-----:R-:W2:Y:S01]  /*d8630*/  LDL.LU.64 R58, [R1+0x408] ;  /* 0x00040800013a7983 */ /* 0x001ea20000300a00 */
[----:B------:R-:W-:Y:S02]  /*d8640*/  PRMT R60, R56, 0x7770, RZ ;  /* 0x00007770383c7816 */ /* 0x000fe400000000ff */
[----:B------:R-:W-:-:S03]  /*d8650*/  LOP3.LUT P0, RZ, R49, 0x40000000, RZ, 0xc0, !PT ;  /* 0x4000000031ff7812 */ /* 0x000fc6000780c0ff */
[----:B---3--:R0:W-:Y:S04]  /*d8660*/  @P6 STG.E.U8 desc[UR34][R54.64], R60 ;  /* 0x0000003c36006986 */ /* 0x0081e8000c101122 */
[----:B0-----:R-:W3:Y:S01]  /*d8670*/  LDL.LU.64 R54, [R1+0x400] ;  /* 0x0004000001367983 */ /* 0x001ee20000300a00 */
[----:B------:R-:W-:Y:S02]  /*d8680*/  PRMT R60, R56, 0x7771, RZ ;  /* 0x00007771383c7816 */ /* 0x000fe400000000ff */
[----:B------:R-:W-:-:S03]  /*d8690*/  LOP3.LUT P5, RZ, R49, 0x80000000, RZ, 0xc0, !PT ;  /* 0x8000000031ff7812 */ /* 0x000fc600078ac0ff */
[----:B------:R0:W-:Y:S04]  /*d86a0*/  @P0 STG.E.U8 desc[UR34][R52.64], R60 ;  /* 0x0000003c34000986 */ /* 0x0001e8000c101122 */
[----:B0-----:R-:W3:Y:S01]  /*d86b0*/  LDL.LU.64 R52, [R1+0x3f8] ;  /* 0x0003f80001347983 */ /* 0x001ee20000300a00 */
[----:B------:R-:W-:Y:S02]  /*d86c0*/  PRMT R60, R56, 0x7772, RZ ;  /* 0x00007772383c7816 */ /* 0x000fe400000000ff */
[----:B------:R-:W-:-:S03]  /*d86d0*/  LOP3.LUT R3, R3, 0xfff7ffff, RZ, 0xc0, !PT ;  /* 0xfff7ffff03037812 */ /* 0x000fc600078ec0ff */
[----:B----4-:R0:W-:Y:S02]  /*d86e0*/  @P5 STG.E.U8 desc[UR34][R10.64], R60 ;  /* 0x0000003c0a005986 */ /* 0x0101e4000c101122 */
[----:B0-----:R-:W-:Y:S02]  /*d86f0*/  PRMT R60, R56, 0x7773, RZ ;  /* 0x00007773383c7816 */ /* 0x001fe400000000ff */
[----:B------:R-:W4:Y:S04]  /*d8700*/  LDL.LU R56, [R1+0x51a4] ;  /* 0x0051a40001387983 */ /* 0x000f280000300800 */
[----:B------:R-:W4:Y:S04]  /*d8710*/  LDL.LU.64 R30, [R1+0x3f0] ;  /* 0x0003f000011e7983 */ /* 0x000f280000300a00 */
[----:B------:R-:W4:Y:S04]  /*d8720*/  LDL.LU.64 R26, [R1+0x3e8] ;  /* 0x0003e800011a7983 */ /* 0x000f280000300a00 */
[----:B------:R-:W4:Y:S01]  /*d8730*/  LDL.LU.64 R24, [R1+0x3e0] ;  /* 0x0003e00001187983 */ /* 0x000f220000300a00 */
[----:B--2---:R-:W-:-:S02]  /*d8740*/  LOP3.LUT P1, RZ, R50, 0x800, RZ, 0xc0, !PT ;  /* 0x0000080032ff7812 */ /* 0x004fc4000782c0ff */
[C---:B------:R-:W-:Y:S01]  /*d8750*/  LOP3.LUT P6, RZ, R50.reuse, 0x1, RZ, 0xc0, !PT ;  /* 0x0000000132ff7812 */ /* 0x040fe200078cc0ff */
[----:B------:R-:W2:Y:S01]  /*d8760*/  LDL.LU R15, [R1+0xcc] ;  /* 0x0000cc00010f7983 */ /* 0x000ea20000300800 */
[----:B------:R-:W-:-:S03]  /*d8770*/  LOP3.LUT P0, RZ, R50, 0x2, RZ, 0xc0, !PT ;  /* 0x0000000232ff7812 */ /* 0x000fc6000780c0ff */
[----:B------:R-:W2:Y:S04]  /*d8780*/  LDL.LU.64 R22, [R1+0x3d0] ;  /* 0x0003d00001167983 */ /* 0x000ea80000300a00 */
[----:B------:R-:W2:Y:S02]  /*d8790*/  LDL.LU.64 R20, [R1+0x3c8] ;  /* 0x0003c80001147983 */ /* 0x000ea40000300a00 */
[----:B------:R-:W-:Y:S02]  /*d87a0*/  @P1 LOP3.LUT R3, R3, 0x80000, RZ, 0xfc, !PT ;  /* 0x0008000003031812 */ /* 0x000fe400078efcff */
[----:B------:R-:W-:Y:S01]  /*d87b0*/  LOP3.LUT P1, RZ, R50, 0x400, RZ, 0xc0, !PT ;  /* 0x0000040032ff7812 */ /* 0x000fe2000782c0ff */
[----:B------:R0:W-:Y:S01]  /*d87c0*/  @P6 STG.E.U8 desc[UR34][R6.64], R60 ;  /* 0x0000003c06006986 */ /* 0x0001e2000c101122 */
[----:B------:R-:W-:-:S03]  /*d87d0*/  LOP3.LUT R3, R3, 0xffefffff, RZ, 0xc0, !PT ;  /* 0xffefffff03037812 */ /* 0x000fc600078ec0ff */
[----:B------:R-:W2:Y:S04]  /*d87e0*/  LDL.LU.64 R18, [R1+0x3c0] ;  /* 0x0003c00001127983 */ /* 0x000ea80000300a00 */
[----:B------:R-:W2:Y:S04]  /*d87f0*/  LDL.LU.64 R16, [R1+0x3b0] ;  /* 0x0003b00001107983 */ /* 0x000ea80000300a00 */
[----:B------:R-:W-:Y:S01]  /*d8800*/  @P1 LOP3.LUT R3, R3, 0x100000, RZ, 0xfc, !PT ;  /* 0x0010000003031812 */ /* 0x000fe200078efcff */
[----:B------:R-:W2:Y:S01]  /*d8810*/  LDL.LU.64 R10, [R1+0x3a8] ;  /* 0x0003a800010a7983 */ /* 0x000ea20000300a00 */
[----:B------:R-:W-:-:S02]  /*d8820*/  LOP3.LUT P1, RZ, R50, 0x200, RZ, 0xc0, !PT ;  /* 0x0000020032ff7812 */ /* 0x000fc4000782c0ff */
[----:B------:R-:W-:Y:S01]  /*d8830*/  LOP3.LUT R3, R3, 0xffdfffff, RZ, 0xc0, !PT ;  /* 0xffdfffff03037812 */ /* 0x000fe200078ec0ff */
[----:B0-----:R-:W2:Y:S10]  /*d8840*/  LDL.LU.64 R6, [R1+0x3a0] ;  /* 0x0003a00001067983 */ /* 0x001eb40000300a00 */
        /* <DEDUP_REMOVED lines=18> */
[----:B------:R-:W-:-:S09]  /*d8970*/  PRMT R60, R57, 0x7770, RZ ;  /* 0x00007770393c7816 */ /* 0x000fd200000000ff */
[----:B------:R-:W-:Y:S02]  /*d8980*/  @P1 LOP3.LUT R3, R3, 0x8000000, RZ, 0xfc, !PT ;  /* 0x0800000003031812 */ /* 0x000fe400078efcff */
[----:B------:R-:W-:Y:S01]  /*d8990*/  LOP3.LUT P1, RZ, R50, 0x4, RZ, 0xc0, !PT ;  /* 0x0000000432ff7812 */ /* 0x000fe2000782c0ff */
[----:B------:R0:W-:Y:S02]  /*d89a0*/  @P0 STG.E.U8 desc[UR34][R4.64], R60 ;  /* 0x0000003c04000986 */ /* 0x0001e4000c101122 */
[----:B0-----:R-:W-:-:S10]  /*d89b0*/  PRMT R60, R57, 0x7771, RZ ;  /* 0x00007771393c7816 */ /* 0x001fd400000000ff */
[----:B------:R0:W-:Y:S01]  /*d89c0*/  @P1 STG.E.U8 desc[UR34][R58.64], R60 ;  /* 0x0000003c3a001986 */ /* 0x0001e2000c101122 */
[----:B------:R-:W-:Y:S02]  /*d89d0*/  LOP3.LUT P1, RZ, R3, 0x8000000, RZ, 0xc0, !PT ;  /* 0x0800000003ff7812 */ /* 0x000fe4000782c0ff */
[----:B0-----:R-:W-:-:S11]  /*d89e0*/  PRMT R60, R57, 0x7772, RZ ;  /* 0x00007772393c7816 */ /* 0x001fd600000000ff */
[----:B---3--:R0:W-:Y:S01]  /*d89f0*/  @P1 STG.E.U8 desc[UR34][R54.64], R60 ;  /* 0x0000003c36001986 */ /* 0x0081e2000c101122 */
[----:B------:R-:W-:Y:S02]  /*d8a00*/  LOP3.LUT P1, RZ, R3, 0x4000000, RZ, 0xc0, !PT ;  /* 0x0400000003ff7812 */ /* 0x000fe4000782c0ff */
[----:B0-----:R-:W-:Y:S02]  /*d8a10*/  PRMT R60, R57, 0x7773, RZ ;  /* 0x00007773393c7816 */ /* 0x001fe400000000ff */
[----:B------:R-:W3:Y:S09]  /*d8a20*/  LDL.LU R57, [R1+0x51a0] ;  /* 0x0051a00001397983 */ /* 0x000ef20000300800 */
[----:B------:R0:W-:Y:S01]  /*d8a30*/  @P1 STG.E.U8 desc[UR34][R52.64], R60 ;  /* 0x0000003c34001986 */ /* 0x0001e2000c101122 */
[----:B------:R-:W-:-:S03]  /*d8a40*/  LOP3.LUT P1, RZ, R3, 0x2000000, RZ, 0xc0, !PT ;  /* 0x0200000003ff7812 */ /* 0x000fc6000782c0ff */
[----:B------:R-:W3:Y:S04]  /*d8a50*/  LDL.LU.64 R4, [R1+0x398] ;  /* 0x0003980001047983 */ /* 0x000ee80000300a00 */
[----:B------:R-:W3:Y:S01]  /*d8a60*/  LDL.LU.64 R58, [R1+0x390] ;  /* 0x00039000013a7983 */ /* 0x000ee20000300a00 */
[----:B0-----:R-:W-:-:S03]  /*d8a70*/  PRMT R60, R51, 0x7770, RZ ;  /* 0x00007770333c7816 */ /* 0x001fc600000000ff */
[----:B------:R-:W3:Y:S04]  /*d8a80*/  LDL.LU.64 R54, [R1+0x388] ;  /* 0x0003880001367983 */ /* 0x000ee80000300a00 */
[----:B------:R-:W3:Y:S04]  /*d8a90*/  LDL.LU.64 R52, [R1+0x380] ;  /* 0x0003800001347983 */ /* 0x000ee80000300a00 */
[----:B----4-:R0:W-:Y:S01]  /*d8aa0*/  @P1 STG.E.U8 desc[UR34][R30.64], R60 ;  /* 0x0000003c1e001986 */ /* 0x0101e2000c101122 */
[----:B------:R-:W-:Y:S02]  /*d8ab0*/  LOP3.LUT P1, RZ, R3, 0x1000000, RZ, 0xc0, !PT ;  /* 0x0100000003ff7812 */ /* 0x000fe4000782c0ff */
[----:B0-----:R-:W-:-:S11]  /*d8ac0*/  PRMT R60, R51, 0x7771, RZ ;  /* 0x00007771333c7816 */ /* 0x001fd600000000ff */
[----:B------:R0:W-:Y:S01]  /*d8ad0*/  @P1 STG.E.U8 desc[UR34][R26.64], R60 ;  /* 0x0000003c1a001986 */ /* 0x0001e2000c101122 */
[----:B------:R-:W-:Y:S02]  /*d8ae0*/  LOP3.LUT P1, RZ, R3, 0x800000, RZ, 0xc0, !PT ;  /* 0x0080000003ff7812 */ /* 0x000fe4000782c0ff */
[----:B0-----:R-:W-:-:S11]  /*d8af0*/  PRMT R60, R51, 0x7772, RZ ;  /* 0x00007772333c7816 */ /* 0x001fd600000000ff */
[----:B------:R0:W-:Y:S02]  /*d8b00*/  @P1 STG.E.U8 desc[UR34][R24.64], R60 ;  /* 0x0000003c18001986 */ /* 0x0001e4000c101122 */
[----:B0-----:R-:W-:Y:S02]  /*d8b10*/  PRMT R60, R51, 0x7773, RZ ;  /* 0x00007773333c7816 */ /* 0x001fe400000000ff */
[----:B------:R-:W4:Y:S01]  /*d8b20*/  LDL.LU R51, [R1+0x519c] ;  /* 0x00519c0001337983 */ /* 0x000f220000300800 */
[----:B------:R-:W-:-:S13]  /*d8b30*/  LOP3.LUT P1, RZ, R3, 0x400000, RZ, 0xc0, !PT ;  /* 0x0040000003ff7812 */ /* 0x000fda000782c0ff */
[----:B--2---:R0:W-:Y:S01]  /*d8b40*/  @P1 STG.E.U8 desc[UR34][R22.64], R60 ;  /* 0x0000003c16001986 */ /* 0x0041e2000c101122 */
        /* <DEDUP_REMOVED lines=12> */
[----:B0-----:R-:W-:-:S05]  /*d8c10*/  PRMT R60, R15, 0x7773, RZ ;  /* 0x000077730f3c7816 */ /* 0x001fca00000000ff */
[----:B------:R4:W-:Y:S01]  /*d8c20*/  @P2 STG.E.U8 desc[UR34][R10.64], R60 ;  /* 0x0000003c0a002986 */ /* 0x0009e2000c101122 */
[C---:B------:R-:W-:Y:S02]  /*d8c30*/  LOP3.LUT P5, RZ, R50.reuse, 0x8000, RZ, 0xc0, !PT ;  /* 0x0000800032ff7812 */ /* 0x040fe400078ac0ff */
[----:B------:R-:W-:Y:S02]  /*d8c40*/  LOP3.LUT P6, RZ, R50, 0x10000, RZ, 0xc0, !PT ;  /* 0x0001000032ff7812 */ /* 0x000fe400078cc0ff */
[----:B----4-:R-:W-:-:S05]  /*d8c50*/  PRMT R60, R51, 0x7770, RZ ;  /* 0x00007770333c7816 */ /* 0x010fca00000000ff */
[----:B------:R0:W-:Y:S02]  /*d8c60*/  @P3 STG.E.U8 desc[UR34][R6.64], R60 ;  /* 0x0000003c06003986 */ /* 0x0001e4000c101122 */
[----:B0-----:R-:W-:-:S05]  /*d8c70*/  PRMT R60, R51, 0x7771, RZ ;  /* 0x00007771333c7816 */ /* 0x001fca00000000ff */
[----:B---3--:R0:W-:Y:S02]  /*d8c80*/  @P4 STG.E.U8 desc[UR34][R4.64], R60 ;  /* 0x0000003c04004986 */ /* 0x0081e4000c101122 */
[----:B0-----:R-:W-:-:S05]  /*d8c90*/  PRMT R60, R51, 0x7772, RZ ;  /* 0x00007772333c7816 */ /* 0x001fca00000000ff */
[----:B------:R0:W-:Y:S02]  /*d8ca0*/  @P5 STG.E.U8 desc[UR34][R58.64], R60 ;  /* 0x0000003c3a005986 */ /* 0x0001e4000c101122 */
[----:B0-----:R-:W-:Y:S02]  /*d8cb0*/  PRMT R60, R51, 0x7773, RZ ;  /* 0x00007773333c7816 */ /* 0x001fe400000000ff */
[----:B------:R-:W2:Y:S04]  /*d8cc0*/  LDL.LU R51, [R1+0x5198] ;  /* 0x0051980001337983 */ /* 0x000ea80000300800 */
[----:B------:R0:W-:Y:S04]  /*d8cd0*/  @P6 STG.E.U8 desc[UR34][R54.64], R60 ;  /* 0x0000003c36006986 */ /* 0x0001e8000c101122 */
[----:B0-----:R-:W3:Y:S04]  /*d8ce0*/  LDL.LU.64 R54, [R1+0x378] ;  /* 0x0003780001367983 */ /* 0x001ee80000300a00 */
[----:B------:R-:W4:Y:S01]  /*d8cf0*/  LDL.LU.64 R4, [R1+0x3b8] ;  /* 0x0003b80001047983 */ /* 0x000f220000300a00 */
[----:B------:R-:W-:-:S02]  /*d8d00*/  LOP3.LUT P0, RZ, R50, 0x20000, RZ, 0xc0, !PT ;  /* 0x0002000032ff7812 */ /* 0x000fc4000780c0ff */
[----:B------:R-:W-:-:S11]  /*d8d10*/  PRMT R60, R57, 0x7770, RZ ;  /* 0x00007770393c7816 */ /* 0x000fd600000000ff */
[----:B------:R0:W-:Y:S04]  /*d8d20*/  @P0 STG.E.U8 desc[UR34][R52.64], R60 ;  /* 0x0000003c34000986 */ /* 0x0001e8000c101122 */
[----:B0-----:R-:W2:Y:S04]  /*d8d30*/  LDL.LU.64 R52, [R1+0x3d8] ;  /* 0x0003d80001347983 */ /* 0x001ea80000300a00 */
[----:B------:R-:W2:Y:S01]  /*d8d40*/  LDL.LU.64 R6, [R1+0x448] ;  /* 0x0004480001067983 */ /* 0x000ea20000300a00 */
[----:B------:R-:W-:-:S03]  /*d8d50*/  LOP3.LUT P5, RZ, R50, 0x40000, RZ, 0xc0, !PT ;  /* 0x0004000032ff7812 */ /* 0x000fc600078ac0ff */
[----:B------:R-:W2:Y:S01]  /*d8d60*/  LDL.LU.64 R58, [R1+0x470] ;  /* 0x00047000013a7983 */ /* 0x000ea20000300a00 */
[----:B------:R-:W-:Y:S02]  /*d8d70*/  PRMT R60, R57, 0x7771, RZ ;  /* 0x00007771393c7816 */ /* 0x000fe400000000ff */
        /* <DEDUP_REMOVED lines=11> */
[----:B------:R-:W-:-:S11]  /*d8e30*/  LOP3.LUT R3, R3, 0xffffdfff, RZ, 0xc0, !PT ;  /* 0xffffdfff03037812 */ /* 0x000fd600078ec0ff */
[----:B------:R-:W-:Y:S02]  /*d8e40*/  @P1 LOP3.LUT R3, R3, 0x2000, RZ, 0xfc, !PT ;  /* 0x0000200003031812 */ /* 0x000fe400078efcff */
[----:B------:R-:W-:Y:S01]  /*d8e50*/  LOP3.LUT P1, RZ, R50, 0x4000000, RZ, 0xc0, !PT ;  /* 0x0400000032ff7812 */ /* 0x000fe2000782c0ff */
[----:B---3--:R0:W-:Y:S04]  /*d8e60*/  @P5 STG.E.U8 desc[UR34][R54.64], R60 ;  /* 0x0000003c36005986 */ /* 0x0081e8000c101122 */
[----:B0-----:R-:W3:Y:S01]  /*d8e70*/  LDL.LU.64 R54, [R1+0x4f8] ;  /* 0x0004f80001367983 */ /* 0x001ee20000300a00 */
[----:B------:R-:W-:-:S03]  /*d8e80*/  PRMT R60, R57, 0x7772, RZ ;  /* 0x00007772393c7816 */ /* 0x000fc600000000ff */
[----:B------:R-:W3:Y:S04]  /*d8e90*/  LDL.LU R23, [R1+0x8c] ;  /* 0x00008c0001177983 */ /* 0x000ee80000300800 */
[----:B----4-:R0:W-:Y:S01]  /*d8ea0*/  @P6 STG.E.U8 desc[UR34][R4.64], R60 ;  /* 0x0000003c04006986 */ /* 0x0101e2000c101122 */
[----:B------:R-:W-:-:S03]  /*d8eb0*/  LOP3.LUT R3, R3, 0xffffbfff, RZ, 0xc0, !PT ;  /* 0xffffbfff03037812 */ /* 0x000fc600078ec0ff */
[----:B0-----:R-:W4:Y:S01]  /*d8ec0*/  LDL.LU.64 R4, [R1+0x4f0] ;  /* 0x0004f00001047983 */ /* 0x001f220000300a00 */
[----:B------:R-:W-:-:S03]  /*d8ed0*/  @P1 LOP3.LUT R3, R3, 0x4000, RZ, 0xfc, !PT ;  /* 0x0000400003031812 */ /* 0x000fc600078efcff */
[----:B------:R-:W4:Y:S01]  /*d8ee0*/  LDL.LU.64 R30, [R1+0x568] ;  /* 0x00056800011e7983 */ /* 0x000f220000300a00 */
[C---:B------:R-:W-:Y:S02]  /*d8ef0*/  LOP3.LUT P1, RZ, R50.reuse, 0x2000000, RZ, 0xc0, !PT ;  /* 0x0200000032ff7812 */ /* 0x040fe4000782c0ff */
[----:B------:R-:W-:Y:S01]  /*d8f00*/  LOP3.LUT R3, R3, 0xffff7fff, RZ, 0xc0, !PT ;  /* 0xffff7fff03037812 */ /* 0x000fe200078ec0ff */
[----:B------:R-:W4:Y:S04]  /*d8f10*/  LDL.LU.64 R26, [R1+0x590] ;  /* 0x00059000011a7983 */ /* 0x000f280000300a00 */
[----:B------:R-:W4:Y:S01]  /*d8f20*/  LDL.LU.64 R24, [R1+0x588] ;  /* 0x0005880001187983 */ /* 0x000f220000300a00 */
[----:B------:R-:W-:-:S03]  /*d8f30*/  LOP3.LUT P0, RZ, R50, 0x100000, RZ, 0xc0, !PT ;  /* 0x0010000032ff7812 */ /* 0x000fc6000780c0ff */
[----:B------:R-:W4:Y:S02]  /*d8f40*/  LDL.LU.64 R20, [R1+0x600] ;  /* 0x0006000001147983 */ /* 0x000f240000300a00 */
        /* <DEDUP_REMOVED lines=9> */
[----:B--2---:R0:W-:Y:S01]  /*d8fe0*/  @P0 STG.E.U8 desc[UR34][R52.64], R60 ;  /* 0x0000003c34000986 */ /* 0x0041e2000c101122 */
[----:B------:R-:W-:-:S03]  /*d8ff0*/  LOP3.LUT R3, R3, 0xfffbffff, RZ, 0xc0, !PT ;  /* 0xfffbffff03037812 */ /* 0x000fc600078ec0ff */
[----:B0-----:R-:W2:Y:S08]  /*d9000*/  LDL.LU R52, [R1+0x7c] ;  /* 0x00007c0001347983 */ /* 0x001eb00000300800 */
[----:B------:R-:W-:Y:S01]  /*d9010*/  @P1 LOP3.LUT R3, R3, 0x40000, RZ, 0xfc, !PT ;  /* 0x0004000003031812 */ /* 0x000fe200078efcff */
[----:B------:R-:W2:Y:S01]  /*d9020*/  LDL.LU.64 R18, [R1+0x620] ;  /* 0x0006200001127983 */ /* 0x000ea20000300a00 */
[----:B------:R-:W-:-:S02]  /*d9030*/  LOP3.LUT P1, RZ, R50, 0x200000, RZ, 0xc0, !PT ;  /* 0x0020000032ff7812 */ /* 0x000fc4000782c0ff */
[----:B------:R-:W-:Y:S01]  /*d9040*/  PRMT R60, R56, 0x7770, RZ ;  /* 0x00007770383c7816 */ /* 0x000fe200000000ff */
[----:B------:R-:W2:Y:S04]  /*d9050*/  LDL.LU.64 R16, [R1+0x690] ;  /* 0x0006900001107983 */ /* 0x000ea80000300a00 */
[----:B------:R-:W2:Y:S04]  /*d9060*/  LDL.LU R53, [R1+0x6c] ;  /* 0x00006c0001357983 */ /* 0x000ea80000300800 */
[----:B------:R-:W2:Y:S04]  /*d9070*/  LDL.LU.64 R14, [R1+0x6f0] ;  /* 0x0006f000010e7983 */ /* 0x000ea80000300a00 */
[----:B------:R0:W-:Y:S01]  /*d9080*/  @P1 STG.E.U8 desc[UR34][R6.64], R60 ;  /* 0x0000003c06001986 */ /* 0x0001e2000c101122 */
[----:B------:R-:W-:-:S03]  /*d9090*/  LOP3.LUT P1, RZ, R3, 0x40000, RZ, 0xc0, !PT ;  /* 0x0004000003ff7812 */ /* 0x000fc6000782c0ff */
[----:B------:R-:W2:Y:S01]  /*d90a0*/  LDL.LU.64 R10, [R1+0x738] ;  /* 0x00073800010a7983 */ /* 0x000ea20000300a00 */
[----:B0-----:R-:W-:-:S03]  /*d90b0*/  PRMT R60, R56, 0x7771, RZ ;  /* 0x00007771383c7816 */ /* 0x001fc600000000ff */
[----:B------:R-:W2:Y:S06]  /*d90c0*/  LDL.LU.64 R6, [R1+0x7a8] ;  /* 0x0007a80001067983 */ /* 0x000eac0000300a00 */
[----:B------:R0:W-:Y:S01]  /*d90d0*/  @P1 STG.E.U8 desc[UR34][R58.64], R60 ;  /* 0x0000003c3a001986 */ /* 0x0001e2000c101122 */
[C---:B------:R-:W-:Y:S02]  /*d90e0*/  LOP3.LUT P1, RZ, R3.reuse, 0x20000, RZ, 0xc0, !PT ;  /* 0x0002000003ff7812 */ /* 0x040fe4000782c0ff */
[----:B0-----:R-:W-:Y:S01]  /*d90f0*/  PRMT R60, R56, 0x7772, RZ ;  /* 0x00007772383c7816 */ /* 0x001fe200000000ff */
[----:B------:R-:W2:Y:S10]  /*d9100*/  LDL.LU.64 R58, [R1+0x7d0] ;  /* 0x0007d000013a7983 */ /* 0x000eb40000300a00 */
[----:B---3--:R0:W-:Y:S04]  /*d9110*/  @P1 STG.E.U8 desc[UR34][R54.64], R60 ;  /* 0x0000003c36001986 */ /* 0x0081e8000c101122 */
[----:B0-----:R-:W3:Y:S01]  /*d9120*/  LDL.LU.64 R54, [R1+0x7d8] ;  /* 0x0007d80001367983 */ /* 0x001ee20000300a00 */
[----:B------:R-:W-:-:S02]  /*d9130*/  LOP3.LUT P1, RZ, R3, 0x10000, RZ, 0xc0, !PT ;  /* 0x0001000003ff7812 */ /* 0x000fc4000782c0ff */
[----:B------:R-:W-:Y:S02]  /*d9140*/  PRMT R60, R56, 0x7773, RZ ;  /* 0x00007773383c7816 */ /* 0x000fe400000000ff */
[----:B------:R-:W-:Y:S01]  /*d9150*/  LOP3.LUT P2, RZ, R50, 0x80000000, RZ, 0xc0, !PT ;  /* 0x8000000032ff7812 */ /* 0x000fe2000784c0ff */
[----:B------:R-:W3:Y:S08]  /*d9160*/  LDL.LU.64 R56, [R1+0x7f0] ;  /* 0x0007f00001387983 */ /* 0x000ef00000300a00 */
[----:B----4-:R0:W-:Y:S01]  /*d9170*/  @P1 STG.E.U8 desc[UR34][R4.64], R60 ;  /* 0x0000003c04001986 */ /* 0x0101e2000c101122 */
[----:B------:R-:W-:-:S02]  /*d9180*/  LOP3.LUT P1, RZ, R3, 0x8000, RZ, 0xc0, !PT ;  /* 0x0000800003ff7812 */ /* 0x000fc4000782c0ff */
[----:B0-----:R-:W-:Y:S01]  /*d9190*/  PRMT R60, R23, 0x7770, RZ ;  /* 0x00007770173c7816 */ /* 0x001fe200000000ff */
[----:B------:R-:W4:Y:S10]  /*d91a0*/  LDL.LU.64 R4, [R1+0x5190] ;  /* 0x0051900001047983 */ /* 0x000f340000300a00 */
        /* <DEDUP_REMOVED lines=11> */
[----:B--2---:R-:W-:-:S11]  /*d9260*/  PRMT R60, R52, 0x7770, RZ ;  /* 0x00007770343c7816 */ /* 0x004fd600000000ff */
[----:B------:R0:W-:Y:S01]  /*d9270*/  @P1 STG.E.U8 desc[UR34][R18.64], R60 ;  /* 0x0000003c12001986 */ /* 0x0001e2000c101122 */
[----:B------:R-:W-:Y:S02]  /*d9280*/  LOP3.LUT P1, RZ, R3, 0x400, RZ, 0xc0, !PT ;  /* 0x0000040003ff7812 */ /* 0x000fe4000782c0ff */
[----:B------:R-:W-:Y:S02]  /*d9290*/  LOP3.LUT P3, RZ, R51, 0x1, RZ, 0xc0, !PT ;  /* 0x0000000133ff7812 */ /* 0x000fe4000786c0ff */
[----:B0-----:R-:W-:-:S09]  /*d92a0*/  PRMT R60, R52, 0x7771, RZ ;  /* 0x00007771343c7816 */ /* 0x001fd200000000ff */
[----:B------:R0:W-:Y:S01]  /*d92b0*/  @P1 STG.E.U8 desc[UR34][R16.64], R60 ;  /* 0x0000003c10001986 */ /* 0x0001e2000c101122 */
[----:B------:R-:W-:Y:S02]  /*d92c0*/  LOP3.LUT P4, RZ, R51, 0x2, RZ, 0xc0, !PT ;  /* 0x0000000233ff7812 */ /* 0x000fe4000788c0ff */
[----:B0-----:R-:W-:-:S05]  /*d92d0*/  PRMT R60, R52, 0x7772, RZ ;  /* 0x00007772343c7816 */ /* 0x001fca00000000ff */
[----:B------:R0:W-:Y:S01]  /*d92e0*/  @P2 STG.E.U8 desc[UR34][R14.64], R60 ;  /* 0x0000003c0e002986 */ /* 0x0001e2000c101122 */
[C---:B------:R-:W-:Y:S02]  /*d92f0*/  LOP3.LUT P5, RZ, R51.reuse, 0x4, RZ, 0xc0, !PT ;  /* 0x0000000433ff7812 */ /* 0x040fe400078ac0ff */
[----:B0-----:R-:W-:Y:S01]  /*d9300*/  PRMT R60, R52, 0x7773, RZ ;  /* 0x00007773343c7816 */ /* 0x001fe200000000ff */
[----:B------:R-:W2:Y:S04]  /*d9310*/  LDL.LU.64 R14, [R1+0x7f8] ;  /* 0x0007f800010e7983 */ /* 0x000ea80000300a00 */
[----:B------:R0:W-:Y:S01]  /*d9320*/  @P3 STG.E.U8 desc[UR34][R10.64], R60 ;  /* 0x0000003c0a003986 */ /* 0x0001e2000c101122 */
[----:B------:R-:W-:Y:S02]  /*d9330*/  LOP3.LUT P6, RZ, R51, 0x8, RZ, 0xc0, !PT ;  /* 0x0000000833ff7812 */ /* 0x000fe400078cc0ff */
[----:B0-----:R-:W-:-:S05]  /*d9340*/  PRMT R60, R53, 0x7770, RZ ;  /* 0x00007770353c7816 */ /* 0x001fca00000000ff */
[----:B------:R0:W-:Y:S02]  /*d9350*/  @P4 STG.E.U8 desc[UR34][R6.64], R60 ;  /* 0x0000003c06004986 */ /* 0x0001e4000c101122 */
[----:B0-----:R-:W-:-:S05]  /*d9360*/  PRMT R60, R53, 0x7771, RZ ;  /* 0x00007771353c7816 */ /* 0x001fca00000000ff */
[----:B------:R0:W-:Y:S02]  /*d9370*/  @P5 STG.E.U8 desc[UR34][R58.64], R60 ;  /* 0x0000003c3a005986 */ /* 0x0001e4000c101122 */
[----:B0-----:R-:W-:-:S05]  /*d9380*/  PRMT R60, R53, 0x7772, RZ ;  /* 0x00007772353c7816 */ /* 0x001fca00000000ff */
[----:B---3--:R0:W-:Y:S02]  /*d9390*/  @P6 STG.E.U8 desc[UR34][R54.64], R60 ;  /* 0x0000003c36006986 */ /* 0x0081e4000c101122 */
[----:B0-----:R-:W-:Y:S02]  /*d93a0*/  PRMT R60, R53, 0x7773, RZ ;  /* 0x00007773353c7816 */ /* 0x001fe400000000ff */
[----:B------:R-:W3:Y:S04]  /*d93b0*/  LDL.LU.64 R52, [R1+0x810] ;  /* 0x0008100001347983 */ /* 0x000ee80000300a00 */
[----:B------:R-:W2:Y:S04]  /*d93c0*/  LDL.LU.64 R10, [R1+0x890] ;  /* 0x00089000010a7983 */ /* 0x000ea80000300a00 */
[----:B------:R-:W2:Y:S01]  /*d93d0*/  LDL.LU R58, [R1+0x5c] ;  /* 0x00005c00013a7983 */ /* 0x000ea20000300800 */
[----:B------:R-:W-:-:S03]  /*d93e0*/  LOP3.LUT P0, RZ, R51, 0x10, RZ, 0xc0, !PT ;  /* 0x0000001033ff7812 */ /* 0x000fc6000780c0ff */
[----:B------:R-:W3:Y:S04]  /*d93f0*/  LDL.LU.64 R6, [R1+0x888] ;  /* 0x0008880001067983 */ /* 0x000ee80000300a00 */
[----:B------:R-:W3:Y:S06]  /*d9400*/  LDL.LU.64 R54, [R1+0x8a8] ;  /* 0x0008a80001367983 */ /* 0x000eec0000300a00 */
[----:B------:R0:W-:Y:S04]  /*d9410*/  @P0 STG.E.U8 desc[UR34][R56.64], R60 ;  /* 0x0000003c38000986 */ /* 0x0001e8000c101122 */
[----:B0-----:R-:W4:Y:S04]  /*d9420*/  LDL.LU.64 R56, [R1+0x8b8] ;  /* 0x0008b80001387983 */ /* 0x001f280000300a00 */
[----:B------:R-:W4:Y:S01]  /*d9430*/  LDL.LU R61, [R1+0x40] ;  /* 0x00004000013d7983 */ /* 0x000f220000300800 */
[----:B------:R-:W-:-:S02]  /*d9440*/  LOP3.LUT P5, RZ, R51, 0x20, RZ, 0xc0, !PT ;  /* 0x0000002033ff7812 */ /* 0x000fc400078ac0ff */
[C---:B------:R-:W-:Y:S02]  /*d9450*/  LOP3.LUT P6, RZ, R51.reuse, 0x40, RZ, 0xc0, !PT ;  /* 0x0000004033ff7812 */ /* 0x040fe400078cc0ff */
        /* <DEDUP_REMOVED lines=14> */
[----:B--2---:R-:W-:-:S05]  /*d9540*/  PRMT R60, R58, 0x7770, RZ ;  /* 0x000077703a3c7816 */ /* 0x004fca00000000ff */
[----:B------:R0:W-:Y:S02]  /*d9550*/  @P5 STG.E.U8 desc[UR34][R14.64], R60 ;  /* 0x0000003c0e005986 */ /* 0x0001e4000c101122 */
[----:B0-----:R-:W-:-:S05]  /*d9560*/  PRMT R60, R58, 0x7771, RZ ;  /* 0x000077713a3c7816 */ /* 0x001fca00000000ff */
[----:B---3--:R0:W-:Y:S04]  /*d9570*/  @P6 STG.E.U8 desc[UR34][R52.64], R60 ;  /* 0x0000003c34006986 */ /* 0x0081e8000c101122 */
[----:B0-----:R-:W2:Y:S01]  /*d9580*/  LDL.LU.64 R52, [R1+0x8b0] ;  /* 0x0008b00001347983 */ /* 0x001ea20000300a00 */
[----:B------:R-:W-:Y:S02]  /*d9590*/  @P1 LOP3.LUT R3, R3, 0x20, RZ, 0xfc, !PT ;  /* 0x0000002003031812 */ /* 0x000fe400078efcff */
[----:B------:R-:W-:Y:S01]  /*d95a0*/  LOP3.LUT P1, RZ, R51, 0x1000, RZ, 0xc0, !PT ;  /* 0x0000100033ff7812 */ /* 0x000fe2000782c0ff */
[----:B------:R-:W3:Y:S01]  /*d95b0*/  LDL.LU.64 R30, [R1+0x8c8] ;  /* 0x0008c800011e7983 */ /* 0x000ee20000300a00 */
[----:B------:R-:W-:Y:S02]  /*d95c0*/  LOP3.LUT R3, R3, 0xffffffbf, RZ, 0xc0, !PT ;  /* 0xffffffbf03037812 */ /* 0x000fe400078ec0ff */
[----:B------:R-:W-:Y:S01]  /*d95d0*/  LOP3.LUT P0, RZ, R51, 0x80, RZ, 0xc0, !PT ;  /* 0x0000008033ff7812 */ /* 0x000fe2000780c0ff */
[----:B------:R-:W3:Y:S01]  /*d95e0*/  LDL.LU.64 R26, [R1+0x940] ;  /* 0x00094000011a7983 */ /* 0x000ee20000300a00 */
[----:B------:R-:W-:-:S03]  /*d95f0*/  PRMT R60, R58, 0x7772, RZ ;  /* 0x000077723a3c7816 */ /* 0x000fc600000000ff */
[----:B------:R-:W3:Y:S04]  /*d9600*/  LDL.LU R59, [R1+0x30] ;  /* 0x00003000013b7983 */ /* 0x000ee80000300800 */
[----:B------:R-:W-:Y:S01]  /*d9610*/  @P1 LOP3.LUT R3, R3, 0x40, RZ, 0xfc, !PT ;  /* 0x0000004003031812 */ /* 0x000fe200078efcff */
[----:B------:R-:W3:Y:S01]  /*d9620*/  LDL.LU.64 R24, [R1+0x960] ;  /* 0x0009600001187983 */ /* 0x000ee20000300a00 */
[----:B------:R-:W-:Y:S02]  /*d9630*/  LOP3.LUT P1, RZ, R51, 0x800, RZ, 0xc0, !PT ;  /* 0x0000080033ff7812 */ /* 0x000fe4000782c0ff */
[----:B------:R-:W-:Y:S01]  /*d9640*/  LOP3.LUT R3, R3, 0xffffff7f, RZ, 0xc0, !PT ;  /* 0xffffff7f03037812 */ /* 0x000fe200078ec0ff */
[----:B------:R0:W-:Y:S04]  /*d9650*/  @P0 STG.E.U8 desc[UR34][R10.64], R60 ;  /* 0x0000003c0a000986 */ /* 0x0001e8000c101122 */
[----:B------:R-:W3:Y:S04]  /*d9660*/  LDL.LU.64 R22, [R1+0x968] ;  /* 0x0009680001167983 */ /* 0x000ee80000300a00 */
[----:B------:R-:W3:Y:S02]  /*d9670*/  LDL.LU.64 R20, [R1+0x978] ;  /* 0x0009780001147983 */ /* 0x000ee40000300a00 */
[----:B------:R-:W-:-:S02]  /*d9680*/  @P1 LOP3.LUT R3, R3, 0x80, RZ, 0xfc, !PT ;  /* 0x0000008003031812 */ /* 0x000fc400078efcff */
[----:B------:R-:W-:Y:S01]  /*d9690*/  LOP3.LUT P1, RZ, R51, 0x400, RZ, 0xc0, !PT ;  /* 0x0000040033ff7812 */ /* 0x000fe2000782c0ff */
[----:B------:R-:W3:Y:S01]  /*d96a0*/  LDL.LU.64 R18, [R1+0x9f8] ;  /* 0x0009f80001127983 */ /* 0x000ee20000300a00 */
[----:B------:R-:W-:Y:S02]  /*d96b0*/  LOP3.LUT R3, R3, 0xfffffeff, RZ, 0xc0, !PT ;  /* 0xfffffeff03037812 */ /* 0x000fe400078ec0ff */
[----:B0-----:R-:W-:Y:S01]  /*d96c0*/  PRMT R60, R58, 0x7773, RZ ;  /* 0x000077733a3c7816 */ /* 0x001fe200000000ff */
[----:B------:R-:W3:Y:S04]  /*d96d0*/  LDL.LU.64 R16, [R1+0xa08] ;  /* 0x000a080001107983 */ /* 0x000ee80000300a00 */
[----:B------:R-:W3:Y:S04]  /*d96e0*/  LDL.LU.64 R14, [R1+0xa18] ;  /* 0x000a1800010e7983 */ /* 0x000ee80000300a00 */
[----:B------:R-:W-:Y:S01]  /*d96f0*/  @P1 LOP3.LUT R3, R3, 0x100, RZ, 0xfc, !PT ;  /* 0x0000010003031812 */ /* 0x000fe200078efcff */
[----:B------:R-:W3:Y:S01]  /*d9700*/  LDL.LU.64 R10, [R1+0xa30] ;  /* 0x000a3000010a7983 */ /* 0x000ee20000300a00 */
[----:B------:R-:W-:-:S02]  /*d9710*/  LOP3.LUT P1, RZ, R51, 0x200, RZ, 0xc0, !PT ;  /* 0x0000020033ff7812 */ /* 0x000fc4000782c0ff */
[----:B------:R-:W-:Y:S01]  /*d9720*/  LOP3.LUT R3, R3, 0xfffffdff, RZ, 0xc0, !PT ;  /* 0xfffffdff03037812 */ /* 0x000fe200078ec0ff */
[----:B------:R-:W3:Y:S10]  /*d9730*/  LDL.LU R58, [R1+0x10] ;  /* 0x00001000013a7983 */ /* 0x000ef40000300800 */
[----:B------:R-:W-:-:S02]  /*d9740*/  @P1 LOP3.LUT R3, R3, 0x200, RZ, 0xfc, !PT ;  /* 0x0000020003031812 */ /* 0x000fc400078efcff */
[----:B------:R-:W-:-:S13]  /*d9750*/  LOP3.LUT P1, RZ, R51, 0x100, RZ, 0xc0, !PT ;  /* 0x0000010033ff7812 */ /* 0x000fda000782c0ff */
[----:B------:R4:W-:Y:S01]  /*d9760*/  @P1 STG.E.U8 desc[UR34][R6.64], R60 ;  /* 0x0000003c06001986 */ /* 0x0009e2000c101122 */
[----:B------:R-:W-:Y:S02]  /*d9770*/  LOP3.LUT P1, RZ, R3, 0x200, RZ, 0xc0, !PT ;  /* 0x0000020003ff7812 */ /* 0x000fe4000782c0ff */
[----:B----4-:R-:W-:Y:S01]  /*d9780*/  PRMT R60, R61, 0x7770, RZ ;  /* 0x000077703d3c7816 */ /* 0x010fe200000000ff */
[----:B------:R-:W4:Y:S10]  /*d9790*/  LDL.LU.64 R6, [R1+0xa40] ;  /* 0x000a400001067983 */ /* 0x000f340000300a00 */
[----:B------:R0:W-:Y:S01]  /*d97a0*/  @P1 STG.E.U8 desc[UR34][R54.64], R60 ;  /* 0x0000003c36001986 */ /* 0x0001e2000c101122 */
[----:B------:R-:W-:-:S02]  /*d97b0*/  LOP3.LUT P1, RZ, R3, 0x100, RZ, 0xc0, !PT ;  /* 0x0000010003ff7812 */ /* 0x000fc4000782c0ff */
[----:B0-----:R-:W-:Y:S01]  /*d97c0*/  PRMT R60, R61, 0x7771, RZ ;  /* 0x000077713d3c7816 */ /* 0x001fe200000000ff */
[----:B------:R-:W4:Y:S10]  /*d97d0*/  LDL.LU.64 R54, [R1+0xa58] ;  /* 0x000a580001367983 */ /* 0x000f340000300a00 */
[----:B------:R0:W-:Y:S01]  /*d97e0*/  @P1 STG.E.U8 desc[UR34][R56.64], R60 ;  /* 0x0000003c38001986 */ /* 0x0001e2000c101122 */
[----:B------:R-:W-:-:S02]  /*d97f0*/  LOP3.LUT P1, RZ, R3, 0x80, RZ, 0xc0, !PT ;  /* 0x0000008003ff7812 */ /* 0x000fc4000782c0ff */
[----:B0-----:R-:W-:Y:S01]  /*d9800*/  PRMT R60, R61, 0x7772, RZ ;  /* 0x000077723d3c7816 */ /* 0x001fe200000000ff */
[----:B------:R-:W4:Y:S10]  /*d9810*/  LDL.LU.64 R56, [R1+0xab8] ;  /* 0x000ab80001387983 */ /* 0x000f340000300a00 */
[----:B--2---:R0:W-:Y:S04]  /*d9820*/  @P1 STG.E.U8 desc[UR34][R52.64], R60 ;  /* 0x0000003c34001986 */ /* 0x0041e8000c101122 */
[----:B0-----:R-:W2:Y:S01]  /*d9830*/  LDL.LU.64 R52, [R1+0x5188] ;  /* 0x0051880001347983 */ /* 0x001ea20000300a00 */
[----:B------:R-:W-:-:S02]  /*d9840*/  LOP3.LUT P1, RZ, R3, 0x40, RZ, 0xc0, !PT ;  /* 0x0000004003ff7812 */ /* 0x000fc4000782c0ff */
[----:B------:R-:W-:-:S11]  /*d9850*/  PRMT R60, R61, 0x7773, RZ ;  /* 0x000077733d3c7816 */ /* 0x000fd600000000ff */
        /* <DEDUP_REMOVED lines=28> */
[----:B------:R-:W3:Y:S01]  /*d9a20*/  LDL.LU.64 R14, [R1+0xad8] ;  /* 0x000ad800010e7983 */ /* 0x000ee20000300a00 */
[----:B0-----:R-:W-:-:S03]  /*d9a30*/  PRMT R60, R58, 0x7770, RZ ;  /* 0x000077703a3c7816 */ /* 0x001fc600000000ff */
[----:B------:R-:W3:Y:S04]  /*d9a40*/  LDL.LU.64 R10, [R1+0xaf0] ;  /* 0x000af000010a7983 */ /* 0x000ee80000300a00 */
[----:B----4-:R0:W-:Y:S04]  /*d9a50*/  @P5 STG.E.U8 desc[UR34][R6.64], R60 ;  /* 0x0000003c06005986 */ /* 0x0101e8000c101122 */
[----:B0-----:R-:W4:Y:S04]  /*d9a60*/  LDL.LU.64 R6, [R1+0xae8] ;  /* 0x000ae80001067983 */ /* 0x001f280000300a00 */
[----:B------:R-:W3:Y:S01]  /*d9a70*/  LDL.LU R59, [R1] ;  /* 0x00000000013b7983 */ /* 0x000ee20000300800 */
[----:B------:R-:W-:-:S02]  /*d9a80*/  LOP3.LUT P6, RZ, R51, 0x400000, RZ, 0xc0, !PT ;  /* 0x0040000033ff7812 */ /* 0x000fc400078cc0ff */
[----:B------:R-:W-:Y:S02]  /*d9a90*/  PRMT R60, R58, 0x7771, RZ ;  /* 0x000077713a3c7816 */ /* 0x000fe400000000ff */
[----:B------:R-:W-:-:S09]  /*d9aa0*/  LOP3.LUT R48, R48, 0xfeffffff, RZ, 0xc0, !PT ;  /* 0xfeffffff30307812 */ /* 0x000fd200078ec0ff */
[----:B------:R0:W-:Y:S04]  /*d9ab0*/  @P6 STG.E.U8 desc[UR34][R54.64], R60 ;  /* 0x0000003c36006986 */ /* 0x0001e8000c101122 */
[----:B0-----:R-:W3:Y:S01]  /*d9ac0*/  LDL.LU.64 R54, [R1+0xb00] ;  /* 0x000b000001367983 */ /* 0x001ee20000300a00 */
[C---:B------:R-:W-:Y:S02]  /*d9ad0*/  LOP3.LUT P0, RZ, R51.reuse, 0x800000, RZ, 0xc0, !PT ;  /* 0x0080000033ff7812 */ /* 0x040fe4000780c0ff */
[C---:B------:R-:W-:Y:S02]  /*d9ae0*/  LOP3.LUT P5, RZ, R51.reuse, 0x1000000, RZ, 0xc0, !PT ;  /* 0x0100000033ff7812 */ /* 0x040fe400078ac0ff */
[----:B------:R-:W-:Y:S02]  /*d9af0*/  PRMT R60, R58, 0x7772, RZ ;  /* 0x000077723a3c7816 */ /* 0x000fe400000000ff */
[----:B------:R-:W-:-:S07]  /*d9b00*/  LOP3.LUT P6, RZ, R51, 0x2000000, RZ, 0xc0, !PT ;  /* 0x0200000033ff7812 */ /* 0x000fce00078cc0ff */
[----:B------:R0:W-:Y:S01]  /*d9b10*/  @P0 STG.E.U8 desc[UR34][R56.64], R60 ;  /* 0x0000003c38000986 */ /* 0x0001e2000c101122 */
[----:B------:R-:W-:Y:S02]  /*d9b20*/  LOP3.LUT P0, RZ, R51, 0x4000000, RZ, 0xc0, !PT ;  /* 0x0400000033ff7812 */ /* 0x000fe4000780c0ff */
[----:B------:R-:W-:Y:S02]  /*d9b30*/  LOP3.LUT R3, R3, 0xfffffffe, RZ, 0xc0, !PT ;  /* 0xfffffffe03037812 */ /* 0x000fe400078ec0ff */
[----:B0-----:R-:W-:Y:S01]  /*d9b40*/  PRMT R60, R58, 0x7773, RZ ;  /* 0x000077733a3c7816 */ /* 0x001fe200000000ff */
[----:B------:R-:W3:Y:S04]  /*d9b50*/  LDL.LU.64 R56, [R1+0xb10] ;  /* 0x000b100001387983 */ /* 0x000ee80000300a00 */
[----:B------:R-:W3:Y:S04]  /*d9b60*/  LDL.LU.64 R30, [R1+0xb30] ;  /* 0x000b3000011e7983 */ /* 0x000ee80000300a00 */
[----:B------:R-:W3:Y:S04]  /*d9b70*/  LDL.LU.64 R26, [R1+0x1048] ;  /* 0x00104800011a7983 */ /* 0x000ee80000300a00 */
[----:B------:R-:W3:Y:S04]  /*d9b80*/  LDL.LU.64 R24, [R1+0x1050] ;  /* 0x0010500001187983 */ /* 0x000ee80000300a00 */
[----:B------:R-:W3:Y:S01]  /*d9b90*/  LDL.LU.64 R22, [R1+0x1058] ;  /* 0x0010580001167983 */ /* 0x000ee20000300a00 */
        /* <DEDUP_REMOVED lines=24> */
[----:B------:R-:W-:Y:S02]  /*d9d20*/  LOP3.LUT P1, RZ, R51, 0x10000000, RZ, 0xc0, !PT ;  /* 0x1000000033ff7812 */ /* 0x000fe4000782c0ff */
[----:B0-----:R-:W-:-:S05]  /*d9d30*/  PRMT R60, R59, 0x7770, RZ ;  /* 0x000077703b3c7816 */ /* 0x001fca00000000ff */
[----:B------:R0:W-:Y:S06]  /*d9d40*/  @P6 STG.E.U8 desc[UR34][R14.64], R60 ;  /* 0x0000003c0e006986 */ /* 0x0001ec000c101122 */
[----:B------:R-:W-:Y:S02]  /*d9d50*/  @P1 LOP3.LUT R3, R3, 0x1, RZ, 0xfc, !PT ;  /* 0x0000000103031812 */ /* 0x000fe400078efcff */
[----:B------:R-:W-:Y:S02]  /*d9d60*/  LOP3.LUT P1, RZ, R51, 0x8000000, RZ, 0xc0, !PT ;  /* 0x0800000033ff7812 */ /* 0x000fe4000782c0ff */
[----:B0-----:R-:W-:-:S05]  /*d9d70*/  PRMT R60, R59, 0x7771, RZ ;  /* 0x000077713b3c7816 */ /* 0x001fca00000000ff */
[----:B------:R0:W-:Y:S02]  /*d9d80*/  @P0 STG.E.U8 desc[UR34][R10.64], R60 ;  /* 0x0000003c0a000986 */ /* 0x0001e4000c101122 */
[----:B0-----:R-:W-:-:S05]  /*d9d90*/  PRMT R60, R59, 0x7772, RZ ;  /* 0x000077723b3c7816 */ /* 0x001fca00000000ff */
[----:B----4-:R0:W-:Y:S04]  /*d9da0*/  @P1 STG.E.U8 desc[UR34][R6.64], R60 ;  /* 0x0000003c06001986 */ /* 0x0101e8000c101122 */
[----:B0-----:R-:W2:Y:S04]  /*d9db0*/  LDL.LU.64 R60, [R1+0xb20] ;  /* 0x000b2000013c7983 */ /* 0x001ea80000300a00 */
[----:B------:R-:W3:Y:S04]  /*d9dc0*/  LDL.LU.64 R20, [R1+0x1060] ;  /* 0x0010600001147983 */ /* 0x000ee80000300a00 */
[----:B------:R-:W4:Y:S04]  /*d9dd0*/  LDL.LU.64 R18, [R1+0x1068] ;  /* 0x0010680001127983 */ /* 0x000f280000300a00 */
[----:B------:R-:W3:Y:S04]  /*d9de0*/  LDL.LU.64 R16, [R1+0x1070] ;  /* 0x0010700001107983 */ /* 0x000ee80000300a00 */
[----:B------:R-:W3:Y:S04]  /*d9df0*/  LDL.LU.64 R14, [R1+0x1078] ;  /* 0x00107800010e7983 */ /* 0x000ee80000300a00 */
[----:B------:R-:W3:Y:S01]  /*d9e00*/  LDL.LU.64 R10, [R1+0x1098] ;  /* 0x00109800010a7983 */ /* 0x000ee20000300a00 */
[----:B------:R-:W-:-:S02]  /*d9e10*/  LOP3.LUT P1, RZ, R3, 0x1, RZ, 0xc0, !PT ;  /* 0x0000000103ff7812 */ /* 0x000fc4000782c0ff */
[----:B------:R-:W-:-:S11]  /*d9e20*/  PRMT R3, R59, 0x7773, RZ ;  /* 0x000077733b037816 */ /* 0x000fd600000000ff */
[----:B------:R0:W-:Y:S04]  /*d9e30*/  @P1 STG.E.U8 desc[UR34][R54.64], R3 ;  /* 0x0000000336001986 */ /* 0x0001e8000c101122 */
[----:B0-----:R-:W3:Y:S04]  /*d9e40*/  LDL.LU R54, [R1+0x44] ;  /* 0x0000440001367983 */ /* 0x001ee80000300800 */
[----:B------:R-:W3:Y:S04]  /*d9e50*/  LDL.LU.64 R6, [R1+0x1090] ;  /* 0x0010900001067983 */ /* 0x000ee80000300a00 */
[----:B------:R-:W3:Y:S01]  /*d9e60*/  LDL.LU.64 R58, [R1+0x10a0] ;  /* 0x0010a000013a7983 */ /* 0x000ee20000300a00 */
[----:B------:R-:W-:-:S02]  /*d9e70*/  LOP3.LUT P1, RZ, R48, 0x80000000, RZ, 0xc0, !PT ;  /* 0x8000000030ff7812 */ /* 0x000fc4000782c0ff */
[----:B------:R-:W-:-:S11]  /*d9e80*/  PRMT R3, R4, 0x7770, RZ ;  /* 0x0000777004037816 */ /* 0x000fd600000000ff */
[----:B------:R0:W-:Y:S01]  /*d9e90*/  @P1 STG.E.U8 desc[UR34][R56.64], R3 ;  /* 0x0000000338001986 */ /* 0x0001e2000c101122 */
[----:B------:R-:W-:Y:S02]  /*d9ea0*/  LOP3.LUT P1, RZ, R48, 0x40000000, RZ, 0xc0, !PT ;  /* 0x4000000030ff7812 */ /* 0x000fe4000782c0ff */
[----:B0-----:R-:W-:Y:S01]  /*d9eb0*/  PRMT R3, R4, 0x7771, RZ ;  /* 0x0000777104037816 */ /* 0x001fe200000000ff */
[----:B------:R-:W4:Y:S01]  /*d9ec0*/  LDL.LU.64 R56, [R1+0x10b0] ;  /* 0x0010b00001387983 */ /* 0x000f220000300a00 */
[C---:B------:R-:W-:Y:S02]  /*d9ed0*/  LOP3.LUT P2, RZ, R52.reuse, 0x20, RZ, 0xc0, !PT ;  /* 0x0000002034ff7812 */ /* 0x040fe4000784c0ff */
[C---:B------:R-:W-:Y:S02]  /*d9ee0*/  LOP3.LUT P3, RZ, R52.reuse, 0x40, RZ, 0xc0, !PT ;  /* 0x0000004034ff7812 */ /* 0x040fe4000786c0ff */
[C---:B------:R-:W-:Y:S02]  /*d9ef0*/  LOP3.LUT P4, RZ, R52.reuse, 0x80, RZ, 0xc0, !PT ;  /* 0x0000008034ff7812 */ /* 0x040fe4000788c0ff */
[----:B------:R-:W-:-:S02]  /*d9f00*/  LOP3.LUT P5, RZ, R52, 0x100, RZ, 0xc0, !PT ;  /* 0x0000010034ff7812 */ /* 0x000fc400078ac0ff */
[----:B------:R-:W-:Y:S01]  /*d9f10*/  LOP3.LUT P6, RZ, R52, 0x200, RZ, 0xc0, !PT ;  /* 0x0000020034ff7812 */ /* 0x000fe200078cc0ff */
[----:B--2---:R0:W-:Y:S01]  /*d9f20*/  @P1 STG.E.U8 desc[UR34][R60.64], R3 ;  /* 0x000000033c001986 */ /* 0x0041e2000c101122 */
[----:B------:R-:W-:Y:S02]  /*d9f30*/  LOP3.LUT P1, RZ, R48, 0x20000000, RZ, 0xc0, !PT ;  /* 0x2000000030ff7812 */ /* 0x000fe4000782c0ff */
[----:B0-----:R-:W-:-:S11]  /*d9f40*/  PRMT R3, R4, 0x7772, RZ ;  /* 0x0000777204037816 */ /* 0x001fd600000000ff */
[----:B------:R0:W-:Y:S01]  /*d9f50*/  @P1 STG.E.U8 desc[UR34][R30.64], R3 ;  /* 0x000000031e001986 */ /* 0x0001e2000c101122 */
[----:B------:R-:W-:Y:S02]  /*d9f60*/  LOP3.LUT P1, RZ, R48, 0x10000000, RZ, 0xc0, !PT ;  /* 0x1000000030ff7812 */ /* 0x000fe4000782c0ff */
[----:B------:R-:W-:-:S11]  /*d9f70*/  PRMT R4, R4, 0x7773, RZ ;  /* 0x0000777304047816 */ /* 0x000fd600000000ff */
[----:B------:R-:W-:Y:S01]  /*d9f80*/  @P1 STG.E.U8 desc[UR34][R26.64], R4 ;  /* 0x000000041a001986 */ /* 0x000fe2000c101122 */
        /* <DEDUP_REMOVED lines=8> */
[----:B---3--:R0:W-:Y:S01]  /*da010*/  @P1 STG.E.U8 desc[UR34][R20.64], R3 ;  /* 0x0000000314001986 */ /* 0x0081e2000c101122 */
[----:B------:R-:W-:Y:S02]  /*da020*/  LOP3.LUT P1, RZ, R48, 0x1000000, RZ, 0xc0, !PT ;  /* 0x0100000030ff7812 */ /* 0x000fe4000782c0ff */
[----:B------:R-:W-:Y:S02]  /*da030*/  PRMT R8, R8, 0x7773, RZ ;  /* 0x0000777308087816 */ /* 0x000fe400000000ff */
[----:B0-----:R-:W-:-:S09]  /*da040*/  PRMT R3, R12, 0x7770, RZ ;  /* 0x000077700c037816 */ /* 0x001fd200000000ff */
[----:B----4-:R-:W-:Y:S04]  /*da050*/  @P1 STG.E.U8 desc[UR34][R18.64], R8 ;  /* 0x0000000812001986 */ /* 0x010fe8000c101122 */
[----:B------:R0:W-:Y:S02]  /*da060*/  @P2 STG.E.U8 desc[UR34][R16.64], R3 ;  /* 0x0000000310002986 */ /* 0x0001e4000c101122 */
[----:B0-----:R-:W-:-:S05]  /*da070*/  PRMT R3, R12, 0x7771, RZ ;  /* 0x000077710c037816 */ /* 0x001fca00000000ff */
[----:B------:R0:W-:Y:S04]  /*da080*/  @P3 STG.E.U8 desc[UR34][R14.64], R3 ;  /* 0x000000030e003986 */ /* 0x0001e8000c101122 */
[----:B0-----:R-:W2:Y:S01]  /*da090*/  LDL.LU.64 R14, [R1+0x10a8] ;  /* 0x0010a800010e7983 */ /* 0x001ea20000300a00 */
[----:B------:R-:W-:-:S05]  /*da0a0*/  PRMT R3, R12, 0x7772, RZ ;  /* 0x000077720c037816 */ /* 0x000fca00000000ff */
[----:B------:R0:W-:Y:S04]  /*da0b0*/  @P4 STG.E.U8 desc[UR34][R10.64], R3 ;  /* 0x000000030a004986 */ /* 0x0001e8000c101122 */
[----:B0-----:R-:W3:Y:S01]  /*da0c0*/  LDL.LU.64 R10, [R1+0x10e8] ;  /* 0x0010e800010a7983 */ /* 0x001ee20000300a00 */
[----:B------:R-:W-:Y:S02]  /*da0d0*/  PRMT R12, R12, 0x7773, RZ ;  /* 0x000077730c0c7816 */ /* 0x000fe400000000ff */
[----:B------:R-:W-:Y:S01]  /*da0e0*/  PRMT R3, R54, 0x7770, RZ ;  /* 0x0000777036037816 */ /* 0x000fe200000000ff */
[----:B------:R-:W4:Y:S04]  /*da0f0*/  LDL.LU.64 R16, [R1+0x10f0] ;  /* 0x0010f00001107983 */ /* 0x000f280000300a00 */
[----:B------:R0:W-:Y:S04]  /*da100*/  @P5 STG.E.U8 desc[UR34][R6.64], R12 ;  /* 0x0000000c06005986 */ /* 0x0001e8000c101122 */
[----:B------:R1:W-:Y:S04]  /*da110*/  @P6 STG.E.U8 desc[UR34][R58.64], R3 ;  /* 0x000000033a006986 */ /* 0x0003e8000c101122 */
[----:B0-----:R-:W4:Y:S04]  /*da120*/  LDL.LU.64 R6, [R1+0x1108] ;  /* 0x0011080001067983 */ /* 0x001f280000300a00 */
[----:B-1----:R-:W4:Y:S04]  /*da130*/  LDL.LU.64 R58, [R1+0x1120] ;  /* 0x00112000013a7983 */ /* 0x002f280000300a00 */
[----:B------:R-:W4:Y:S01]  /*da140*/  LDL.LU R55, [R1+0x34] ;  /* 0x0000340001377983 */ /* 0x000f220000300800 */
[----:B------:R-:W-:-:S02]  /*da150*/  LOP3.LUT P1, RZ, R52, 0x800000, RZ, 0xc0, !PT ;  /* 0x0080000034ff7812 */ /* 0x000fc4000782c0ff */
[----:B------:R-:W-:Y:S02]  /*da160*/  LOP3.LUT R48, R48, 0xffff7fff, RZ, 0xc0, !PT ;  /* 0xffff7fff30307812 */ /* 0x000fe400078ec0ff */
[----:B------:R-:W-:-:S09]  /*da170*/  LOP3.LUT P0, RZ, R52, 0x400, RZ, 0xc0, !PT ;  /* 0x0000040034ff7812 */ /* 0x000fd2000780c0ff */
[----:B------:R-:W-:Y:S02]  /*da180*/  @P1 LOP3.LUT R48, R48, 0x8000, RZ, 0xfc, !PT ;  /* 0x0000800030301812 */ /* 0x000fe400078efcff */
[----:B------:R-:W-:Y:S02]  /*da190*/  LOP3.LUT P1, RZ, R52, 0x400000, RZ, 0xc0, !PT ;  /* 0x0040000034ff7812 */ /* 0x000fe4000782c0ff */
[----:B------:R-:W-:Y:S02]  /*da1a0*/  LOP3.LUT R48, R48, 0xfffeffff, RZ, 0xc0, !PT ;  /* 0xfffeffff30307812 */ /* 0x000fe400078ec0ff */
[----:B------:R-:W-:Y:S02]  /*da1b0*/  PRMT R3, R54, 0x7771, RZ ;  /* 0x0000777136037816 */ /* 0x000fe400000000ff */
[----:B------:R-:W-:-:S03]  /*da1c0*/  LOP3.LUT P5, RZ, R52, 0x800, RZ, 0xc0, !PT ;  /* 0x0000080034ff7812 */ /* 0x000fc600078ac0ff */
[----:B------:R0:W-:Y:S04]  /*da1d0*/  @P0 STG.E.U8 desc[UR34][R56.64], R3 ;  /* 0x0000000338000986 */ /* 0x0001e8000c101122 */
[----:B------:R-:W-:Y:S02]  /*da1e0*/  @P1 LOP3.LUT R48, R48, 0x10000, RZ, 0xfc, !PT ;  /* 0x0001000030301812 */ /* 0x000fe400078efcff */
[----:B------:R-:W-:Y:S01]  /*da1f0*/  LOP3.LUT P1, RZ, R52, 0x200000, RZ, 0xc0, !PT ;  /* 0x0020000034ff7812 */ /* 0x000fe2000782c0ff */
[----:B0-----:R-:W4:Y:S01]  /*da200*/  LDL.LU.64 R56, [R1+0x1150] ;  /* 0x0011500001387983 */ /* 0x001f220000300a00 */
[----:B------:R-:W-:Y:S02]  /*da210*/  LOP3.LUT R48, R48, 0xfffdffff, RZ, 0xc0, !PT ;  /* 0xfffdffff30307812 */ /* 0x000fe400078ec0ff */
[----:B------:R-:W-:Y:S01]  /*da220*/  PRMT R3, R54, 0x7772, RZ ;  /* 0x0000777236037816 */ /* 0x000fe200000000ff */
[----:B------:R-:W4:Y:S08]  /*da230*/  LDL.LU R20, [R1+0x24] ;  /* 0x0000240001147983 */ /* 0x000f300000300800 */
[----:B------:R-:W-:-:S02]  /*da240*/  @P1 LOP3.LUT R48, R48, 0x20000, RZ, 0xfc, !PT ;  /* 0x0002000030301812 */ /* 0x000fc400078efcff */
[C---:B------:R-:W-:Y:S02]  /*da250*/  LOP3.LUT P1, RZ, R52.reuse, 0x100000, RZ, 0xc0, !PT ;  /* 0x0010000034ff7812 */ /* 0x040fe4000782c0ff */
[----:B------:R-:W-:Y:S02]  /*da260*/  LOP3.LUT P6, RZ, R52, 0x1000, RZ, 0xc0, !PT ;  /* 0x0000100034ff7812 */ /* 0x000fe400078cc0ff */
[----:B------:R-:W-:-:S09]  /*da270*/  LOP3.LUT R48, R48, 0xfffbffff, RZ, 0xc0, !PT ;  /* 0xfffbffff30307812 */ /* 0x000fd200078ec0ff */
        /* <DEDUP_REMOVED lines=15> */
[----:B------:R-:W-:-:S11]  /*da370*/  LOP3.LUT R48, R48, 0xff7fffff, RZ, 0xc0, !PT ;  /* 0xff7fffff30307812 */ /* 0x000fd600078ec0ff */
[----:B------:R-:W-:Y:S02]  /*da380*/  @P1 LOP3.LUT R48, R48, 0x800000, RZ, 0xfc, !PT ;  /* 0x0080000030301812 */ /* 0x000fe400078efcff */
[----:B------:R-:W-:Y:S01]  /*da390*/  LOP3.LUT P1, RZ, R52, 0x4000, RZ, 0xc0, !PT ;  /* 0x0000400034ff7812 */ /* 0x000fe2000782c0ff */
[----:B--2---:R0:W-:Y:S04]  /*da3a0*/  @P5 STG.E.U8 desc[UR34][R14.64], R3 ;  /* 0x000000030e005986 */ /* 0x0041e8000c101122 */
[----:B0-----:R-:W2:Y:S01]  /*da3b0*/  LDL.LU.64 R14, [R1+0x1160] ;  /* 0x00116000010e7983 */ /* 0x001ea20000300a00 */
[----:B------:R-:W-:-:S05]  /*da3c0*/  PRMT R3, R54, 0x7773, RZ ;  /* 0x0000777336037816 */ /* 0x000fca00000000ff */
[----:B---3--:R0:W-:Y:S04]  /*da3d0*/  @P6 STG.E.U8 desc[UR34][R10.64], R3 ;  /* 0x000000030a006986 */ /* 0x0081e8000c101122 */
[----:B0-----:R-:W3:Y:S04]  /*da3e0*/  LDL.LU.64 R10, [R1+0x1168] ;  /* 0x00116800010a7983 */ /* 0x001ee80000300a00 */
[----:B------:R-:W3:Y:S04]  /*da3f0*/  LDL.LU.64 R60, [R1+0x1180] ;  /* 0x00118000013c7983 */ /* 0x000ee80000300a00 */
[----:B------:R-:W3:Y:S04]  /*da400*/  LDL.LU R21, [R1+0x14] ;  /* 0x0000140001157983 */ /* 0x000ee80000300800 */
[----:B------:R-:W3:Y:S04]  /*da410*/  LDL.LU.64 R30, [R1+0x1188] ;  /* 0x00118800011e7983 */ /* 0x000ee80000300a00 */
[----:B------:R-:W3:Y:S04]  /*da420*/  LDL.LU.64 R26, [R1+0x1190] ;  /* 0x00119000011a7983 */ /* 0x000ee80000300a00 */
[----:B------:R-:W3:Y:S01]  /*da430*/  LDL.LU.64 R24, [R1+0x1198] ;  /* 0x0011980001187983 */ /* 0x000ee20000300a00 */
[----:B----4-:R-:W-:-:S03]  /*da440*/  PRMT R3, R55, 0x7770, RZ ;  /* 0x0000777037037816 */ /* 0x010fc600000000ff */
[----:B------:R-:W4:Y:S04]  /*da450*/  LDL.LU.64 R22, [R1+0x11a8] ;  /* 0x0011a80001167983 */ /* 0x000f280000300a00 */
[----:B------:R0:W-:Y:S04]  /*da460*/  @P0 STG.E.U8 desc[UR34][R16.64], R3 ;  /* 0x0000000310000986 */ /* 0x0001e8000c101122 */
[----:B------:R-:W4:Y:S01]  /*da470*/  LDL.LU.64 R18, [R1+0x11a0] ;  /* 0x0011a00001127983 */ /* 0x000f220000300a00 */
[----:B0-----:R-:W-:-:S03]  /*da480*/  PRMT R3, R55, 0x7771, RZ ;  /* 0x0000777137037816 */ /* 0x001fc600000000ff */
[----:B------:R-:W4:Y:S04]  /*da490*/  LDL.LU.64 R16, [R1+0x11b0] ;  /* 0x0011b00001107983 */ /* 0x000f280000300a00 */
[----:B------:R0:W-:Y:S01]  /*da4a0*/  @P1 STG.E.U8 desc[UR34][R6.64], R3 ;  /* 0x0000000306001986 */ /* 0x0001e2000c101122 */
[----:B------:R-:W-:Y:S02]  /*da4b0*/  LOP3.LUT P1, RZ, R48, 0x800000, RZ, 0xc0, !PT ;  /* 0x0080000030ff7812 */ /* 0x000fe4000782c0ff */
[C---:B0-----:R-:W-:Y:S01]  /*da4c0*/  PRMT R3, R55.reuse, 0x7772, RZ ;  /* 0x0000777237037816 */ /* 0x041fe200000000ff */
[----:B------:R-:W4:Y:S10]  /*da4d0*/  LDL.LU.64 R6, [R1+0x11c8] ;  /* 0x0011c80001067983 */ /* 0x000f340000300a00 */
[----:B------:R0:W-:Y:S04]  /*da4e0*/  @P1 STG.E.U8 desc[UR34][R58.64], R3 ;  /* 0x000000033a001986 */ /* 0x0001e8000c101122 */
[----:B0-----:R-:W4:Y:S01]  /*da4f0*/  LDL.LU.64 R58, [R1+0x11c0] ;  /* 0x0011c000013a7983 */ /* 0x001f220000300a00 */
[----:B------:R-:W-:-:S03]  /*da500*/  PRMT R3, R55, 0x7773, RZ ;  /* 0x0000777337037816 */ /* 0x000fc600000000ff */
[----:B------:R-:W4:Y:S01]  /*da510*/  LDL.LU.64 R54, [R1+0x11d8] ;  /* 0x0011d80001367983 */ /* 0x000f220000300a00 */
[----:B------:R-:W-:-:S13]  /*da520*/  LOP3.LUT P1, RZ, R48, 0x400000, RZ, 0xc0, !PT ;  /* 0x0040000030ff7812 */ /* 0x000fda000782c0ff */
        /* <DEDUP_REMOVED lines=11> */
[----:B0-----:R-:W-:Y:S01]  /*da5e0*/  PRMT R3, R20, 0x7771, RZ ;  /* 0x0000777114037816 */ /* 0x001fe200000000ff */
[----:B------:R-:W2:Y:S10]  /*da5f0*/  LDL.LU.64 R14, [R1+0x5178] ;  /* 0x00517800010e7983 */ /* 0x000eb40000300a00 */
[----:B---3--:R0:W-:Y:S01]  /*da600*/  @P1 STG.E.U8 desc[UR34][R10.64], R3 ;  /* 0x000000030a001986 */ /* 0x0081e2000c101122 */
        /* <DEDUP_REMOVED lines=19> */
[----:B------:R0:W-:Y:S02]  /*da740*/  @P3 STG.E.U8 desc[UR34][R16.64], R3 ;  /* 0x0000000310003986 */ /* 0x0001e4000c101122 */
[----:B0-----:R-:W-:-:S05]  /*da750*/  PRMT R3, R53, 0x7771, RZ ;  /* 0x0000777135037816 */ /* 0x001fca00000000ff */
[----:B------:R0:W-:Y:S02]  /*da760*/  @P4 STG.E.U8 desc[UR34][R6.64], R3 ;  /* 0x0000000306004986 */ /* 0x0001e4000c101122 */
[----:B0-----:R-:W-:-:S05]  /*da770*/  PRMT R3, R53, 0x7772, RZ ;  /* 0x0000777235037816 */ /* 0x001fca00000000ff */
[----:B------:R0:W-:Y:S02]  /*da780*/  @P5 STG.E.U8 desc[UR34][R58.64], R3 ;  /* 0x000000033a005986 */ /* 0x0001e4000c101122 */
[----:B0-----:R-:W-:Y:S02]  /*da790*/  PRMT R3, R53, 0x7773, RZ ;  /* 0x0000777335037816 */ /* 0x001fe400000000ff */
[----:B------:R-:W4:Y:S04]  /*da7a0*/  LDL.LU R53, [R1+0x5168] ;  /* 0x0051680001357983 */ /* 0x000f280000300800 */
[----:B------:R-:W2:Y:S04]  /*da7b0*/  LDL.LU.64 R6, [R1+0x11e8] ;  /* 0x0011e80001067983 */ /* 0x000ea80000300a00 */
[----:B------:R0:W-:Y:S04]  /*da7c0*/  @P6 STG.E.U8 desc[UR34][R54.64], R3 ;  /* 0x0000000336006986 */ /* 0x0001e8000c101122 */
[----:B0-----:R-:W3:Y:S04]  /*da7d0*/  LDL.LU.64 R54, [R1+0x11f0] ;  /* 0x0011f00001367983 */ /* 0x001ee80000300a00 */
[----:B------:R-:W4:Y:S04]  /*da7e0*/  LDL.LU.64 R18, [R1+0x11f8] ;  /* 0x0011f80001127983 */ /* 0x000f280000300a00 */
[----:B------:R-:W4:Y:S01]  /*da7f0*/  LDL.LU.64 R16, [R1+0x1200] ;  /* 0x0012000001107983 */ /* 0x000f220000300a00 */
[----:B------:R-:W-:-:S03]  /*da800*/  LOP3.LUT P0, RZ, R52, 0x20000000, RZ, 0xc0, !PT ;  /* 0x2000000034ff7812 */ /* 0x000fc6000780c0ff */
[----:B------:R-:W4:Y:S01]  /*da810*/  LDL.LU.64 R58, [R1+0x1208] ;  /* 0x00120800013a7983 */ /* 0x000f220000300a00 */
[----:B------:R-:W-:Y:S02]  /*da820*/  PRMT R3, R5, 0x7770, RZ ;  /* 0x0000777005037816 */ /* 0x000fe400000000ff */
[----:B------:R-:W-:-:S07]  /*da830*/  LOP3.LUT P5, RZ, R52, 0x40000000, RZ, 0xc0, !PT ;  /* 0x4000000034ff7812 */ /* 0x000fce00078ac0ff */
[----:B------:R0:W-:Y:S04]  /*da840*/  @P0 STG.E.U8 desc[UR34][R56.64], R3 ;  /* 0x0000000338000986 */ /* 0x0001e8000c101122 */
[----:B0-----:R-:W4:Y:S01]  /*da850*/  LDL.LU.64 R56, [R1+0x1210] ;  /* 0x0012100001387983 */ /* 0x001f220000300a00 */
[C---:B------:R-:W-:Y:S02]  /*da860*/  PRMT R3, R5.reuse, 0x7771, RZ ;  /* 0x0000777105037816 */ /* 0x040fe400000000ff */
[----:B------:R-:W-:Y:S02]  /*da870*/  LOP3.LUT P6, RZ, R52, 0x80000000, RZ, 0xc0, !PT ;  /* 0x8000000034ff7812 */ /* 0x000fe400078cc0ff */
[----:B------:R-:W-:Y:S01]  /*da880*/  LOP3.LUT R48, R48, 0xffffffbf, RZ, 0xc0, !PT ;  /* 0xffffffbf30307812 */ /* 0x000fe200078ec0ff */
[----:B--2---:R0:W-:Y:S04]  /*da890*/  @P5 STG.E.U8 desc[UR34][R6.64], R3 ;  /* 0x0000000306005986 */ /* 0x0041e8000c101122 */
[----:B0-----:R-:W2:Y:S01]  /*da8a0*/  LDL.LU.64 R6, [R1+0x1218] ;  /* 0x0012180001067983 */ /* 0x001ea20000300a00 */
[----:B------:R-:W-:-:S05]  /*da8b0*/  PRMT R3, R5, 0x7772, RZ ;  /* 0x0000777205037816 */ /* 0x000fca00000000ff */
[----:B---3--:R0:W-:Y:S04]  /*da8c0*/  @P6 STG.E.U8 desc[UR34][R54.64], R3 ;  /* 0x0000000336006986 */ /* 0x0081e8000c101122 */
[----:B0-----:R-:W3:Y:S01]  /*da8d0*/  LDL.LU.64 R54, [R1+0x1220] ;  /* 0x0012200001367983 */ /* 0x001ee20000300a00 */
[----:B----4-:R-:W-:-:S13]  /*da8e0*/  LOP3.LUT P1, RZ, R53, 0x400, RZ, 0xc0, !PT ;  /* 0x0000040035ff7812 */ /* 0x010fda000782c0ff */
        /* <DEDUP_REMOVED lines=27> */
[----:B------:R-:W-:Y:S02]  /*daaa0*/  PRMT R5, R5, 0x7773, RZ ;  /* 0x0000777305057816 */ /* 0x000fe400000000ff */
[----:B------:R-:W-:-:S03]  /*daab0*/  PRMT R3, R9, 0x7770, RZ ;  /* 0x0000777009037816 */ /* 0x000fc600000000ff */
[----:B------:R0:W-:Y:S06]  /*daac0*/  @P0 STG.E.U8 desc[UR34][R18.64], R5 ;  /* 0x0000000512000986 */ /* 0x0001ec000c101122 */
[----:B------:R1:W-:Y:S01]  /*daad0*/  @P1 STG.E.U8 desc[UR34][R16.64], R3 ;  /* 0x0000000310001986 */ /* 0x0003e2000c101122 */
[----:B------:R-:W-:-:S03]  /*daae0*/  LOP3.LUT P1, RZ, R48, 0x4000, RZ, 0xc0, !PT ;  /* 0x0000400030ff7812 */ /* 0x000fc6000782c0ff */
[----:B0-----:R-:W4:Y:S04]  /*daaf0*/  LDL.LU.64 R4, [R1+0x1238] ;  /* 0x0012380001047983 */ /* 0x001f280000300a00 */
[----:B------:R-:W4:Y:S01]  /*dab00*/  LDL.LU.64 R60, [R1+0x1230] ;  /* 0x00123000013c7983 */ /* 0x000f220000300a00 */
[----:B-1----:R-:W-:-:S03]  /*dab10*/  PRMT R3, R9, 0x7771, RZ ;  /* 0x0000777109037816 */ /* 0x002fc600000000ff */
[----:B------:R-:W4:Y:S04]  /*dab20*/  LDL.LU R23, [R1+0x48] ;  /* 0x0000480001177983 */ /* 0x000f280000300800 */
[----:B------:R0:W-:Y:S01]  /*dab30*/  @P1 STG.E.U8 desc[UR34][R58.64], R3 ;  /* 0x000000033a001986 */ /* 0x0001e2000c101122 */
[----:B------:R-:W-:-:S03]  /*dab40*/  LOP3.LUT P1, RZ, R48, 0x2000, RZ, 0xc0, !PT ;  /* 0x0000200030ff7812 */ /* 0x000fc6000782c0ff */
[----:B------:R-:W4:Y:S04]  /*dab50*/  LDL.LU.64 R30, [R1+0x1240] ;  /* 0x00124000011e7983 */ /* 0x000f280000300a00 */
[----:B------:R-:W4:Y:S01]  /*dab60*/  LDL.LU.64 R26, [R1+0x1258] ;  /* 0x00125800011a7983 */ /* 0x000f220000300a00 */
[----:B0-----:R-:W-:-:S03]  /*dab70*/  PRMT R3, R9, 0x7772, RZ ;  /* 0x0000777209037816 */ /* 0x001fc600000000ff */
[----:B------:R-:W4:Y:S04]  /*dab80*/  LDL.LU.64 R24, [R1+0x1250] ;  /* 0x0012500001187983 */ /* 0x000f280000300a00 */
[----:B------:R0:W-:Y:S01]  /*dab90*/  @P1 STG.E.U8 desc[UR34][R56.64], R3 ;  /* 0x0000000338001986 */ /* 0x0001e2000c101122 */
[----:B------:R-:W-:Y:S02]  /*daba0*/  LOP3.LUT P1, RZ, R48, 0x1000, RZ, 0xc0, !PT ;  /* 0x0000100030ff7812 */ /* 0x000fe4000782c0ff */
[----:B------:R-:W-:Y:S01]  /*dabb0*/  PRMT R9, R9, 0x7773, RZ ;  /* 0x0000777309097816 */ /* 0x000fe200000000ff */
[----:B------:R-:W4:Y:S04]  /*dabc0*/  LDL.LU.64 R20, [R1+0x1260] ;  /* 0x0012600001147983 */ /* 0x000f280000300a00 */
[----:B------:R-:W4:Y:S04]  /*dabd0*/  LDL.LU.64 R18, [R1+0x1268] ;  /* 0x0012680001127983 */ /* 0x000f280000300a00 */
[----:B------:R-:W4:Y:S04]  /*dabe0*/  LDL.LU.64 R16, [R1+0x1270] ;  /* 0x0012700001107983 */ /* 0x000f280000300a00 */
[----:B------:R-:W4:Y:S04]  /*dabf0*/  LDL.LU.64 R58, [R1+0x1278] ;  /* 0x00127800013a7983 */ /* 0x000f280000300a00 */
[----:B0-----:R-:W4:Y:S01]  /*dac00*/  LDL.LU.64 R56, [R1+0x1280] ;  /* 0x0012800001387983 */ /* 0x001f220000300a00 */
[----:B------:R-:W-:-:S03]  /*dac10*/  PRMT R3, R13, 0x7770, RZ ;  /* 0x000077700d037816 */ /* 0x000fc600000000ff */
[----:B--2---:R0:W-:Y:S04]  /*dac20*/  @P1 STG.E.U8 desc[UR34][R6.64], R9 ;  /* 0x0000000906001986 */ /* 0x0041e8000c101122 */
[----:B0-----:R-:W2:Y:S04]  /*dac30*/  LDL.LU.64 R6, [R1+0x5160] ;  /* 0x0051600001067983 */ /* 0x001ea80000300a00 */
[----:B------:R-:W2:Y:S01]  /*dac40*/  LDL.LU.64 R8, [R1+0x1228] ;  /* 0x0012280001087983 */ /* 0x000ea20000300a00 */
[----:B------:R-:W-:-:S13]  /*dac50*/  LOP3.LUT P1, RZ, R48, 0x800, RZ, 0xc0, !PT ;  /* 0x0000080030ff7812 */ /* 0x000fda000782c0ff */
[----:B---3--:R0:W-:Y:S04]  /*dac60*/  @P1 STG.E.U8 desc[UR34][R54.64], R3 ;  /* 0x0000000336001986 */ /* 0x0081e8000c101122 */
[----:B0-----:R-:W3:Y:S01]  /*dac70*/  LDL.LU.64 R54, [R1+0x5158] ;  /* 0x0051580001367983 */ /* 0x001ee20000300a00 */
[----:B------:R-:W-:Y:S02]  /*dac80*/  LOP3.LUT P1, RZ, R48, 0x400, RZ, 0xc0, !PT ;  /* 0x0000040030ff7812 */ /* 0x000fe4000782c0ff */
[----:B------:R-:W-:Y:S02]  /*dac90*/  PRMT R3, R13, 0x7771, RZ ;  /* 0x000077710d037816 */ /* 0x000fe400000000ff */
[C---:B------:R-:W-:Y:S02]  /*daca0*/  LOP3.LUT P2, RZ, R53.reuse, 0x800, RZ, 0xc0, !PT ;  /* 0x0000080035ff7812 */ /* 0x040fe4000784c0ff */
[----:B------:R-:W-:-:S02]  /*dacb0*/  LOP3.LUT P3, RZ, R53, 0x1000, RZ, 0xc0, !PT ;  /* 0x0000100035ff7812 */ /* 0x000fc4000786c0ff */
[C---:B------:R-:W-:Y:S02]  /*dacc0*/  LOP3.LUT P4, RZ, R53.reuse, 0x2000, RZ, 0xc0, !PT ;  /* 0x0000200035ff7812 */ /* 0x040fe4000788c0ff */
[C---:B------:R-:W-:Y:S02]  /*dacd0*/  LOP3.LUT P5, RZ, R53.reuse, 0x4000, RZ, 0xc0, !PT ;  /* 0x0000400035ff7812 */ /* 0x040fe400078ac0ff */
[C---:B------:R-:W-:Y:S02]  /*dace0*/  LOP3.LUT P6, RZ, R53.reuse, 0x8000, RZ, 0xc0, !PT ;  /* 0x0000800035ff7812 */ /* 0x040fe400078cc0ff */
[----:B------:R-:W-:Y:S02]  /*dacf0*/  LOP3.LUT P0, RZ, R53, 0x10000, RZ, 0xc0, !PT ;  /* 0x0001000035ff7812 */ /* 0x000fe4000780c0ff */
[----:B------:R-:W-:Y:S01]  /*dad00*/  LOP3.LUT R49, R49, 0xdfffffff, RZ, 0xc0, !PT ;  /* 0xdfffffff31317812 */ /* 0x000fe200078ec0ff */
[----:B--2---:R0:W-:Y:S01]  /*dad10*/  @P1 STG.E.U8 desc[UR34][R8.64], R3 ;  /* 0x0000000308001986 */ /* 0x0041e2000c101122 */
[----:B------:R-:W-:-:S02]  /*dad20*/  LOP3.LUT P1, RZ, R48, 0x200, RZ, 0xc0, !PT ;  /* 0x0000020030ff7812 */ /* 0x000fc4000782c0ff */
[----:B0-----:R-:W-:-:S11]  /*dad30*/  PRMT R3, R13, 0x7772, RZ ;  /* 0x000077720d037816 */ /* 0x001fd600000000ff */
[----:B----4-:R0:W-:Y:S01]  /*dad40*/  @P1 STG.E.U8 desc[UR34][R4.64], R3 ;  /* 0x0000000304001986 */ /* 0x0101e2000c101122 */
        /* <DEDUP_REMOVED lines=13> */
[----:B---3--:R-:W-:-:S05]  /*dae20*/  PRMT R3, R54, 0x7770, RZ ;  /* 0x0000777036037816 */ /* 0x008fca00000000ff */
        /* <DEDUP_REMOVED lines=8> */
[----:B------:R-:W4:Y:S04]  /*daeb0*/  LDL.LU.64 R22, [R1+0x1290] ;  /* 0x0012900001167983 */ /* 0x000f280000300a00 */
[----:B------:R-:W2:Y:S04]  /*daec0*/  LDL.LU.64 R20, [R1+0x1298] ;  /* 0x0012980001147983 */ /* 0x000ea80000300a00 */
[----:B------:R-:W2:Y:S04]  /*daed0*/  LDL.LU R19, [R1+0x28] ;  /* 0x0000280001137983 */ /* 0x000ea80000300800 */
[----:B------:R-:W3:Y:S04]  /*daee0*/  LDL.LU.64 R16, [R1+0x1940] ;  /* 0x0019400001107983 */ /* 0x000ee80000300a00 */
[----:B------:R0:W-:Y:S04]  /*daef0*/  @P0 STG.E.U8 desc[UR34][R56.64], R3 ;  /* 0x0000000338000986 */ /* 0x0001e8000c101122 */
[----:B------:R-:W4:Y:S04]  /*daf00*/  LDL.LU.64 R58, [R1+0x1fc0] ;  /* 0x001fc000013a7983 */ /* 0x000f280000300a00 */
[----:B0-----:R-:W4:Y:S04]  /*daf10*/  LDL.LU.64 R56, [R1+0x1fc8] ;  /* 0x001fc80001387983 */ /* 0x001f280000300a00 */
[----:B------:R-:W4:Y:S01]  /*daf20*/  LDL.LU R12, [R1+0x18] ;  /* 0x00001800010c7983 */ /* 0x000f220000300800 */
        /* <DEDUP_REMOVED lines=26> */
[C---:B------:R-:W-:Y:S02]  /*db0d0*/  LOP3.LUT P6, RZ, R53.reuse, 0x40000, RZ, 0xc0, !PT ;  /* 0x0004000035ff7812 */ /* 0x040fe400078cc0ff */
[----:B------:R-:W-:-:S02]  /*db0e0*/  LOP3.LUT P0, RZ, R53, 0x80000, RZ, 0xc0, !PT ;  /* 0x0008000035ff7812 */ /* 0x000fc4000780c0ff */
[C---:B------:R-:W-:Y:S02]  /*db0f0*/  LOP3.LUT P2, RZ, R53.reuse, 0x40000000, RZ, 0xc0, !PT ;  /* 0x4000000035ff7812 */ /* 0x040fe4000784c0ff */
[C---:B------:R-:W-:Y:S02]  /*db100*/  LOP3.LUT P3, RZ, R53.reuse, 0x80000000, RZ, 0xc0, !PT ;  /* 0x8000000035ff7812 */ /* 0x040fe4000786c0ff */
[----:B------:R-:W-:Y:S02]  /*db110*/  @P1 LOP3.LUT R48, R48, 0x20, RZ, 0xfc, !PT ;  /* 0x0000002030301812 */ /* 0x000fe400078efcff */
[----:B------:R-:W-:Y:S02]  /*db120*/  LOP3.LUT P1, RZ, R53, 0x100000, RZ, 0xc0, !PT ;  /* 0x0010000035ff7812 */ /* 0x000fe4000782c0ff */
[----:B------:R-:W4:Y:S04]  /*db130*/  LDL.LU.64 R52, [R1+0x1fe0] ;  /* 0x001fe00001347983 */ /* 0x000f280000300a00 */
[----:B------:R-:W4:Y:S04]  /*db140*/  LDL.LU.64 R8, [R1+0x1fd0] ;  /* 0x001fd00001087983 */ /* 0x000f280000300a00 */
[----:B------:R-:W4:Y:S04]  /*db150*/  LDL.LU.64 R4, [R1+0x1fe8] ;  /* 0x001fe80001047983 */ /* 0x000f280000300a00 */
[----:B------:R-:W4:Y:S04]  /*db160*/  LDL.LU.64 R60, [R1+0x1ff8] ;  /* 0x001ff800013c7983 */ /* 0x000f280000300a00 */
[----:B------:R-:W4:Y:S04]  /*db170*/  LDL.LU.64 R30, [R1+0x1ff0] ;  /* 0x001ff000011e7983 */ /* 0x000f280000300a00 */
[----:B------:R-:W4:Y:S01]  /*db180*/  LDL.LU.64 R26, [R1+0x2000] ;  /* 0x00200000011a7983 */ /* 0x000f220000300a00 */
        /* <DEDUP_REMOVED lines=12> */
[----:B------:R-:W4:Y:S01]  /*db250*/  LDL.LU.64 R18, [R1+0x2020] ;  /* 0x0020200001127983 */ /* 0x000f220000300a00 */
[----:B0-----:R-:W-:-:S03]  /*db260*/  PRMT R3, R12, 0x7770, RZ ;  /* 0x000077700c037816 */ /* 0x001fc600000000ff */
[----:B------:R-:W4:Y:S06]  /*db270*/  LDL.LU.64 R16, [R1+0x2028] ;  /* 0x0020280001107983 */ /* 0x000f2c0000300a00 */
        /* <DEDUP_REMOVED lines=23> */
[----:B------:R-:W-:Y:S01]  /*db3f0*/  LOP3.LUT P4, RZ, R54, 0x1, RZ, 0xc0, !PT ;  /* 0x0000000136ff7812 */ /* 0x000fe2000788c0ff */
[----:B------:R-:W4:Y:S08]  /*db400*/  LDL.LU R55, [R1+0x5150] ;  /* 0x0051500001377983 */ /* 0x000f300000300800 */
[----:B------:R0:W-:Y:S01]  /*db410*/  @P1 STG.E.U8 desc[UR34][R26.64], R3 ;  /* 0x000000031a001986 */ /* 0x0001e2000c101122 */
[----:B------:R-:W-:-:S02]  /*db420*/  LOP3.LUT P1, RZ, R49, 0x20000000, RZ, 0xc0, !PT ;  /* 0x2000000031ff7812 */ /* 0x000fc4000782c0ff */
[----:B0-----:R-:W-:Y:S02]  /*db430*/  PRMT R3, R6, 0x7770, RZ ;  /* 0x0000777006037816 */ /* 0x001fe400000000ff */
[C---:B------:R-:W-:Y:S02]  /*db440*/  LOP3.LUT P5, RZ, R54.reuse, 0x2, RZ, 0xc0, !PT ;  /* 0x0000000236ff7812 */ /* 0x040fe400078ac0ff */
[----:B------:R-:W-:-:S07]  /*db450*/  LOP3.LUT P6, RZ, R54, 0x4, RZ, 0xc0, !PT ;  /* 0x0000000436ff7812 */ /* 0x000fce00078cc0ff */
[----:B--2---:R0:W-:Y:S02]  /*db460*/  @P1 STG.E.U8 desc[UR34][R24.64], R3 ;  /* 0x0000000318001986 */ /* 0x0041e4000c101122 */
[----:B0-----:R-:W-:-:S05]  /*db470*/  PRMT R3, R6, 0x7771, RZ ;  /* 0x0000777106037816 */ /* 0x001fca00000000ff */
[----:B---3--:R0:W-:Y:S02]  /*db480*/  @P2 STG.E.U8 desc[UR34][R22.64], R3 ;  /* 0x0000000316002986 */ /* 0x0081e4000c101122 */
[C---:B0-----:R-:W-:Y:S02]  /*db490*/  PRMT R3, R6.reuse, 0x7772, RZ ;  /* 0x0000777206037816 */ /* 0x041fe400000000ff */
[----:B------:R-:W2:Y:S01]  /*db4a0*/  LDL.LU.64 R22, [R1+0x2040] ;  /* 0x0020400001167983 */ /* 0x000ea20000300a00 */
[----:B------:R-:W-:-:S03]  /*db4b0*/  PRMT R6, R6, 0x7773, RZ ;  /* 0x0000777306067816 */ /* 0x000fc600000000ff */
[----:B----4-:R0:W-:Y:S04]  /*db4c0*/  @P3 STG.E.U8 desc[UR34][R20.64], R3 ;  /* 0x0000000314003986 */ /* 0x0101e8000c101122 */
[----:B------:R-:W-:Y:S01]  /*db4d0*/  @P4 STG.E.U8 desc[UR34][R18.64], R6 ;  /* 0x0000000612004986 */ /* 0x000fe2000c101122 */
[----:B0-----:R-:W-:-:S05]  /*db4e0*/  PRMT R3, R10, 0x7770, RZ ;  /* 0x000077700a037816 */ /* 0x001fca00000000ff */
[----:B------:R0:W-:Y:S02]  /*db4f0*/  @P5 STG.E.U8 desc[UR34][R16.64], R3 ;  /* 0x0000000310005986 */ /* 0x0001e4000c101122 */
[----:B0-----:R-:W-:-:S05]  /*db500*/  PRMT R3, R10, 0x7771, RZ ;  /* 0x000077710a037816 */ /* 0x001fca00000000ff */
[----:B------:R0:W-:Y:S04]  /*db510*/  @P6 STG.E.U8 desc[UR34][R58.64], R3 ;  /* 0x000000033a006986 */ /* 0x0001e8000c101122 */
[----:B0-----:R-:W3:Y:S04]  /*db520*/  LDL.LU.64 R58, [R1+0x2048] ;  /* 0x00204800013a7983 */ /* 0x001ee80000300a00 */
[----:B------:R-:W4:Y:S04]  /*db530*/  LDL.LU.64 R20, [R1+0x2050] ;  /* 0x0020500001147983 */ /* 0x000f280000300a00 */
[----:B------:R-:W4:Y:S01]  /*db540*/  LDL.LU.64 R18, [R1+0x2060] ;  /* 0x0020600001127983 */ /* 0x000f220000300a00 */
[----:B------:R-:W-:-:S03]  /*db550*/  LOP3.LUT P0, RZ, R54, 0x8, RZ, 0xc0, !PT ;  /* 0x0000000836ff7812 */ /* 0x000fc6000780c0ff */
[----:B------:R-:W4:Y:S01]  /*db560*/  LDL.LU.64 R16, [R1+0x2058] ;  /* 0x0020580001107983 */ /* 0x000f220000300a00 */
[----:B------:R-:W-:-:S09]  /*db570*/  PRMT R3, R10, 0x7772, RZ ;  /* 0x000077720a037816 */ /* 0x000fd200000000ff */
[----:B------:R0:W-:Y:S04]  /*db580*/  @P0 STG.E.U8 desc[UR34][R56.64], R3 ;  /* 0x0000000338000986 */ /* 0x0001e8000c101122 */
[----:B0-----:R-:W4:Y:S04]  /*db590*/  LDL.LU.64 R56, [R1+0x2068] ;  /* 0x0020680001387983 */ /* 0x001f280000300a00 */
[----:B------:R-:W4:Y:S01]  /*db5a0*/  LDL.LU R60, [R1+0x4c] ;  /* 0x00004c00013c7983 */ /* 0x000f220000300800 */
[C---:B------:R-:W-:Y:S02]  /*db5b0*/  LOP3.LUT P5, RZ, R54.reuse, 0x10, RZ, 0xc0, !PT ;  /* 0x0000001036ff7812 */ /* 0x040fe400078ac0ff */
[----:B------:R-:W-:Y:S01]  /*db5c0*/  LOP3.LUT P6, RZ, R54, 0x20, RZ, 0xc0, !PT ;  /* 0x0000002036ff7812 */ /* 0x000fe200078cc0ff */
[----:B------:R-:W4:Y:S01]  /*db5d0*/  LDL.LU.64 R30, [R1+0x2078] ;  /* 0x00207800011e7983 */ /* 0x000f220000300a00 */
[----:B------:R-:W-:-:S02]  /*db5e0*/  PRMT R10, R10, 0x7773, RZ ;  /* 0x000077730a0a7816 */ /* 0x000fc400000000ff */
[----:B------:R-:W-:Y:S02]  /*db5f0*/  PRMT R3, R14, 0x7770, RZ ;  /* 0x000077700e037816 */ /* 0x000fe400000000ff */
        /* <DEDUP_REMOVED lines=9> */
[----:B------:R-:W-:Y:S01]  /*db690*/  LOP3.LUT P1, RZ, R54, 0x2000, RZ, 0xc0, !PT ;  /* 0x0000200036ff7812 */ /* 0x000fe2000782c0ff */
[----:B--2---:R-:W-:Y:S04]  /*db6a0*/  @P5 STG.E.U8 desc[UR34][R22.64], R10 ;  /* 0x0000000a16005986 */ /* 0x004fe8000c101122 */
[----:B---3--:R0:W-:Y:S04]  /*db6b0*/  @P6 STG.E.U8 desc[UR34][R58.64], R3 ;  /* 0x000000033a006986 */ /* 0x0081e8000c101122 */
[----:B0-----:R-:W2:Y:S01]  /*db6c0*/  LDL.LU.64 R58, [R1+0x2070] ;  /* 0x00207000013a7983 */ /* 0x001ea20000300a00 */
[----:B------:R-:W-:-:S03]  /*db6d0*/  LOP3.LUT R49, R49, 0xff7fffff, RZ, 0xc0, !PT ;  /* 0xff7fffff31317812 */ /* 0x000fc600078ec0ff */
[----:B------:R-:W3:Y:S01]  /*db6e0*/  LDL.LU.64 R52, [R1+0x2080] ;  /* 0x0020800001347983 */ /* 0x000ee20000300a00 */
[----:B------:R-:W-:Y:S02]  /*db6f0*/  @P1 LOP3.LUT R49, R49, 0x800000, RZ, 0xfc, !PT ;  /* 0x0080000031311812 */ /* 0x000fe400078efcff */
[C---:B------:R-:W-:Y:S01]  /*db700*/  LOP3.LUT P1, RZ, R54.reuse, 0x1000, RZ, 0xc0, !PT ;  /* 0x0000100036ff7812 */ /* 0x040fe2000782c0ff */
[----:B------:R-:W3:Y:S01]  /*db710*/  LDL.LU R61, [R1+0x3c] ;  /* 0x00003c00013d7983 */ /* 0x000ee20000300800 */
[----:B------:R-:W-:Y:S02]  /*db720*/  LOP3.LUT R49, R49, 0xfeffffff, RZ, 0xc0, !PT ;  /* 0xfeffffff31317812 */ /* 0x000fe400078ec0ff */
[----:B------:R-:W-:Y:S01]  /*db730*/  LOP3.LUT P0, RZ, R54, 0x40, RZ, 0xc0, !PT ;  /* 0x0000004036ff7812 */ /* 0x000fe2000780c0ff */
[----:B------:R-:W3:Y:S01]  /*db740*/  LDL.LU.64 R12, [R1+0x2088] ;  /* 0x00208800010c7983 */ /* 0x000ee20000300a00 */
[----:B------:R-:W-:-:S03]  /*db750*/  PRMT R3, R14, 0x7771, RZ ;  /* 0x000077710e037816 */ /* 0x000fc600000000ff */
[----:B------:R-:W3:Y:S04]  /*db760*/  LDL.LU.64 R8, [R1+0x2090] ;  /* 0x0020900001087983 */ /* 0x000ee80000300a00 */
[----:B------:R-:W-:Y:S01]  /*db770*/  @P1 LOP3.LUT R49, R49, 0x1000000, RZ, 0xfc, !PT ;  /* 0x0100000031311812 */ /* 0x000fe200078efcff */
[----:B------:R-:W3:Y:S01]  /*db780*/  LDL.LU.64 R4, [R1+0x2098] ;  /* 0x0020980001047983 */ /* 0x000ee20000300a00 */
[----:B------:R-:W-:Y:S02]  /*db790*/  LOP3.LUT P1, RZ, R54, 0x800, RZ, 0xc0, !PT ;  /* 0x0000080036ff7812 */ /* 0x000fe4000782c0ff */
[----:B------:R-:W-:Y:S01]  /*db7a0*/  LOP3.LUT R49, R49, 0xfdffffff, RZ, 0xc0, !PT ;  /* 0xfdffffff31317812 */ /* 0x000fe200078ec0ff */
[----:B----4-:R0:W-:Y:S04]  /*db7b0*/  @P0 STG.E.U8 desc[UR34][R20.64], R3 ;  /* 0x0000000314000986 */ /* 0x0101e8000c101122 */
[----:B------:R-:W4:Y:S04]  /*db7c0*/  LDL.LU.64 R26, [R1+0x20a0] ;  /* 0x0020a000011a7983 */ /* 0x000f280000300a00 */
[----:B------:R-:W4:Y:S02]  /*db7d0*/  LDL.LU.64 R24, [R1+0x20a8] ;  /* 0x0020a80001187983 */ /* 0x000f240000300a00 */
[----:B------:R-:W-:-:S02]  /*db7e0*/  @P1 LOP3.LUT R49, R49, 0x2000000, RZ, 0xfc, !PT ;  /* 0x0200000031311812 */ /* 0x000fc400078efcff */
[----:B------:R-:W-:Y:S01]  /*db7f0*/  LOP3.LUT P1, RZ, R54, 0x400, RZ, 0xc0, !PT ;  /* 0x0000040036ff7812 */ /* 0x000fe2000782c0ff */
[----:B------:R-:W4:Y:S01]  /*db800*/  LDL.LU.64 R22, [R1+0x20b0] ;  /* 0x0020b00001167983 */ /* 0x000f220000300a00 */
[----:B------:R-:W-:Y:S02]  /*db810*/  LOP3.LUT R49, R49, 0xfbffffff, RZ, 0xc0, !PT ;  /* 0xfbffffff31317812 */ /* 0x000fe400078ec0ff */
[----:B0-----:R-:W-:Y:S01]  /*db820*/  PRMT R3, R14, 0x7772, RZ ;  /* 0x000077720e037816 */ /* 0x001fe200000000ff */
        /* <DEDUP_REMOVED lines=9> */
[----:B------:R-:W-:-:S11]  /*db8c0*/  PRMT R14, R14, 0x7773, RZ ;  /* 0x000077730e0e7816 */ /* 0x000fd600000000ff */
[----:B------:R0:W-:Y:S01]  /*db8d0*/  @P1 STG.E.U8 desc[UR34][R18.64], R3 ;  /* 0x0000000312001986 */ /* 0x0001e2000c101122 */
[C---:B------:R-:W-:Y:S02]  /*db8e0*/  LOP3.LUT P1, RZ, R49.reuse, 0x10000000, RZ, 0xc0, !PT ;  /* 0x1000000031ff7812 */ /* 0x040fe4000782c0ff */
[----:B0-----:R-:W-:Y:S01]  /*db8f0*/  PRMT R3, R60, 0x7770, RZ ;  /* 0x000077703c037816 */ /* 0x001fe200000000ff */
[----:B------:R-:W4:Y:S10]  /*db900*/  LDL.LU.64 R18, [R1+0x20c0] ;  /* 0x0020c00001127983 */ /* 0x000f340000300a00 */
[----:B------:R0:W-:Y:S01]  /*db910*/  @P1 STG.E.U8 desc[UR34][R16.64], R14 ;  /* 0x0000000e10001986 */ /* 0x0001e2000c101122 */
[----:B------:R-:W-:-:S03]  /*db920*/  LOP3.LUT P1, RZ, R49, 0x8000000, RZ, 0xc0, !PT ;  /* 0x0800000031ff7812 */ /* 0x000fc6000782c0ff */
[----:B0-----:R-:W4:Y:S10]  /*db930*/  LDL.LU.64 R16, [R1+0x20c8] ;  /* 0x0020c80001107983 */ /* 0x001f340000300a00 */
        /* <DEDUP_REMOVED lines=26> */
[----:B----4-:R0:W-:Y:S01]  /*dbae0*/  @P1 STG.E.U8 desc[UR34][R26.64], R3 ;  /* 0x000000031a001986 */ /* 0x0101e2000c101122 */
[----:B------:R-:W-:Y:S02]  /*dbaf0*/  LOP3.LUT P4, RZ, R54, 0x80000, RZ, 0xc0, !PT ;  /* 0x0008000036ff7812 */ /* 0x000fe4000788c0ff */
[----:B0-----:R-:W-:-:S05]  /*dbb00*/  PRMT R3, R55, 0x7770, RZ ;  /* 0x0000777037037816 */ /* 0x001fca00000000ff */
[----:B------:R0:W-:Y:S01]  /*dbb10*/  @P2 STG.E.U8 desc[UR34][R24.64], R3 ;  /* 0x0000000318002986 */ /* 0x0001e2000c101122 */
[----:B------:R-:W-:Y:S02]  /*dbb20*/  LOP3.LUT P5, RZ, R54, 0x100000, RZ, 0xc0, !PT ;  /* 0x0010000036ff7812 */ /* 0x000fe400078ac0ff */
[----:B0-----:R-:W-:-:S05]  /*dbb30*/  PRMT R3, R55, 0x7771, RZ ;  /* 0x0000777137037816 */ /* 0x001fca00000000ff */
[----:B------:R0:W-:Y:S01]  /*dbb40*/  @P3 STG.E.U8 desc[UR34][R22.64], R3 ;  /* 0x0000000316003986 */ /* 0x0001e2000c101122 */
[----:B------:R-:W-:Y:S02]  /*dbb50*/  LOP3.LUT P6, RZ, R54, 0x200000, RZ, 0xc0, !PT ;  /* 0x0020000036ff7812 */ /* 0x000fe400078cc0ff */
[----:B0-----:R-:W-:-:S05]  /*dbb60*/  PRMT R3, R55, 0x7772, RZ ;  /* 0x0000777237037816 */ /* 0x001fca00000000ff */
[----:B------:R0:W-:Y:S02]  /*dbb70*/  @P4 STG.E.U8 desc[UR34][R20.64], R3 ;  /* 0x0000000314004986 */ /* 0x0001e4000c101122 */
[----:B0-----:R-:W-:Y:S02]  /*dbb80*/  PRMT R3, R55, 0x7773, RZ ;  /* 0x0000777337037816 */ /* 0x001fe400000000ff */
[----:B------:R-:W3:Y:S04]  /*dbb90*/  LDL.LU R55, [R1+0x5138] ;  /* 0x0051380001377983 */ /* 0x000ee80000300800 */
[----:B------:R-:W4:Y:S04]  /*dbba0*/  LDL.LU.64 R20, [R1+0x20e0] ;  /* 0x0020e00001147983 */ /* 0x000f280000300a00 */
[----:B------:R2:W-:Y:S02]  /*dbbb0*/  @P5 STG.E.U8 desc[UR34][R18.64], R3 ;  /* 0x0000000312005986 */ /* 0x0005e4000c101122 */
[----:B--2---:R-:W-:-:S05]  /*dbbc0*/  PRMT R3, R59, 0x7770, RZ ;  /* 0x000077703b037816 */ /* 0x004fca00000000ff */
[----:B------:R0:W-:Y:S04]  /*dbbd0*/  @P6 STG.E.U8 desc[UR34][R16.64], R3 ;  /* 0x0000000310006986 */ /* 0x0001e8000c101122 */
[----:B0-----:R-:W2:Y:S04]  /*dbbe0*/  LDL.LU.64 R16, [R1+0x20d8] ;  /* 0x0020d80001107983 */ /* 0x001ea80000300a00 */
[----:B------:R-:W2:Y:S04]  /*dbbf0*/  LDL.LU.64 R26, [R1+0x20e8] ;  /* 0x0020e800011a7983 */ /* 0x000ea80000300a00 */
[----:B------:R-:W2:Y:S01]  /*dbc00*/  LDL.LU.64 R22, [R1+0x20f8] ;  /* 0x0020f80001167983 */ /* 0x000ea20000300a00 */
[----:B------:R-:W-:-:S03]  /*dbc10*/  LOP3.LUT P0, RZ, R54, 0x400000, RZ, 0xc0, !PT ;  /* 0x0040000036ff7812 */ /* 0x000fc6000780c0ff */
[----:B------:R-:W2:Y:S01]  /*dbc20*/  LDL.LU.64 R18, [R1+0x20f0] ;  /* 0x0020f00001127983 */ /* 0x000ea20000300a00 */
[----:B------:R-:W-:-:S09]  /*dbc30*/  PRMT R3, R59, 0x7771, RZ ;  /* 0x000077713b037816 */ /* 0x000fd200000000ff */
[----:B------:R0:W-:Y:S04]  /*dbc40*/  @P0 STG.E.U8 desc[UR34][R56.64], R3 ;  /* 0x0000000338000986 */ /* 0x0001e8000c101122 */
[----:B0-----:R-:W2:Y:S01]  /*dbc50*/  LDL.LU.64 R56, [R1+0x2100] ;  /* 0x0021000001387983 */ /* 0x001ea20000300a00 */
[----:B------:R-:W-:-:S03]  /*dbc60*/  LOP3.LUT P5, RZ, R54, 0x800000, RZ, 0xc0, !PT ;  /* 0x0080000036ff7812 */ /* 0x000fc600078ac0ff */
[----:B------:R-:W2:Y:S01]  /*dbc70*/  LDL.LU.64 R24, [R1+0x2108] ;  /* 0x0021080001187983 */ /* 0x000ea20000300a00 */
[----:B------:R-:W-:Y:S02]  /*dbc80*/  PRMT R3, R59, 0x7772, RZ ;  /* 0x000077723b037816 */ /* 0x000fe400000000ff */
[----:B------:R-:W-:-:S07]  /*dbc90*/  LOP3.LUT P6, RZ, R54, 0x1000000, RZ, 0xc0, !PT ;  /* 0x0100000036ff7812 */ /* 0x000fce00078cc0ff */
[----:B----4-:R0:W-:Y:S04]  /*dbca0*/  @P5 STG.E.U8 desc[UR34][R20.64], R3 ;  /* 0x0000000314005986 */ /* 0x0101e8000c101122 */
[----:B0-----:R-:W4:Y:S01]  /*dbcb0*/  LDL.LU.64 R20, [R1+0x2110] ;  /* 0x0021100001147983 */ /* 0x001f220000300a00 */
[----:B------:R-:W-:Y:S02]  /*dbcc0*/  PRMT R3, R59, 0x7773, RZ ;  /* 0x000077733b037816 */ /* 0x000fe400000000ff */
[----:B---3--:R-:W-:Y:S02]  /*dbcd0*/  LOP3.LUT P1, RZ, R55, 0x8, RZ, 0xc0, !PT ;  /* 0x0000000837ff7812 */ /* 0x008fe4000782c0ff */
[----:B------:R-:W-:-:S11]  /*dbce0*/  LOP3.LUT R49, R49, 0xfffff7ff, RZ, 0xc0, !PT ;  /* 0xfffff7ff31317812 */ /* 0x000fd600078ec0ff */
[----:B------:R-:W-:Y:S02]  /*dbcf0*/  @P1 LOP3.LUT R49, R49, 0x800, RZ, 0xfc, !PT ;  /* 0x0000080031311812 */ /* 0x000fe400078efcff */
[----:B------:R-:W-:Y:S02]  /*dbd00*/  LOP3.LUT P1, RZ, R55, 0x4, RZ, 0xc0, !PT ;  /* 0x0000000437ff7812 */ /* 0x000fe4000782c0ff */
[----:B------:R-:W-:-:S11]  /*dbd10*/  LOP3.LUT R49, R49, 0xffffefff, RZ, 0xc0, !PT ;  /* 0xffffefff31317812 */ /* 0x000fd600078ec0ff */
[----:B------:R-:W-:Y:S02]  /*dbd20*/  @P1 LOP3.LUT R49, R49, 0x1000, RZ, 0xfc, !PT ;  /* 0x0000100031311812 */ /* 0x000fe400078efcff */
[----:B------:R-:W-:Y:S01]  /*dbd30*/  LOP3.LUT P1, RZ, R55, 0x2, RZ, 0xc0, !PT ;  /* 0x0000000237ff7812 */ /* 0x000fe2000782c0ff */
[----:B--2---:R0:W-:Y:S04]  /*dbd40*/  @P6 STG.E.U8 desc[UR34][R16.64], R3 ;  /* 0x0000000310006986 */ /* 0x0041e8000c101122 */
[----:B0-----:R-:W2:Y:S01]  /*dbd50*/  LDL.LU.64 R16, [R1+0x2118] ;  /* 0x0021180001107983 */ /* 0x001ea20000300a00 */
[----:B------:R-:W-:Y:S02]  /*dbd60*/  LOP3.LUT R49, R49, 0xffffdfff, RZ, 0xc0, !PT ;  /* 0xffffdfff31317812 */ /* 0x000fe400078ec0ff */
[----:B------:R-:W-:Y:S01]  /*dbd70*/  LOP3.LUT P0, RZ, R54, 0x2000000, RZ, 0xc0, !PT ;  /* 0x0200000036ff7812 */ /* 0x000fe2000780c0ff */
[----:B------:R-:W3:Y:S04]  /*dbd80*/  LDL.LU.64 R52, [R1+0x2120] ;  /* 0x0021200001347983 */ /* 0x000ee80000300a00 */
[----:B------:R-:W-:-:S02]  /*dbd90*/  @P1 LOP3.LUT R49, R49, 0x2000, RZ, 0xfc, !PT ;  /* 0x0000200031311812 */ /* 0x000fc400078efcff */
[----:B------:R-:W-:Y:S01]  /*dbda0*/  LOP3.LUT P1, RZ, R55, 0x1, RZ, 0xc0, !PT ;  /* 0x0000000137ff7812 */ /* 0x000fe2000782c0ff */
[----:B------:R-:W3:Y:S01]  /*dbdb0*/  LDL.LU.64 R12, [R1+0x2128] ;  /* 0x00212800010c7983 */ /* 0x000ee20000300a00 */
[----:B------:R-:W-:Y:S02]  /*dbdc0*/  LOP3.LUT R49, R49, 0xffffbfff, RZ, 0xc0, !PT ;  /* 0xffffbfff31317812 */ /* 0x000fe400078ec0ff */
[----:B------:R-:W-:Y:S01]  /*dbdd0*/  PRMT R3, R58, 0x7770, RZ ;  /* 0x000077703a037816 */ /* 0x000fe200000000ff */
[----:B------:R-:W3:Y:S08]  /*dbde0*/  LDL.LU.64 R8, [R1+0x2130] ;  /* 0x0021300001087983 */ /* 0x000ef00000300a00 */
[----:B------:R-:W-:Y:S01]  /*dbdf0*/  @P1 LOP3.LUT R49, R49, 0x4000, RZ, 0xfc, !PT ;  /* 0x0000400031311812 */ /* 0x000fe200078efcff */
[----:B------:R0:W-:Y:S01]  /*dbe00*/  @P0 STG.E.U8 desc[UR34][R26.64], R3 ;  /* 0x000000031a000986 */ /* 0x0001e2000c101122 */
[----:B------:R-:W-:-:S02]  /*dbe10*/  LOP3.LUT P1, RZ, R54, 0x80000000, RZ, 0xc0, !PT ;  /* 0x8000000036ff7812 */ /* 0x000fc4000782c0ff */
[----:B------:R-:W-:Y:S01]  /*dbe20*/  LOP3.LUT R49, R49, 0xffff7fff, RZ, 0xc0, !PT ;  /* 0xffff7fff31317812 */ /* 0x000fe200078ec0ff */
[----:B------:R-:W3:Y:S04]  /*dbe30*/  LDL.LU.64 R4, [R1+0x2138] ;  /* 0x0021380001047983 */ /* 0x000ee80000300a00 */
[----:B------:R-:W3:Y:S01]  /*dbe40*/  LDL.LU.64 R60, [R1+0x2140] ;  /* 0x00214000013c7983 */ /* 0x000ee20000300a00 */
[----:B0-----:R-:W-:-:S03]  /*dbe50*/  PRMT R3, R58, 0x7771, RZ ;  /* 0x000077713a037816 */ /* 0x001fc600000000ff */
[----:B------:R-:W3:Y:S02]  /*dbe60*/  LDL.LU.64 R26, [R1+0x2148] ;  /* 0x00214800011a7983 */ /* 0x000ee40000300a00 */
        /* <DEDUP_REMOVED lines=15> */
[C---:B------:R-:W-:Y:S02]  /*dbf60*/  LOP3.LUT P1, RZ, R49.reuse, 0x80000, RZ, 0xc0, !PT ;  /* 0x0008000031ff7812 */ /* 0x040fe4000782c0ff */
[----:B0-----:R-:W-:Y:S01]  /*dbf70*/  PRMT R3, R58, 0x7772, RZ ;  /* 0x000077723a037816 */ /* 0x001fe200000000ff */
[----:B------:R-:W3:Y:S10]  /*dbf80*/  LDL.LU.64 R22, [R1+0x2150] ;  /* 0x0021500001167983 */ /* 0x000ef40000300a00 */
[----:B------:R0:W-:Y:S01]  /*dbf90*/  @P1 STG.E.U8 desc[UR34][R18.64], R3 ;  /* 0x0000000312001986 */ /* 0x0001e2000c101122 */
[----:B------:R-:W-:-:S02]  /*dbfa0*/  LOP3.LUT P1, RZ, R49, 0x40000, RZ, 0xc0, !PT ;  /* 0x0004000031ff7812 */ /* 0x000fc4000782c0ff */
[----:B0-----:R-:W-:Y:S01]  /*dbfb0*/  PRMT R3, R58, 0x7773, RZ ;  /* 0x000077733a037816 */ /* 0x001fe200000000ff */
[----:B------:R-:W3:Y:S10]  /*dbfc0*/  LDL.LU.64 R18, [R1+0x2160] ;  /* 0x0021600001127983 */ /* 0x000ef40000300a00 */
[----:B------:R0:W-:Y:S01]  /*dbfd0*/  @P1 STG.E.U8 desc[UR34][R56.64], R3 ;  /* 0x0000000338001986 */ /* 0x0001e2000c101122 */
[----:B------:R-:W-:-:S03]  /*dbfe0*/  LOP3.LUT P1, RZ, R49, 0x20000, RZ, 0xc0, !PT ;  /* 0x0002000031ff7812 */ /* 0x000fc6000782c0ff */
[----:B------:R-:W3:Y:S01]  /*dbff0*/  LDL.LU.64 R58, [R1+0x2158] ;  /* 0x00215800013a7983 */ /* 0x000ee20000300a00 */
[----:B0-----:R-:W-:-:S03]  /*dc000*/  PRMT R3, R7, 0x7770, RZ ;  /* 0x0000777007037816 */ /* 0x001fc600000000ff */
[----:B------:R-:W3:Y:S06]  /*dc010*/  LDL.LU.64 R56, [R1+0x2168] ;  /* 0x0021680001387983 */ /* 0x000eec0000300a00 */
[----:B------:R0:W-:Y:S01]  /*dc020*/  @P1 STG.E.U8 desc[UR34][R24.64], R3 ;  /* 0x0000000318001986 */ /* 0x0001e2000c101122 */
[----:B------:R-:W-:Y:S02]  /*dc030*/  LOP3.LUT P1, RZ, R49, 0x10000, RZ, 0xc0, !PT ;  /* 0x0001000031ff7812 */ /* 0x000fe4000782c0ff */
[----:B0-----:R-:W-:Y:S01]  /*dc040*/  PRMT R3, R7, 0x7771, RZ ;  /* 0x0000777107037816 */ /* 0x001fe200000000ff */
[----:B------:R-:W3:Y:S10]  /*dc050*/  LDL.LU.64 R24, [R1+0x5130] ;  /* 0x0051300001187983 */ /* 0x000ef40000300a00 */
[----:B----4-:R0:W-:Y:S01]  /*dc060*/  @P1 STG.E.U8 desc[UR34][R20.64], R3 ;  /* 0x0000000314001986 */ /* 0x0101e2000c101122 */
[----:B------:R-:W-:-:S02]  /*dc070*/  LOP3.LUT P1, RZ, R49, 0x8000, RZ, 0xc0, !PT ;  /* 0x0000800031ff7812 */ /* 0x000fc4000782c0ff */
[----:B0-----:R-:W-:Y:S01]  /*dc080*/  PRMT R3, R7, 0x7772, RZ ;  /* 0x0000777207037816 */ /* 0x001fe200000000ff */
[----:B------:R-:W4:Y:S10]  /*dc090*/  LDL.LU.64 R20, [R1+0x5128] ;  /* 0x0051280001147983 */ /* 0x000f340000300a00 */
[----:B--2---:R0:W-:Y:S04]  /*dc0a0*/  @P1 STG.E.U8 desc[UR34][R16.64], R3 ;  /* 0x0000000310001986 */ /* 0x0041e8000c101122 */
[----:B0-----:R-:W2:Y:S01]  /*dc0b0*/  LDL.LU.64 R16, [R1+0x5120] ;  /* 0x0051200001107983 */ /* 0x001ea20000300a00 */
[----:B------:R-:W-:-:S02]  /*dc0c0*/  LOP3.LUT P1, RZ, R49, 0x4000, RZ, 0xc0, !PT ;  /* 0x0000400031ff7812 */ /* 0x000fc4000782c0ff */
[----:B------:R-:W-:Y:S02]  /*dc0d0*/  PRMT R7, R7, 0x7773, RZ ;  /* 0x0000777307077816 */ /* 0x000fe400000000ff */
[----:B------:R-:W-:-:S09]  /*dc0e0*/  PRMT R3, R11, 0x7770, RZ ;  /* 0x000077700b037816 */ /* 0x000fd200000000ff */
[----:B---3--:R-:W-:Y:S01]  /*dc0f0*/  @P1 STG.E.U8 desc[UR34][R52.64], R7 ;  /* 0x0000000734001986 */ /* 0x008fe2000c101122 */
[----:B------:R-:W-:-:S13]  /*dc100*/  LOP3.LUT P1, RZ, R49, 0x2000, RZ, 0xc0, !PT ;  /* 0x0000200031ff7812 */ /* 0x000fda000782c0ff */
[----:B------:R0:W-:Y:S01]  /*dc110*/  @P1 STG.E.U8 desc[UR34][R12.64], R3 ;  /* 0x000000030c001986 */ /* 0x0001e2000c101122 */
[----:B------:R-:W-:Y:S02]  /*dc120*/  LOP3.LUT P1, RZ, R49, 0x1000, RZ, 0xc0, !PT ;  /* 0x0000100031ff7812 */ /* 0x000fe4000782c0ff */
[----:B0-----:R-:W-:-:S11]  /*dc130*/  PRMT R3, R11, 0x7771, RZ ;  /* 0x000077710b037816 */ /* 0x001fd600000000ff */
[----:B------:R0:W-:Y:S01]  /*dc140*/  @P1 STG.E.U8 desc[UR34][R8.64], R3 ;  /* 0x0000000308001986 */ /* 0x0001e2000c101122 */
[----:B------:R-:W-:Y:S02]  /*dc150*/  LOP3.LUT P1, RZ, R49, 0x800, RZ, 0xc0, !PT ;  /* 0x0000080031ff7812 */ /* 0x000fe4000782c0ff */
[C---:B------:R-:W-:Y:S02]  /*dc160*/  LOP3.LUT P2, RZ, R55.reuse, 0x10, RZ, 0xc0, !PT ;  /* 0x0000001037ff7812 */ /* 0x040fe4000784c0ff */
[C---:B------:R-:W-:Y:S02]  /*dc170*/  LOP3.LUT P3, RZ, R55.reuse, 0x20, RZ, 0xc0, !PT ;  /* 0x0000002037ff7812 */ /* 0x040fe4000786c0ff */
[----:B------:R-:W-:Y:S02]  /*dc180*/  LOP3.LUT P4, RZ, R55, 0x40, RZ, 0xc0, !PT ;  /* 0x0000004037ff7812 */ /* 0x000fe4000788c0ff */
[C---:B0-----:R-:W-:Y:S02]  /*dc190*/  PRMT R3, R11.reuse, 0x7772, RZ ;  /* 0x000077720b037816 */ /* 0x041fe400000000ff */
[----:B------:R-:W-:-:S03]  /*dc1a0*/  PRMT R11, R11, 0x7773, RZ ;  /* 0x000077730b0b7816 */ /* 0x000fc600000000ff */
[----:B------:R0:W-:Y:S01]  /*dc1b0*/  @P1 STG.E.U8 desc[UR34][R4.64], R3 ;  /* 0x0000000304001986 */ /* 0x0001e2000c101122 */
[----:B------:R-:W-:-:S03]  /*dc1c0*/  LOP3.LUT P5, RZ, R55, 0x80, RZ, 0xc0, !PT ;  /* 0x0000008037ff7812 */ /* 0x000fc600078ac0ff */
[----:B------:R-:W-:Y:S01]  /*dc1d0*/  @P2 STG.E.U8 desc[UR34][R60.64], R11 ;  /* 0x0000000b3c002986 */ /* 0x000fe2000c101122 */
[----:B0-----:R-:W-:-:S05]  /*dc1e0*/  PRMT R3, R15, 0x7770, RZ ;  /* 0x000077700f037816 */ /* 0x001fca00000000ff */
[----:B------:R0:W-:Y:S01]  /*dc1f0*/  @P3 STG.E.U8 desc[UR34][R26.64], R3 ;  /* 0x000000031a003986 */ /* 0x0001e2000c101122 */
[C---:B------:R-:W-:Y:S02]  /*dc200*/  LOP3.LUT P6, RZ, R55.reuse, 0x100, RZ, 0xc0, !PT ;  /* 0x0000010037ff7812 */ /* 0x040fe400078cc0ff */
[----:B------:R-:W-:Y:S02]  /*dc210*/  LOP3.LUT P0, RZ, R55, 0x200, RZ, 0xc0, !PT ;  /* 0x0000020037ff7812 */ /* 0x000fe4000780c0ff */
[C---:B0-----:R-:W-:Y:S01]  /*dc220*/  PRMT R3, R15.reuse, 0x7771, RZ ;  /* 0x000077710f037816 */ /* 0x041fe200000000ff */
[----:B------:R-:W3:Y:S04]  /*dc230*/  LDL.LU.64 R26, [R1+0x2178] ;  /* 0x00217800011a7983 */ /* 0x000ee80000300a00 */
[----:B------:R0:W-:Y:S02]  /*dc240*/  @P4 STG.E.U8 desc[UR34][R22.64], R3 ;  /* 0x0000000316004986 */ /* 0x0001e4000c101122 */
[----:B0-----:R-:W-:-:S02]  /*dc250*/  PRMT R3, R15, 0x7772, RZ ;  /* 0x000077720f037816 */ /* 0x001fc400000000ff */
[----:B------:R-:W-:-:S03]  /*dc260*/  PRMT R15, R15, 0x7773, RZ ;  /* 0x000077730f0f7816 */ /* 0x000fc600000000ff */
[----:B------:R2:W-:Y:S04]  /*dc270*/  @P5 STG.E.U8 desc[UR34][R18.64], R3 ;  /* 0x0000000312005986 */ /* 0x0005e8000c101122 */
[----:B------:R-:W-:Y:S01]  /*dc280*/  @P6 STG.E.U8 desc[UR34][R58.64], R15 ;  /* 0x0000000f3a006986 */ /* 0x000fe2000c101122 */
[----:B--2---:R-:W-:-:S05]  /*dc290*/  PRMT R3, R16, 0x7770, RZ ;  /* 0x0000777010037816 */ /* 0x004fca00000000ff */
[----:B------:R0:W-:Y:S04]  /*dc2a0*/  @P0 STG.E.U8 desc[UR34][R56.64], R3 ;  /* 0x0000000338000986 */ /* 0x0001e8000c101122 */
[----:B0-----:R-:W2:Y:S04]  /*dc2b0*/  LDL.LU.64 R56, [R1+0x2170] ;  /* 0x0021700001387983 */ /* 0x001ea80000300a00 */
[----:B------:R-:W4:Y:S04]  /*dc2c0*/  LDL.LU.64 R60, [R1+0x2180] ;  /* 0x00218000013c7983 */ /* 0x000f280000300a00 */
[----:B------:R-:W4:Y:S04]  /*dc2d0*/  LDL.LU.64 R22, [R1+0x2188] ;  /* 0x0021880001167983 */ /* 0x000f280000300a00 */
[----:B------:R-:W4:Y:S04]  /*dc2e0*/  LDL.LU.64 R18, [R1+0x2190] ;  /* 0x0021900001127983 */ /* 0x000f280000300a00 */
[----:B------:R-:W4:Y:S01]  /*dc2f0*/  LDL.LU.64 R58, [R1+0x2198] ;  /* 0x00219800013a7983 */ /* 0x000f220000300a00 */
[----:B------:R-:W-:-:S02]  /*dc300*/  LOP3.LUT P1, RZ, R55, 0x400000, RZ, 0xc0, !PT ;  /* 0x0040000037ff7812 */ /* 0x000fc4000782c0ff */
[----:B------:R-:W-:Y:S02]  /*dc310*/  LOP3.LUT P5, RZ, R55, 0x400, RZ, 0xc0, !PT ;  /* 0x0000040037ff7812 */ /* 0x000fe400078ac0ff */
[----:B------:R-:W-:Y:S02]  /*dc320*/  LOP3.LUT R49, R49, 0xfffffffb, RZ, 0xc0, !PT ;  /* 0xfffffffb31317812 */ /* 0x000fe400078ec0ff */
[----:B------:R-:W-:-:S07]  /*dc330*/  PRMT R3, R16, 0x7771, RZ ;  /* 0x0000777110037816 */ /* 0x000fce00000000ff */
[----:B------:R-:W-:Y:S02]  /*dc340*/  @P1 LOP3.LUT R49, R49, 0x4, RZ, 0xfc, !PT ;  /* 0x0000000431311812 */ /* 0x000fe400078efcff */
[C---:B------:R-:W-:Y:S02]  /*dc350*/  LOP3.LUT P1, RZ, R55.reuse, 0x200000, RZ, 0xc0, !PT ;  /* 0x0020000037ff7812 */ /* 0x040fe4000782c0ff */
[----:B------:R-:W-:Y:S02]  /*dc360*/  LOP3.LUT P6, RZ, R55, 0x800, RZ, 0xc0, !PT ;  /* 0x0000080037ff7812 */ /* 0x000fe400078cc0ff */
[----:B------:R-:W-:-:S09]  /*dc370*/  LOP3.LUT R49, R49, 0xfffffff7, RZ, 0xc0, !PT ;  /* 0xfffffff731317812 */ /* 0x000fd200078ec0ff */
[----:B------:R-:W-:Y:S02]  /*dc380*/  @P1 LOP3.LUT R49, R49, 0x8, RZ, 0xfc, !PT ;  /* 0x0000000831311812 */ /* 0x000fe400078efcff */
[----:B------:R-:W-:Y:S02]  /*dc390*/  LOP3.LUT P1, RZ, R55, 0x100000, RZ, 0xc0, !PT ;  /* 0x0010000037ff7812 */ /* 0x000fe4000782c0ff */
[----:B------:R-:W-:Y:S01]  /*dc3a0*/  LOP3.LUT R49, R49, 0xffffffef, RZ, 0xc0, !PT ;  /* 0xffffffef31317812 */ /* 0x000fe200078ec0ff */
[----:B---3--:R0:W-:Y:S04]  /*dc3b0*/  @P5 STG.E.U8 desc[UR34][R26.64], R3 ;  /* 0x000000031a005986 */ /* 0x0081e8000c101122 */
[----:B0-----:R-:W3:Y:S01]  /*dc3c0*/  LDL.LU.64 R26, [R1+0x21a0] ;  /* 0x0021a000011a7983 */ /* 0x001ee20000300a00 */
[----:B------:R-:W-:-:S05]  /*dc3d0*/  PRMT R3, R16, 0x7772, RZ ;  /* 0x0000777210037816 */ /* 0x000fca00000000ff */
        /* <DEDUP_REMOVED lines=21> */
[----:B------:R-:W-:Y:S01]  /*dc530*/  PRMT R16, R16, 0x7773, RZ ;  /* 0x0000777310107816 */ /* 0x000fe200000000ff */
[----:B--2---:R0:W-:Y:S04]  /*dc540*/  @P6 STG.E.U8 desc[UR34][R56.64], R3 ;  /* 0x0000000338006986 */ /* 0x0041e8000c101122 */
[----:B0-----:R-:W2:Y:S04]  /*dc550*/  LDL.LU.64 R56, [R1+0x21a8] ;  /* 0x0021a80001387983 */ /* 0x001ea80000300a00 */
[----:B------:R-:W2:Y:S04]  /*dc560*/  LDL.LU.64 R14, [R1+0x21b0] ;  /* 0x0021b000010e7983 */ /* 0x000ea80000300a00 */
[----:B------:R-:W2:Y:S04]  /*dc570*/  LDL.LU.64 R10, [R1+0x21b8] ;  /* 0x0021b800010a7983 */ /* 0x000ea80000300a00 */
[----:B------:R-:W2:Y:S04]  /*dc580*/  LDL.LU.64 R6, [R1+0x21c0] ;  /* 0x0021c00001067983 */ /* 0x000ea80000300a00 */
[----:B------:R-:W2:Y:S01]  /*dc590*/  LDL.LU.64 R52, [R1+0x21c8] ;  /* 0x0021c80001347983 */ /* 0x000ea20000300a00 */
[----:B----4-:R-:W-:-:S03]  /*dc5a0*/  PRMT R3, R20, 0x7770, RZ ;  /* 0x0000777014037816 */ /* 0x010fc600000000ff */
[----:B------:R-:W-:Y:S04]  /*dc5b0*/  @P0 STG.E.U8 desc[UR34][R60.64], R16 ;  /* 0x000000103c000986 */ /* 0x000fe8000c101122 */
[----:B------:R-:W4:Y:S04]  /*dc5c0*/  LDL.LU.64 R12, [R1+0x21d0] ;  /* 0x0021d000010c7983 */ /* 0x000f280000300a00 */
[----:B------:R0:W-:Y:S01]  /*dc5d0*/  @P1 STG.E.U8 desc[UR34][R22.64], R3 ;  /* 0x0000000316001986 */ /* 0x0001e2000c101122 */
[----:B------:R-:W-:-:S03]  /*dc5e0*/  LOP3.LUT P1, RZ, R49, 0x400, RZ, 0xc0, !PT ;  /* 0x0000040031ff7812 */ /* 0x000fc6000782c0ff */
[----:B------:R-:W4:Y:S04]  /*dc5f0*/  LDL.LU.64 R8, [R1+0x21e0] ;  /* 0x0021e00001087983 */ /* 0x000f280000300a00 */
[----:B------:R-:W4:Y:S01]  /*dc600*/  LDL.LU.64 R4, [R1+0x21d8] ;  /* 0x0021d80001047983 */ /* 0x000f220000300a00 */
[----:B0-----:R-:W-:-:S03]  /*dc610*/  PRMT R3, R20, 0x7771, RZ ;  /* 0x0000777114037816 */ /* 0x001fc600000000ff */
        /* <DEDUP_REMOVED lines=9> */
[----:B------:R-:W-:Y:S02]  /*dc6b0*/  PRMT R20, R20, 0x7773, RZ ;  /* 0x0000777314147816 */ /* 0x000fe400000000ff */
[----:B------:R-:W-:-:S09]  /*dc6c0*/  PRMT R3, R24, 0x7770, RZ ;  /* 0x0000777018037816 */ /* 0x000fd200000000ff */
[----:B---3--:R0:W-:Y:S01]  /*dc6d0*/  @P1 STG.E.U8 desc[UR34][R26.64], R20 ;  /* 0x000000141a001986 */ /* 0x0081e2000c101122 */
[----:B------:R-:W-:-:S03]  /*dc6e0*/  LOP3.LUT P1, RZ, R49, 0x80, RZ, 0xc0, !PT ;  /* 0x0000008031ff7812 */ /* 0x000fc6000782c0ff */
[----:B0-----:R-:W3:Y:S01]  /*dc6f0*/  LDL.LU.64 R26, [R1+0x5118] ;  /* 0x00511800011a7983 */ /* 0x001ee20000300a00 */
[C---:B------:R-:W-:Y:S02]  /*dc700*/  LOP3.LUT P2, RZ, R55.reuse, 0x800000, RZ, 0xc0, !PT ;  /* 0x0080000037ff7812 */ /* 0x040fe4000784c0ff */
[C---:B------:R-:W-:Y:S02]  /*dc710*/  LOP3.LUT P3, RZ, R55.reuse, 0x1000000, RZ, 0xc0, !PT ;  /* 0x0100000037ff7812 */ /* 0x040fe4000786c0ff */
[C---:B------:R-:W-:Y:S02]  /*dc720*/  LOP3.LUT P4, RZ, R55.reuse, 0x2000000, RZ, 0xc0, !PT ;  /* 0x0200000037ff7812 */ /* 0x040fe4000788c0ff */
[C---:B------:R-:W-:Y:S02]  /*dc730*/  LOP3.LUT P5, RZ, R55.reuse, 0x4000000, RZ, 0xc0, !PT ;  /* 0x0400000037ff7812 */ /* 0x040fe400078ac0ff */
[C---:B------:R-:W-:Y:S02]  /*dc740*/  LOP3.LUT P6, RZ, R55.reuse, 0x8000000, RZ, 0xc0, !PT ;  /* 0x0800000037ff7812 */ /* 0x040fe400078cc0ff */
[----:B------:R-:W-:Y:S01]  /*dc750*/  LOP3.LUT P0, RZ, R55, 0x10000000, RZ, 0xc0, !PT ;  /* 0x1000000037ff7812 */ /* 0x000fe2000780c0ff */
[----:B--2---:R0:W-:Y:S04]  /*dc760*/  @P1 STG.E.U8 desc[UR34][R56.64], R3 ;  /* 0x0000000338001986 */ /* 0x0041e8000c101122 */
        /* <DEDUP_REMOVED lines=15> */
[----:B----4-:R0:W-:Y:S02]  /*dc860*/  @P1 STG.E.U8 desc[UR34][R12.64], R3 ;  /* 0x000000030c001986 */ /* 0x0101e4000c101122 */
[C---:B0-----:R-:W-:Y:S02]  /*dc870*/  PRMT R3, R28.reuse, 0x7772, RZ ;  /* 0x000077721c037816 */ /* 0x041fe400000000ff */
[----:B------:R-:W-:-:S03]  /*dc880*/  PRMT R28, R28, 0x7773, RZ ;  /* 0x000077731c1c7816 */ /* 0x000fc600000000ff */
[----:B------:R0:W-:Y:S04]  /*dc890*/  @P2 STG.E.U8 desc[UR34][R8.64], R3 ;  /* 0x0000000308002986 */ /* 0x0001e8000c101122 */
[----:B------:R-:W-:Y:S01]  /*dc8a0*/  @P3 STG.E.U8 desc[UR34][R4.64], R28 ;  /* 0x0000001c04003986 */ /* 0x000fe2000c101122 */
[----:B0-----:R-:W-:-:S05]  /*dc8b0*/  PRMT R3, R32, 0x7770, RZ ;  /* 0x0000777020037816 */ /* 0x001fca00000000ff */
[----:B------:R0:W-:Y:S02]  /*dc8c0*/  @P4 STG.E.U8 desc[UR34][R60.64], R3 ;  /* 0x000000033c004986 */ /* 0x0001e4000c101122 */
[----:B0-----:R-:W-:-:S05]  /*dc8d0*/  PRMT R3, R32, 0x7771, RZ ;  /* 0x0000777120037816 */ /* 0x001fca00000000ff */
[----:B------:R0:W-:Y:S02]  /*dc8e0*/  @P5 STG.E.U8 desc[UR34][R22.64], R3 ;  /* 0x0000000316005986 */ /* 0x0001e4000c101122 */
[C---:B0-----:R-:W-:Y:S02]  /*dc8f0*/  PRMT R3, R32.reuse, 0x7772, RZ ;  /* 0x0000777220037816 */ /* 0x041fe400000000ff */
[----:B------:R-:W-:-:S03]  /*dc900*/  PRMT R32, R32, 0x7773, RZ ;  /* 0x0000777320207816 */ /* 0x000fc600000000ff */
[----:B------:R0:W-:Y:S04]  /*dc910*/  @P6 STG.E.U8 desc[UR34][R18.64], R3 ;  /* 0x0000000312006986 */ /* 0x0001e8000c101122 */
[----:B------:R1:W-:Y:S04]  /*dc920*/  @P0 STG.E.U8 desc[UR34][R58.64], R32 ;  /* 0x000000203a000986 */ /* 0x0003e8000c101122 */
[----:B0-----:R-:W4:Y:S04]  /*dc930*/  LDL.LU.64 R18, [R1+0x2208] ;  /* 0x0022080001127983 */ /* 0x001f280000300a00 */
[----:B-1----:R-:W3:Y:S04]  /*dc940*/  LDL.LU.64 R58, [R1+0x2210] ;  /* 0x00221000013a7983 */ /* 0x002ee80000300a00 */
[----:B------:R-:W3:Y:S04]  /*dc950*/  LDL.LU.64 R12, [R1+0x2218] ;  /* 0x00221800010c7983 */ /* 0x000ee80000300a00 */
[----:B------:R-:W3:Y:S04]  /*dc960*/  LDL.LU.64 R8, [R1+0x2220] ;  /* 0x0022200001087983 */ /* 0x000ee80000300a00 */
[----:B------:R-:W3:Y:S01]  /*dc970*/  LDL.LU.64 R4, [R1+0x2228] ;  /* 0x0022280001047983 */ /* 0x000ee20000300a00 */
[----:B------:R-:W-:-:S03]  /*dc980*/  LOP3.LUT R50, R50, 0xfdffffff, RZ, 0xc0, !PT ;  /* 0xfdffffff32327812 */ /* 0x000fc600078ec0ff */
[----:B------:R-:W3:Y:S01]  /*dc990*/  LDL.LU.64 R60, [R1+0x2230] ;  /* 0x00223000013c7983 */ /* 0x000ee20000300a00 */
[----:B------:R-:W-:Y:S02]  /*dc9a0*/  LOP3.LUT R49, R49, 0xfffffffe, RZ, 0xc0, !PT ;  /* 0xfffffffe31317812 */ /* 0x000fe400078ec0ff */
[C---:B------:R-:W-:Y:S01]  /*dc9b0*/  LOP3.LUT P5, RZ, R55.reuse, 0x20000000, RZ, 0xc0, !PT ;  /* 0x2000000037ff7812 */ /* 0x040fe200078ac0ff */
        /* <DEDUP_REMOVED lines=24> */
[----:B------:R-:W-:Y:S02]  /*dcb40*/  @P1 LOP3.LUT R49, R49, 0x1, RZ, 0xfc, !PT ;  /* 0x0000000131311812 */ /* 0x000fe400078efcff */
[----:B------:R-:W-:Y:S02]  /*dcb50*/  LOP3.LUT P1, RZ, R56, 0x2, RZ, 0xc0, !PT ;  /* 0x0000000238ff7812 */ /* 0x000fe4000782c0ff */
[----:B------:R-:W-:Y:S02]  /*dcb60*/  LOP3.LUT R49, R49, 0xfffffffd, RZ, 0xc0, !PT ;  /* 0xfffffffd31317812 */ /* 0x000fe400078ec0ff */
[----:B------:R-:W-:-:S09]  /*dcb70*/  LOP3.LUT P0, RZ, R55, 0x80000000, RZ, 0xc0, !PT ;  /* 0x8000000037ff7812 */ /* 0x000fd2000780c0ff */
[----:B------:R-:W-:Y:S02]  /*dcb80*/  @P1 LOP3.LUT R49, R49, 0x2, RZ, 0xfc, !PT ;  /* 0x0000000231311812 */ /* 0x000fe400078efcff */
[----:B------:R-:W-:Y:S01]  /*dcb90*/  LOP3.LUT P1, RZ, R56, 0x1, RZ, 0xc0, !PT ;  /* 0x0000000138ff7812 */ /* 0x000fe2000782c0ff */
[----:B----4-:R0:W-:Y:S02]  /*dcba0*/  @P5 STG.E.U8 desc[UR34][R18.64], R3 ;  /* 0x0000000312005986 */ /* 0x0101e4000c101122 */
[C---:B0-----:R-:W-:Y:S02]  /*dcbb0*/  PRMT R3, R36.reuse, 0x7771, RZ ;  /* 0x0000777124037816 */ /* 0x041fe400000000ff */
[----:B------:R-:W2:Y:S04]  /*dcbc0*/  LDL.LU.64 R18, [R1+0x2240] ;  /* 0x0022400001127983 */ /* 0x000ea80000300a00 */
[----:B---3--:R0:W-:Y:S02]  /*dcbd0*/  @P6 STG.E.U8 desc[UR34][R58.64], R3 ;  /* 0x000000033a006986 */ /* 0x0081e4000c101122 */
[----:B0-----:R-:W-:-:S02]  /*dcbe0*/  PRMT R3, R36, 0x7772, RZ ;  /* 0x0000777224037816 */ /* 0x001fc400000000ff */
[----:B------:R-:W3:Y:S01]  /*dcbf0*/  LDL.LU.64 R58, [R1+0x2248] ;  /* 0x00224800013a7983 */ /* 0x000ee20000300a00 */
[----:B------:R-:W-:-:S03]  /*dcc00*/  PRMT R36, R36, 0x7773, RZ ;  /* 0x0000777324247816 */ /* 0x000fc600000000ff */
[----:B------:R0:W-:Y:S04]  /*dcc10*/  @P0 STG.E.U8 desc[UR34][R12.64], R3 ;  /* 0x000000030c000986 */ /* 0x0001e8000c101122 */
[----:B------:R1:W-:Y:S01]  /*dcc20*/  @P1 STG.E.U8 desc[UR34][R8.64], R36 ;  /* 0x0000002408001986 */ /* 0x0003e2000c101122 */
[----:B------:R-:W-:-:S03]  /*dcc30*/  LOP3.LUT P1, RZ, R49, 0x2, RZ, 0xc0, !PT ;  /* 0x0000000231ff7812 */ /* 0x000fc6000782c0ff */
[----:B------:R-:W4:Y:S01]  /*dcc40*/  LDL.LU.64 R54, [R1+0x2260] ;  /* 0x0022600001367983 */ /* 0x000f220000300a00 */
[----:B0-----:R-:W-:-:S03]  /*dcc50*/  PRMT R3, R40, 0x7770, RZ ;  /* 0x0000777028037816 */ /* 0x001fc600000000ff */
[----:B------:R-:W4:Y:S04]  /*dcc60*/  LDL.LU.64 R14, [R1+0x2258] ;  /* 0x00225800010e7983 */ /* 0x000f280000300a00 */
[----:B------:R-:W4:Y:S04]  /*dcc70*/  LDL.LU.64 R10, [R1+0x2268] ;  /* 0x00226800010a7983 */ /* 0x000f280000300a00 */
[----:B------:R-:W4:Y:S04]  /*dcc80*/  LDL.LU.64 R6, [R1+0x2278] ;  /* 0x0022780001067983 */ /* 0x000f280000300a00 */
[----:B------:R0:W-:Y:S01]  /*dcc90*/  @P1 STG.E.U8 desc[UR34][R4.64], R3 ;  /* 0x0000000304001986 */ /* 0x0001e2000c101122 */
[----:B------:R-:W-:-:S03]  /*dcca0*/  LOP3.LUT P1, RZ, R49, 0x1, RZ, 0xc0, !PT ;  /* 0x0000000131ff7812 */ /* 0x000fc6000782c0ff */
[----:B------:R-:W4:Y:S04]  /*dccb0*/  LDL.LU.64 R52, [R1+0x2270] ;  /* 0x0022700001347983 */ /* 0x000f280000300a00 */
[----:B------:R-:W4:Y:S04]  /*dccc0*/  LDL.LU.64 R12, [R1+0x2280] ;  /* 0x00228000010c7983 */ /* 0x000f280000300a00 */
[----:B------:R-:W4:Y:S04]  /*dccd0*/  LDL.LU.64 R48, [R1+0x2250] ;  /* 0x0022500001307983 */ /* 0x000f280000300a00 */
[----:B-1----:R-:W4:Y:S04]  /*dcce0*/  LDL.LU.64 R8, [R1+0x2288] ;  /* 0x0022880001087983 */ /* 0x002f280000300a00 */
[----:B0-----:R-:W4:Y:S01]  /*dccf0*/  LDL.LU.64 R4, [R1+0x2290] ;  /* 0x0022900001047983 */ /* 0x001f220000300a00 */
[----:B------:R-:W-:-:S05]  /*dcd00*/  PRMT R3, R40, 0x7771, RZ ;  /* 0x0000777128037816 */ /* 0x000fca00000000ff */
[----:B------:R0:W-:Y:S01]  /*dcd10*/  @P1 STG.E.U8 desc[UR34][R60.64], R3 ;  /* 0x000000033c001986 */ /* 0x0001e2000c101122 */
[----:B------:R-:W-:Y:S02]  /*dcd20*/  LOP3.LUT P1, RZ, R50, 0x80000000, RZ, 0xc0, !PT ;  /* 0x8000000032ff7812 */ /* 0x000fe4000782c0ff */
[----:B0-----:R-:W-:Y:S01]  /*dcd30*/  PRMT R3, R40, 0x7772, RZ ;  /* 0x0000777228037816 */ /* 0x001fe200000000ff */
[----:B------:R-:W4:Y:S10]  /*dcd40*/  LDL.LU.64 R60, [R1+0x2298] ;  /* 0x00229800013c7983 */ /* 0x000f340000300a00 */
[----:B------:R0:W-:Y:S01]  /*dcd50*/  @P1 STG.E.U8 desc[UR34][R22.64], R3 ;  /* 0x0000000316001986 */ /* 0x0001e2000c101122 */
[----:B------:R-:W-:-:S02]  /*dcd60*/  LOP3.LUT P1, RZ, R50, 0x40000000, RZ, 0xc0, !PT ;  /* 0x4000000032ff7812 */ /* 0x000fc4000782c0ff */
[----:B------:R-:W-:Y:S02]  /*dcd70*/  PRMT R40, R40, 0x7773, RZ ;  /* 0x0000777328287816 */ /* 0x000fe400000000ff */
        /* <DEDUP_REMOVED lines=8> */
[----:B------:R-:W-:-:S03]  /*dce00*/  LOP3.LUT P1, RZ, R50, 0x20000000, RZ, 0xc0, !PT ;  /* 0x2000000032ff7812 */ /* 0x000fc6000782c0ff */
[----:B0-----:R-:W2:Y:S10]  /*dce10*/  LDL.LU.64 R18, [R1+0x5100] ;  /* 0x0051000001127983 */ /* 0x001eb40000300a00 */
[----:B---3--:R0:W-:Y:S01]  /*dce20*/  @P1 STG.E.U8 desc[UR34][R58.64], R3 ;  /* 0x000000033a001986 */ /* 0x0081e2000c101122 */
[----:B------:R-:W-:-:S02]  /*dce30*/  LOP3.LUT P1, RZ, R50, 0x10000000, RZ, 0xc0, !PT ;  /* 0x1000000032ff7812 */ /* 0x000fc4000782c0ff */
[----:B0-----:R-:W-:Y:S01]  /*dce40*/  PRMT R3, R44, 0x7771, RZ ;  /* 0x000077712c037816 */ /* 0x001fe200000000ff */
[----:B------:R-:W3:Y:S10]  /*dce50*/  LDL.LU.64 R58, [R1+0x50f8] ;  /* 0x0050f800013a7983 */ /* 0x000ef40000300a00 */
[----:B----4-:R0:W-:Y:S01]  /*dce60*/  @P1 STG.E.U8 desc[UR34][R48.64], R3 ;  /* 0x0000000330001986 */ /* 0x0101e2000c101122 */
[----:B------:R-:W-:-:S02]  /*dce70*/  LOP3.LUT P1, RZ, R50, 0x8000000, RZ, 0xc0, !PT ;  /* 0x0800000032ff7812 */ /* 0x000fc4000782c0ff */
[----:B0-----:R-:W-:-:S11]  /*dce80*/  PRMT R3, R44, 0x7772, RZ ;  /* 0x000077722c037816 */ /* 0x001fd600000000ff */
[----:B------:R0:W-:Y:S01]  /*dce90*/  @P1 STG.E.U8 desc[UR34][R54.64], R3 ;  /* 0x0000000336001986 */ /* 0x0001e2000c101122 */
[----:B------:R-:W-:Y:S02]  /*dcea0*/  LOP3.LUT P1, RZ, R50, 0x4000000, RZ, 0xc0, !PT ;  /* 0x0400000032ff7812 */ /* 0x000fe4000782c0ff */
[----:B------:R-:W-:-:S11]  /*dceb0*/  PRMT R44, R44, 0x7773, RZ ;  /* 0x000077732c2c7816 */ /* 0x000fd600000000ff */
[----:B------:R-:W-:Y:S01]  /*dcec0*/  @P1 STG.E.U8 desc[UR34][R14.64], R44 ;  /* 0x0000002c0e001986 */ /* 0x000fe2000c101122 */
[----:B------:R-:W-:Y:S02]  /*dced0*/  LOP3.LUT P1, RZ, R50, 0x2000000, RZ, 0xc0, !PT ;  /* 0x0200000032ff7812 */ /* 0x000fe4000782c0ff */
[----:B0-----:R-:W-:-:S11]  /*dcee0*/  PRMT R3, R17, 0x7770, RZ ;  /* 0x0000777011037816 */ /* 0x001fd600000000ff */
[----:B------:R0:W-:Y:S02]  /*dcef0*/  @P1 STG.E.U8 desc[UR34][R10.64], R3 ;  /* 0x000000030a001986 */ /* 0x0001e4000c101122 */
[----:B0-----:R-:W-:-:S05]  /*dcf00*/  PRMT R3, R17, 0x7771, RZ ;  /* 0x0000777111037816 */ /* 0x001fca00000000ff */
[----:B------:R0:W-:Y:S02]  /*dcf10*/  @P2 STG.E.U8 desc[UR34][R6.64], R3 ;  /* 0x0000000306002986 */ /* 0x0001e4000c101122 */
[C---:B0-----:R-:W-:Y:S02]  /*dcf20*/  PRMT R3, R17.reuse, 0x7772, RZ ;  /* 0x0000777211037816 */ /* 0x041fe400000000ff */
[----:B------:R-:W4:Y:S01]  /*dcf30*/  LDL.LU.64 R6, [R1+0x22a0] ;  /* 0x0022a00001067983 */ /* 0x000f220000300a00 */
[----:B------:R-:W-:-:S03]  /*dcf40*/  PRMT R17, R17, 0x7773, RZ ;  /* 0x0000777311117816 */ /* 0x000fc600000000ff */
[----:B------:R0:W-:Y:S04]  /*dcf50*/  @P3 STG.E.U8 desc[UR34][R52.64], R3 ;  /* 0x0000000334003986 */ /* 0x0001e8000c101122 */
[----:B------:R1:W-:Y:S04]  /*dcf60*/  @P4 STG.E.U8 desc[UR34][R12.64], R17 ;  /* 0x000000110c004986 */ /* 0x0003e8000c101122 */
[----:B0-----:R-:W2:Y:S01]  /*dcf70*/  LDL.LU.64 R52, [R1+0x22a8] ;  /* 0x0022a80001347983 */ /* 0x001ea20000300a00 */
[----:B------:R-:W-:-:S03]  /*dcf80*/  PRMT R3, R21, 0x7770, RZ ;  /* 0x0000777015037816 */ /* 0x000fc600000000ff */
[----:B-1----:R-:W3:Y:S04]  /*dcf90*/  LDL.LU.64 R12, [R1+0x22b0] ;  /* 0x0022b000010c7983 */ /* 0x002ee80000300a00 */
[----:B------:R0:W-:Y:S04]  /*dcfa0*/  @P5 STG.E.U8 desc[UR34][R8.64], R3 ;  /* 0x0000000308005986 */ /* 0x0001e8000c101122 */
[----:B0-----:R-:W3:Y:S01]  /*dcfb0*/  LDL.LU.64 R8, [R1+0x22b8] ;  /* 0x0022b80001087983 */ /* 0x001ee20000300a00 */
[----:B------:R-:W-:-:S05]  /*dcfc0*/  PRMT R3, R21, 0x7771, RZ ;  /* 0x0000777115037816 */ /* 0x000fca00000000ff */
[----:B------:R0:W-:Y:S04]  /*dcfd0*/  @P6 STG.E.U8 desc[UR34][R4.64], R3 ;  /* 0x0000000304006986 */ /* 0x0001e8000c101122 */
[----:B0-----:R-:W3:Y:S01]  /*dcfe0*/  LDL.LU.64 R4, [R1+0x22c0] ;  /* 0x0022c00001047983 */ /* 0x001ee20000300a00 */
        /* <DEDUP_REMOVED lines=14> */
[----:B------:R-:W-:Y:S02]  /*dd0d0*/  PRMT R3, R21, 0x7772, RZ ;  /* 0x0000777215037816 */ /* 0x000fe400000000ff */
[----:B------:R-:W-:-:S03]  /*dd0e0*/  LOP3.LUT R50, R50, 0xffefffff, RZ, 0xc0, !PT ;  /* 0xffefffff32327812 */ /* 0x000fc600078ec0ff */
[----:B------:R0:W-:Y:S06]  /*dd0f0*/  @P0 STG.E.U8 desc[UR34][R60.64], R3 ;  /* 0x000000033c000986 */ /* 0x0001ec000c101122 */
[----:B------:R-:W-:Y:S02]  /*dd100*/  @P1 LOP3.LUT R50, R50, 0x100000, RZ, 0xfc, !PT ;  /* 0x0010000032321812 */ /* 0x000fe400078efcff */
[----:B------:R-:W-:Y:S01]  /*dd110*/  LOP3.LUT P1, RZ, R56, 0x800000, RZ, 0xc0, !PT ;  /* 0x0080000038ff7812 */ /* 0x000fe2000782c0ff */
[----:B0-----:R-:W3:Y:S01]  /*dd120*/  LDL.LU.64 R60, [R1+0x22c8] ;  /* 0x0022c800013c7983 */ /* 0x001ee20000300a00 */
[----:B------:R-:W-:-:S11]  /*dd130*/  LOP3.LUT R50, R50, 0xffdfffff, RZ, 0xc0, !PT ;  /* 0xffdfffff32327812 */ /* 0x000fd600078ec0ff */
[----:B------:R-:W-:Y:S02]  /*dd140*/  @P1 LOP3.LUT R50, R50, 0x200000, RZ, 0xfc, !PT ;  /* 0x0020000032321812 */ /* 0x000fe400078efcff */
[----:B------:R-:W-:Y:S02]  /*dd150*/  LOP3.LUT P1, RZ, R56, 0x400000, RZ, 0xc0, !PT ;  /* 0x0040000038ff7812 */ /* 0x000fe4000782c0ff */
[----:B------:R-:W-:-:S11]  /*dd160*/  LOP3.LUT R50, R50, 0xffbfffff, RZ, 0xc0, !PT ;  /* 0xffbfffff32327812 */ /* 0x000fd600078ec0ff */
[----:B------:R-:W-:Y:S02]  /*dd170*/  @P1 LOP3.LUT R50, R50, 0x400000, RZ, 0xfc, !PT ;  /* 0x0040000032321812 */ /* 0x000fe400078efcff */
[----:B------:R-:W-:Y:S02]  /*dd180*/  LOP3.LUT P1, RZ, R56, 0x200000, RZ, 0xc0, !PT ;  /* 0x0020000038ff7812 */ /* 0x000fe4000782c0ff */
[----:B------:R-:W-:Y:S02]  /*dd190*/  LOP3.LUT R50, R50, 0xff7fffff, RZ, 0xc0, !PT ;  /* 0xff7fffff32327812 */ /* 0x000fe400078ec0ff */
[C---:B------:R-:W-:Y:S02]  /*dd1a0*/  LOP3.LUT P5, RZ, R56.reuse, 0x10000, RZ, 0xc0, !PT ;  /* 0x0001000038ff7812 */ /* 0x040fe400078ac0ff */
[----:B------:R-:W-:-:S07]  /*dd1b0*/  LOP3.LUT P6, RZ, R56, 0x20000, RZ, 0xc0, !PT ;  /* 0x0002000038ff7812 */ /* 0x000fce00078cc0ff */
[----:B------:R-:W-:Y:S02]  /*dd1c0*/  @P1 LOP3.LUT R50, R50, 0x800000, RZ, 0xfc, !PT ;  /* 0x0080000032321812 */ /* 0x000fe400078efcff */
[C---:B------:R-:W-:Y:S02]  /*dd1d0*/  LOP3.LUT P1, RZ, R56.reuse, 0x100000, RZ, 0xc0, !PT ;  /* 0x0010000038ff7812 */ /* 0x040fe4000782c0ff */
[----:B------:R-:W-:Y:S02]  /*dd1e0*/  LOP3.LUT P0, RZ, R56, 0x40000, RZ, 0xc0, !PT ;  /* 0x0004000038ff7812 */ /* 0x000fe4000780c0ff */
[----:B------:R-:W-:Y:S02]  /*dd1f0*/  LOP3.LUT R50, R50, 0xfeffffff, RZ, 0xc0, !PT ;  /* 0xfeffffff32327812 */ /* 0x000fe400078ec0ff */
[----:B------:R-:W-:Y:S02]  /*dd200*/  PRMT R21, R21, 0x7773, RZ ;  /* 0x0000777315157816 */ /* 0x000fe400000000ff */
[----:B------:R-:W-:-:S05]  /*dd210*/  PRMT R3, R25, 0x7770, RZ ;  /* 0x0000777019037816 */ /* 0x000fca00000000ff */
[----:B------:R-:W-:Y:S02]  /*dd220*/  @P1 LOP3.LUT R50, R50, 0x1000000, RZ, 0xfc, !PT ;  /* 0x0100000032321812 */ /* 0x000fe400078efcff */
[----:B------:R-:W-:Y:S01]  /*dd230*/  LOP3.LUT P1, RZ, R56, 0x80000, RZ, 0xc0, !PT ;  /* 0x0008000038ff7812 */ /* 0x000fe2000782c0ff */
[----:B----4-:R0:W-:Y:S04]  /*dd240*/  @P5 STG.E.U8 desc[UR34][R6.64], R21 ;  /* 0x0000001506005986 */ /* 0x0101e8000c101122 */
[----:B0-----:R-:W4:Y:S04]  /*dd250*/  LDL.LU.64 R20, [R1+0x22e0] ;  /* 0x0022e00001147983 */ /* 0x001f280000300a00 */
[----:B--2---:R0:W-:Y:S04]  /*dd260*/  @P6 STG.E.U8 desc[UR34][R52.64], R3 ;  /* 0x0000000334006986 */ /* 0x0041e8000c101122 */
[----:B------:R-:W2:Y:S04]  /*dd270*/  LDL.LU.64 R16, [R1+0x22d8] ;  /* 0x0022d80001107983 */ /* 0x000ea80000300a00 */
[----:B------:R-:W2:Y:S01]  /*dd280*/  LDL.LU.64 R48, [R1+0x22e8] ;  /* 0x0022e80001307983 */ /* 0x000ea20000300a00 */
[----:B0-----:R-:W-:-:S03]  /*dd290*/  PRMT R3, R25, 0x7771, RZ ;  /* 0x0000777119037816 */ /* 0x001fc600000000ff */
[----:B------:R-:W2:Y:S04]  /*dd2a0*/  LDL.LU.64 R54, [R1+0x22f8] ;  /* 0x0022f80001367983 */ /* 0x000ea80000300a00 */
[----:B---3--:R0:W-:Y:S04]  /*dd2b0*/  @P0 STG.E.U8 desc[UR34][R12.64], R3 ;  /* 0x000000030c000986 */ /* 0x0081e8000c101122 */
[----:B------:R-:W3:Y:S04]  /*dd2c0*/  LDL.LU.64 R14, [R1+0x22f0] ;  /* 0x0022f000010e7983 */ /* 0x000ee80000300a00 */
[----:B------:R-:W2:Y:S01]  /*dd2d0*/  LDL.LU.64 R10, [R1+0x2300] ;  /* 0x00230000010a7983 */ /* 0x000ea20000300a00 */
[----:B0-----:R-:W-:-:S05]  /*dd2e0*/  PRMT R3, R25, 0x7772, RZ ;  /* 0x0000777219037816 */ /* 0x001fca00000000ff */
[----:B------:R-:W-:Y:S01]  /*dd2f0*/  @P1 STG.E.U8 desc[UR34][R8.64], R3 ;  /* 0x0000000308001986 */ /* 0x000fe2000c101122 */
[----:B------:R-:W-:Y:S02]  /*dd300*/  LOP3.LUT P1, RZ, R50, 0x1000000, RZ, 0xc0, !PT ;  /* 0x0100000032ff7812 */ /* 0x000fe4000782c0ff */
[----:B------:R-:W-:-:S11]  /*dd310*/  PRMT R25, R25, 0x7773, RZ ;  /* 0x0000777319197816 */ /* 0x000fd600000000ff */
[----:B------:R0:W-:Y:S04]  /*dd320*/  @P1 STG.E.U8 desc[UR34][R4.64], R25 ;  /* 0x0000001904001986 */ /* 0x0001e8000c101122 */
[----:B0-----:R-:W2:Y:S04]  /*dd330*/  LDL.LU.64 R24, [R1+0x22d0] ;  /* 0x0022d00001187983 */ /* 0x001ea80000300a00 */
[----:B------:R-:W3:Y:S04]  /*dd340*/  LDL.LU.64 R6, [R1+0x2308] ;  /* 0x0023080001067983 */ /* 0x000ee80000300a00 */
[----:B------:R-:W3:Y:S04]  /*dd350*/  LDL.LU.64 R52, [R1+0x2310] ;  /* 0x0023100001347983 */ /* 0x000ee80000300a00 */
[----:B------:R-:W3:Y:S04]  /*dd360*/  LDL.LU.64 R12, [R1+0x2318] ;  /* 0x00231800010c7983 */ /* 0x000ee80000300a00 */
[----:B------:R-:W3:Y:S04]  /*dd370*/  LDL.LU.64 R8, [R1+0x2320] ;  /* 0x0023200001087983 */ /* 0x000ee80000300a00 */
[----:B------:R-:W3:Y:S01]  /*dd380*/  LDL.LU.64 R4, [R1+0x2328] ;  /* 0x0023280001047983 */ /* 0x000ee20000300a00 */
[----:B------:R-:W-:-:S02]  /*dd390*/  LOP3.LUT P1, RZ, R50, 0x800000, RZ, 0xc0, !PT ;  /* 0x0080000032ff7812 */ /* 0x000fc4000782c0ff */
[----:B------:R-:W-:-:S11]  /*dd3a0*/  PRMT R3, R29, 0x7770, RZ ;  /* 0x000077701d037816 */ /* 0x000fd600000000ff */
[----:B------:R0:W-:Y:S04]  /*dd3b0*/  @P1 STG.E.U8 desc[UR34][R60.64], R3 ;  /* 0x000000033c001986 */ /* 0x0001e8000c101122 */
[----:B0-----:R-:W3:Y:S01]  /*dd3c0*/  LDL.LU.64 R60, [R1+0x2330] ;  /* 0x00233000013c7983 */ /* 0x001ee20000300a00 */
[----:B------:R-:W-:Y:S02]  /*dd3d0*/  LOP3.LUT P1, RZ, R50, 0x400000, RZ, 0xc0, !PT ;  /* 0x0040000032ff7812 */ /* 0x000fe4000782c0ff */
[----:B------:R-:W-:Y:S02]  /*dd3e0*/  PRMT R3, R29, 0x7771, RZ ;  /* 0x000077711d037816 */ /* 0x000fe400000000ff */
[C---:B------:R-:W-:Y:S02]  /*dd3f0*/  LOP3.LUT P2, RZ, R56.reuse, 0x20000000, RZ, 0xc0, !PT ;  /* 0x2000000038ff7812 */ /* 0x040fe4000784c0ff */
[----:B------:R-:W-:-:S02]  /*dd400*/  LOP3.LUT P3, RZ, R56, 0x40000000, RZ, 0xc0, !PT ;  /* 0x4000000038ff7812 */ /* 0x000fc4000786c0ff */
[----:B------:R-:W-:Y:S02]  /*dd410*/  LOP3.LUT P4, RZ, R56, 0x80000000, RZ, 0xc0, !PT ;  /* 0x8000000038ff7812 */ /* 0x000fe4000788c0ff */
[C---:B------:R-:W-:Y:S02]  /*dd420*/  LOP3.LUT P5, RZ, R57.reuse, 0x1, RZ, 0xc0, !PT ;  /* 0x0000000139ff7812 */ /* 0x040fe400078ac0ff */
[C---:B------:R-:W-:Y:S02]  /*dd430*/  LOP3.LUT P6, RZ, R57.reuse, 0x2, RZ, 0xc0, !PT ;  /* 0x0000000239ff7812 */ /* 0x040fe400078cc0ff */
[----:B------:R-:W-:Y:S01]  /*dd440*/  LOP3.LUT P0, RZ, R57, 0x4, RZ, 0xc0, !PT ;  /* 0x0000000439ff7812 */ /* 0x000fe2000780c0ff */
[----:B--2---:R0:W-:Y:S01]  /*dd450*/  @P1 STG.E.U8 desc[UR34][R24.64], R3 ;  /* 0x0000000318001986 */ /* 0x0041e2000c101122 */
[----:B------:R-:W-:Y:S02]  /*dd460*/  LOP3.LUT P1, RZ, R50, 0x200000, RZ, 0xc0, !PT ;  /* 0x0020000032ff7812 */ /* 0x000fe4000782c0ff */
        /* <DEDUP_REMOVED lines=17> */
[----:B------:R-:W-:Y:S04]  /*dd580*/  @P1 STG.E.U8 desc[UR34][R10.64], R33 ;  /* 0x000000210a001986 */ /* 0x000fe8000c101122 */
[----:B------:R0:W-:Y:S02]  /*dd590*/  @P2 STG.E.U8 desc[UR34][R6.64], R3 ;  /* 0x0000000306002986 */ /* 0x0001e4000c101122 */
[C---:B0-----:R-:W-:Y:S02]  /*dd5a0*/  PRMT R3, R37.reuse, 0x7771, RZ ;  /* 0x0000777125037816 */ /* 0x041fe400000000ff */
[----:B------:R-:W2:Y:S04]  /*dd5b0*/  LDL.LU.64 R6, [R1+0x2338] ;  /* 0x0023380001067983 */ /* 0x000ea80000300a00 */
[----:B------:R0:W-:Y:S02]  /*dd5c0*/  @P3 STG.E.U8 desc[UR34][R52.64], R3 ;  /* 0x0000000334003986 */ /* 0x0001e4000c101122 */
[----:B0-----:R-:W-:-:S02]  /*dd5d0*/  PRMT R3, R37, 0x7772, RZ ;  /* 0x0000777225037816 */ /* 0x001fc400000000ff */
[----:B------:R-:W3:Y:S04]  /*dd5e0*/  LDL.LU.64 R52, [R1+0x2340] ;  /* 0x0023400001347983 */ /* 0x000ee80000300a00 */
[----:B------:R0:W-:Y:S04]  /*dd5f0*/  @P4 STG.E.U8 desc[UR34][R12.64], R3 ;  /* 0x000000030c004986 */ /* 0x0001e8000c101122 */
[----:B0-----:R-:W4:Y:S01]  /*dd600*/  LDL.LU.64 R12, [R1+0x2348] ;  /* 0x00234800010c7983 */ /* 0x001f220000300a00 */
[----:B------:R-:W-:-:S05]  /*dd610*/  PRMT R37, R37, 0x7773, RZ ;  /* 0x0000777325257816 */ /* 0x000fca00000000ff */
[----:B------:R0:W-:Y:S01]  /*dd620*/  @P5 STG.E.U8 desc[UR34][R8.64], R37 ;  /* 0x0000002508005986 */ /* 0x0001e2000c101122 */
[----:B------:R-:W-:-:S03]  /*dd630*/  PRMT R3, R41, 0x7770, RZ ;  /* 0x0000777029037816 */ /* 0x000fc600000000ff */
[----:B0-----:R-:W4:Y:S04]  /*dd640*/  LDL.LU.64 R8, [R1+0x2350] ;  /* 0x0023500001087983 */ /* 0x001f280000300a00 */
[----:B------:R0:W-:Y:S04]  /*dd650*/  @P6 STG.E.U8 desc[UR34][R4.64], R3 ;  /* 0x0000000304006986 */ /* 0x0001e8000c101122 */
[----:B0-----:R-:W4:Y:S01]  /*dd660*/  LDL.LU.64 R4, [R1+0x2360] ;  /* 0x0023600001047983 */ /* 0x001f220000300a00 */
[----:B------:R-:W-:-:S05]  /*dd670*/  PRMT R3, R41, 0x7771, RZ ;  /* 0x0000777129037816 */ /* 0x000fca00000000ff */
[----:B------:R0:W-:Y:S04]  /*dd680*/  @P0 STG.E.U8 desc[UR34][R60.64], R3 ;  /* 0x000000033c000986 */ /* 0x0001e8000c101122 */
[----:B0-----:R-:W4:Y:S04]  /*dd690*/  LDL.LU.64 R60, [R1+0x2358] ;  /* 0x00235800013c7983 */ /* 0x001f280000300a00 */
[----:B------:R-:W4:Y:S04]  /*dd6a0*/  LDL.LU.64 R24, [R1+0x2368] ;  /* 0x0023680001187983 */ /* 0x000f280000300a00 */
[----:B------:R-:W4:Y:S01]  /*dd6b0*/  LDL.LU.64 R20, [R1+0x2378] ;  /* 0x0023780001147983 */ /* 0x000f220000300a00 */
[----:B------:R-:W-:-:S03]  /*dd6c0*/  LOP3.LUT P1, RZ, R57, 0x8000, RZ, 0xc0, !PT ;  /* 0x0000800039ff7812 */ /* 0x000fc6000782c0ff */
[----:B------:R-:W4:Y:S01]  /*dd6d0*/  LDL.LU.64 R16, [R1+0x2370] ;  /* 0x0023700001107983 */ /* 0x000f220000300a00 */
[----:B------:R-:W-:-:S03]  /*dd6e0*/  LOP3.LUT R50, R50, 0xffffff7f, RZ, 0xc0, !PT ;  /* 0xffffff7f32327812 */ /* 0x000fc600078ec0ff */
[----:B------:R-:W4:Y:S04]  /*dd6f0*/  LDL.LU.64 R48, [R1+0x2380] ;  /* 0x0023800001307983 */ /* 0x000f280000300a00 */
[----:B------:R-:W4:Y:S02]  /*dd700*/  LDL.LU.64 R54, [R1+0x2388] ;  /* 0x0023880001367983 */ /* 0x000f240000300a00 */
[----:B------:R-:W-:Y:S02]  /*dd710*/  @P1 LOP3.LUT R50, R50, 0x80, RZ, 0xfc, !PT ;  /* 0x0000008032321812 */ /* 0x000fe400078efcff */
[----:B------:R-:W-:Y:S01]  /*dd720*/  LOP3.LUT P1, RZ, R57, 0x4000, RZ, 0xc0, !PT ;  /* 0x0000400039ff7812 */ /* 0x000fe2000782c0ff */
[----:B------:R-:W4:Y:S01]  /*dd730*/  LDL.LU.64 R14, [R1+0x2390] ;  /* 0x00239000010e7983 */ /* 0x000f220000300a00 */
[----:B------:R-:W-:-:S02]  /*dd740*/  LOP3.LUT R50, R50, 0xfffffeff, RZ, 0xc0, !PT ;  /* 0xfffffeff32327812 */ /* 0x000fc400078ec0ff */
[C---:B------:R-:W-:Y:S01]  /*dd750*/  LOP3.LUT P5, RZ, R57.reuse, 0x8, RZ, 0xc0, !PT ;  /* 0x0000000839ff7812 */ /* 0x040fe200078ac0ff */
[----:B------:R-:W4:Y:S08]  /*dd760*/  LDL.LU.64 R10, [R1+0x2398] ;  /* 0x00239800010a7983 */ /* 0x000f300000300a00 */
[----:B------:R-:W-:Y:S02]  /*dd770*/  @P1 LOP3.LUT R50, R50, 0x100, RZ, 0xfc, !PT ;  /* 0x0000010032321812 */ /* 0x000fe400078efcff */
[----:B------:R-:W-:-:S02]  /*dd780*/  LOP3.LUT P1, RZ, R57, 0x2000, RZ, 0xc0, !PT ;  /* 0x0000200039ff7812 */ /* 0x000fc4000782c0ff */
[----:B------:R-:W-:-:S11]  /*dd790*/  LOP3.LUT R50, R50, 0xfffffdff, RZ, 0xc0, !PT ;  /* 0xfffffdff32327812 */ /* 0x000fd600078ec0ff */
[----:B------:R-:W-:Y:S02]  /*dd7a0*/  @P1 LOP3.LUT R50, R50, 0x200, RZ, 0xfc, !PT ;  /* 0x0000020032321812 */ /* 0x000fe400078efcff */
[C---:B------:R-:W-:Y:S02]  /*dd7b0*/  LOP3.LUT P1, RZ, R57.reuse, 0x1000, RZ, 0xc0, !PT ;  /* 0x0000100039ff7812 */ /* 0x040fe4000782c0ff */
[----:B------:R-:W-:Y:S02]  /*dd7c0*/  LOP3.LUT R50, R50, 0xfffffbff, RZ, 0xc0, !PT ;  /* 0xfffffbff32327812 */ /* 0x000fe400078ec0ff */
[----:B------:R-:W-:Y:S02]  /*dd7d0*/  LOP3.LUT P6, RZ, R57, 0x10, RZ, 0xc0, !PT ;  /* 0x0000001039ff7812 */ /* 0x000fe400078cc0ff */
[----:B------:R-:W-:-:S07]  /*dd7e0*/  PRMT R3, R41, 0x7772, RZ ;  /* 0x0000777229037816 */ /* 0x000fce00000000ff */
[----:B------:R-:W-:Y:S02]  /*dd7f0*/  @P1 LOP3.LUT R50, R50, 0x400, RZ, 0xfc, !PT ;  /* 0x0000040032321812 */ /* 0x000fe400078efcff */
[C---:B------:R-:W-:Y:S02]  /*dd800*/  LOP3.LUT P1, RZ, R57.reuse, 0x800, RZ, 0xc0, !PT ;  /* 0x0000080039ff7812 */ /* 0x040fe4000782c0ff */
[----:B------:R-:W-:Y:S02]  /*dd810*/  LOP3.LUT P0, RZ, R57, 0x20, RZ, 0xc0, !PT ;  /* 0x0000002039ff7812 */ /* 0x000fe4000780c0ff */
[----:B------:R-:W-:Y:S02]  /*dd820*/  PRMT R41, R41, 0x7773, RZ ;  /* 0x0000777329297816 */ /* 0x000fe400000000ff */
[----:B------:R-:W-:-:S07]  /*dd830*/  LOP3.LUT R50, R50, 0xfffff7ff, RZ, 0xc0, !PT ;  /* 0xfffff7ff32327812 */ /* 0x000fce00078ec0ff */
        /* <DEDUP_REMOVED lines=16> */
[----:B------:R-:W-:-:S03]  /*dd940*/  PRMT R3, R45, 0x7770, RZ ;  /* 0x000077702d037816 */ /* 0x000fc600000000ff */
[----:B---3--:R0:W-:Y:S04]  /*dd950*/  @P6 STG.E.U8 desc[UR34][R52.64], R41 ;  /* 0x0000002934006986 */ /* 0x0081e8000c101122 */
[----:B0-----:R-:W3:Y:S04]  /*dd960*/  LDL.LU.64 R52, [R1+0x23a8] ;  /* 0x0023a80001347983 */ /* 0x001ee80000300a00 */
[----:B----4-:R0:W-:Y:S04]  /*dd970*/  @P0 STG.E.U8 desc[UR34][R12.64], R3 ;  /* 0x000000030c000986 */ /* 0x0101e8000c101122 */
[----:B0-----:R-:W4:Y:S01]  /*dd980*/  LDL.LU.64 R12, [R1+0x23b0] ;  /* 0x0023b000010c7983 */ /* 0x001f220000300a00 */
[----:B------:R-:W-:-:S05]  /*dd990*/  PRMT R3, R45, 0x7771, RZ ;  /* 0x000077712d037816 */ /* 0x000fca00000000ff */
[----:B------:R0:W-:Y:S01]  /*dd9a0*/  @P1 STG.E.U8 desc[UR34][R8.64], R3 ;  /* 0x0000000308001986 */ /* 0x0001e2000c101122 */
[----:B------:R-:W-:-:S03]  /*dd9b0*/  LOP3.LUT P1, RZ, R50, 0x8000, RZ, 0xc0, !PT ;  /* 0x0000800032ff7812 */ /* 0x000fc6000782c0ff */
[----:B0-----:R-:W4:Y:S01]  /*dd9c0*/  LDL.LU.64 R8, [R1+0x23b8] ;  /* 0x0023b80001087983 */ /* 0x001f220000300a00 */
[----:B------:R-:W-:-:S09]  /*dd9d0*/  PRMT R3, R45, 0x7772, RZ ;  /* 0x000077722d037816 */ /* 0x000fd200000000ff */
[----:B------:R0:W-:Y:S04]  /*dd9e0*/  @P1 STG.E.U8 desc[UR34][R4.64], R3 ;  /* 0x0000000304001986 */ /* 0x0001e8000c101122 */
[----:B0-----:R-:W4:Y:S01]  /*dd9f0*/  LDL.LU.64 R4, [R1+0x23c0] ;  /* 0x0023c00001047983 */ /* 0x001f220000300a00 */
[----:B------:R-:W-:Y:S02]  /*dda00*/  LOP3.LUT P1, RZ, R50, 0x4000, RZ, 0xc0, !PT ;  /* 0x0000400032ff7812 */ /* 0x000fe4000782c0ff */
[----:B------:R-:W-:-:S11]  /*dda10*/  PRMT R45, R45, 0x7773, RZ ;  /* 0x000077732d2d7816 */ /* 0x000fd600000000ff */
[----:B------:R0:W-:Y:S04]  /*dda20*/  @P1 STG.E.U8 desc[UR34][R60.64], R45 ;  /* 0x0000002d3c001986 */ /* 0x0001e8000c101122 */
[----:B0-----:R-:W4:Y:S01]  /*dda30*/  LDL.LU.64 R60, [R1+0x23c8] ;  /* 0x0023c800013c7983 */ /* 0x001f220000300a00 */
        /* <DEDUP_REMOVED lines=16> */
[----:B------:R-:W-:Y:S02]  /*ddb40*/  LOP3.LUT P2, RZ, R57, 0x10000, RZ, 0xc0, !PT ;  /* 0x0001000039ff7812 */ /* 0x000fe4000784c0ff */
[----:B0-----:R-:W-:-:S09]  /*ddb50*/  PRMT R3, R22, 0x7771, RZ ;  /* 0x0000777116037816 */ /* 0x001fd200000000ff */
[----:B------:R0:W-:Y:S01]  /*ddb60*/  @P1 STG.E.U8 desc[UR34][R14.64], R3 ;  /* 0x000000030e001986 */ /* 0x0001e2000c101122 */
[----:B------:R-:W-:Y:S02]  /*ddb70*/  LOP3.LUT P1, RZ, R50, 0x80, RZ, 0xc0, !PT ;  /* 0x0000008032ff7812 */ /* 0x000fe4000782c0ff */
[C---:B------:R-:W-:Y:S02]  /*ddb80*/  LOP3.LUT P3, RZ, R57.reuse, 0x20000, RZ, 0xc0, !PT ;  /* 0x0002000039ff7812 */ /* 0x040fe4000786c0ff */
[----:B------:R-:W-:Y:S02]  /*ddb90*/  LOP3.LUT P4, RZ, R57, 0x40000, RZ, 0xc0, !PT ;  /* 0x0004000039ff7812 */ /* 0x000fe4000788c0ff */
[C---:B0-----:R-:W-:Y:S02]  /*ddba0*/  PRMT R3, R22.reuse, 0x7772, RZ ;  /* 0x0000777216037816 */ /* 0x041fe400000000ff */
[----:B------:R-:W-:-:S05]  /*ddbb0*/  PRMT R22, R22, 0x7773, RZ ;  /* 0x0000777316167816 */ /* 0x000fca00000000ff */
[----:B------:R0:W-:Y:S02]  /*ddbc0*/  @P1 STG.E.U8 desc[UR34][R10.64], R3 ;  /* 0x000000030a001986 */ /* 0x0001e4000c101122 */
[C---:B0-----:R-:W-:Y:S02]  /*ddbd0*/  PRMT R3, R26.reuse, 0x7770, RZ ;  /* 0x000077701a037816 */ /* 0x041fe400000000ff */
[C---:B------:R-:W-:Y:S02]  /*ddbe0*/  LOP3.LUT P5, RZ, R57.reuse, 0x80000, RZ, 0xc0, !PT ;  /* 0x0008000039ff7812 */ /* 0x040fe400078ac0ff */
[----:B------:R-:W-:Y:S01]  /*ddbf0*/  LOP3.LUT P6, RZ, R57, 0x100000, RZ, 0xc0, !PT ;  /* 0x0010000039ff7812 */ /* 0x000fe200078cc0ff */
[----:B--2---:R0:W-:Y:S04]  /*ddc00*/  @P2 STG.E.U8 desc[UR34][R6.64], R22 ;  /* 0x0000001606002986 */ /* 0x0041e8000c101122 */
[----:B0-----:R-:W2:Y:S04]  /*ddc10*/  LDL.LU.64 R6, [R1+0x23d0] ;  /* 0x0023d00001067983 */ /* 0x001ea80000300a00 */
[----:B---3--:R0:W-:Y:S02]  /*ddc20*/  @P3 STG.E.U8 desc[UR34][R52.64], R3 ;  /* 0x0000000334003986 */ /* 0x0081e4000c101122 */
[----:B0-----:R-:W-:-:S02]  /*ddc30*/  PRMT R3, R26, 0x7771, RZ ;  /* 0x000077711a037816 */ /* 0x001fc400000000ff */
[----:B------:R-:W3:Y:S04]  /*ddc40*/  LDL.LU.64 R52, [R1+0x23e8] ;  /* 0x0023e80001347983 */ /* 0x000ee80000300a00 */
[----:B----4-:R0:W-:Y:S04]  /*ddc50*/  @P4 STG.E.U8 desc[UR34][R12.64], R3 ;  /* 0x000000030c004986 */ /* 0x0101e8000c101122 */
[----:B0-----:R-:W4:Y:S01]  /*ddc60*/  LDL.LU.64 R12, [R1+0x23e0] ;  /* 0x0023e000010c7983 */ /* 0x001f220000300a00 */
[----:B------:R-:W-:-:S05]  /*ddc70*/  PRMT R3, R26, 0x7772, RZ ;  /* 0x000077721a037816 */ /* 0x000fca00000000ff */
[----:B------:R0:W-:Y:S01]  /*ddc80*/  @P5 STG.E.U8 desc[UR34][R8.64], R3 ;  /* 0x0000000308005986 */ /* 0x0001e2000c101122 */
[----:B------:R-:W-:-:S03]  /*ddc90*/  PRMT R26, R26, 0x7773, RZ ;  /* 0x000077731a1a7816 */ /* 0x000fc600000000ff */
[----:B0-----:R-:W4:Y:S04]  /*ddca0*/  LDL.LU.64 R8, [R1+0x23d8] ;  /* 0x0023d80001087983 */ /* 0x001f280000300a00 */
[----:B------:R0:W-:Y:S04]  /*ddcb0*/  @P6 STG.E.U8 desc[UR34][R4.64], R26 ;  /* 0x0000001a04006986 */ /* 0x0001e8000c101122 */
[----:B0-----:R-:W4:Y:S01]  /*ddcc0*/  LDL.LU.64 R4, [R1+0x23f0] ;  /* 0x0023f00001047983 */ /* 0x001f220000300a00 */
[----:B------:R-:W-:Y:S02]  /*ddcd0*/  LOP3.LUT P0, RZ, R57, 0x200000, RZ, 0xc0, !PT ;  /* 0x0020000039ff7812 */ /* 0x000fe4000780c0ff */
[----:B------:R-:W-:-:S11]  /*ddce0*/  PRMT R3, R30, 0x7770, RZ ;  /* 0x000077701e037816 */ /* 0x000fd600000000ff */
        /* <DEDUP_REMOVED lines=13> */
[----:B------:R-:W-:Y:S01]  /*dddc0*/  LOP3.LUT R50, R50, 0xfffffffe, RZ, 0xc0, !PT ;  /* 0xfffffffe32327812 */ /* 0x000fe200078ec0ff */
[----:B------:R-:W4:Y:S08]  /*dddd0*/  LDL.LU.64 R10, [R1+0x2430] ;  /* 0x00243000010a7983 */ /* 0x000f300000300a00 */
[----:B------:R-:W-:Y:S02]  /*ddde0*/  @P1 LOP3.LUT R51, R51, 0x80000000, RZ, 0xfc, !PT ;  /* 0x8000000033331812 */ /* 0x000fe400078efcff */
[----:B------:R-:W-:-:S02]  /*dddf0*/  LOP3.LUT P1, RZ, R58, 0x1, RZ, 0xc0, !PT ;  /* 0x000000013aff7812 */ /* 0x000fc4000782c0ff */
[----:B------:R-:W-:-:S11]  /*dde00*/  LOP3.LUT P5, RZ, R57, 0x400000, RZ, 0xc0, !PT ;  /* 0x0040000039ff7812 */ /* 0x000fd600078ac0ff */
        /* <DEDUP_REMOVED lines=21> */
[----:B------:R-:W-:Y:S01]  /*ddf60*/  @P1 LOP3.LUT R50, R50, 0x40, RZ, 0xfc, !PT ;  /* 0x0000004032321812 */ /* 0x000fe200078efcff */
[----:B--2---:R0:W-:Y:S02]  /*ddf70*/  @P5 STG.E.U8 desc[UR34][R6.64], R3 ;  /* 0x0000000306005986 */ /* 0x0041e4000c101122 */
[C---:B0-----:R-:W-:Y:S02]  /*ddf80*/  PRMT R3, R30.reuse, 0x7772, RZ ;  /* 0x000077721e037816 */ /* 0x041fe400000000ff */
[----:B------:R-:W2:Y:S01]  /*ddf90*/  LDL.LU.64 R6, [R1+0x2438] ;  /* 0x0024380001067983 */ /* 0x000ea20000300a00 */
[----:B------:R-:W-:-:S03]  /*ddfa0*/  PRMT R30, R30, 0x7773, RZ ;  /* 0x000077731e1e7816 */ /* 0x000fc600000000ff */
[----:B---3--:R0:W-:Y:S04]  /*ddfb0*/  @P6 STG.E.U8 desc[UR34][R52.64], R3 ;  /* 0x0000000334006986 */ /* 0x0081e8000c101122 */
[----:B0-----:R-:W3:Y:S04]  /*ddfc0*/  LDL.LU.64 R52, [R1+0x2440] ;  /* 0x0024400001347983 */ /* 0x001ee80000300a00 */
[----:B----4-:R0:W-:Y:S04]  /*ddfd0*/  @P0 STG.E.U8 desc[UR34][R12.64], R30 ;  /* 0x0000001e0c000986 */ /* 0x0101e8000c101122 */
[----:B0-----:R-:W4:Y:S01]  /*ddfe0*/  LDL.LU.64 R12, [R1+0x2448] ;  /* 0x00244800010c7983 */ /* 0x001f220000300a00 */
[----:B------:R-:W-:-:S02]  /*ddff0*/  LOP3.LUT P1, RZ, R57, 0x2000000, RZ, 0xc0, !PT ;  /* 0x0200000039ff7812 */ /* 0x000fc4000782c0ff */
[----:B------:R-:W-:-:S11]  /*de000*/  PRMT R3, R34, 0x7770, RZ ;  /* 0x0000777022037816 */ /* 0x000fd600000000ff */
        /* <DEDUP_REMOVED lines=11> */
[----:B------:R-:W-:Y:S02]  /*de0c0*/  PRMT R34, R34, 0x7773, RZ ;  /* 0x0000777322227816 */ /* 0x000fe400000000ff */
[----:B------:R-:W-:-:S09]  /*de0d0*/  PRMT R3, R38, 0x7770, RZ ;  /* 0x0000777026037816 */ /* 0x000fd200000000ff */
[----:B------:R-:W-:Y:S01]  /*de0e0*/  @P1 STG.E.U8 desc[UR34][R24.64], R34 ;  /* 0x0000002218001986 */ /* 0x000fe2000c101122 */
        /* <DEDUP_REMOVED lines=12> */
[----:B0-----:R-:W-:Y:S02]  /*de1b0*/  PRMT R3, R42, 0x7770, RZ ;  /* 0x000077702a037816 */ /* 0x001fe400000000ff */
[----:B------:R-:W-:-:S09]  /*de1c0*/  LOP3.LUT P2, RZ, R58, 0x8, RZ, 0xc0, !PT ;  /* 0x000000083aff7812 */ /* 0x000fd2000784c0ff */
[----:B------:R0:W-:Y:S01]  /*de1d0*/  @P1 STG.E.U8 desc[UR34][R14.64], R3 ;  /* 0x000000030e001986 */ /* 0x0001e2000c101122 */
[----:B------:R-:W-:Y:S02]  /*de1e0*/  LOP3.LUT P1, RZ, R51, 0x40000000, RZ, 0xc0, !PT ;  /* 0x4000000033ff7812 */ /* 0x000fe4000782c0ff */
[----:B------:R-:W-:Y:S02]  /*de1f0*/  LOP3.LUT P3, RZ, R58, 0x10, RZ, 0xc0, !PT ;  /* 0x000000103aff7812 */ /* 0x000fe4000786c0ff */
[----:B0-----:R-:W-:-:S09]  /*de200*/  PRMT R3, R42, 0x7771, RZ ;  /* 0x000077712a037816 */ /* 0x001fd200000000ff */
[----:B------:R0:W-:Y:S01]  /*de210*/  @P1 STG.E.U8 desc[UR34][R10.64], R3 ;  /* 0x000000030a001986 */ /* 0x0001e2000c101122 */
[----:B------:R-:W-:Y:S02]  /*de220*/  LOP3.LUT P4, RZ, R58, 0x20, RZ, 0xc0, !PT ;  /* 0x000000203aff7812 */ /* 0x000fe4000788c0ff */
[C---:B0-----:R-:W-:Y:S02]  /*de230*/  PRMT R3, R42.reuse, 0x7772, RZ ;  /* 0x000077722a037816 */ /* 0x041fe400000000ff */
[----:B------:R-:W-:Y:S02]  /*de240*/  PRMT R42, R42, 0x7773, RZ ;  /* 0x000077732a2a7816 */ /* 0x000fe400000000ff */
        /* <DEDUP_REMOVED lines=8> */
[----:B------:R-:W-:-:S02]  /*de2d0*/  PRMT R3, R46, 0x7771, RZ ;  /* 0x000077712e037816 */ /* 0x000fc400000000ff */
[----:B------:R-:W-:-:S03]  /*de2e0*/  LOP3.LUT P6, RZ, R58, 0x80, RZ, 0xc0, !PT ;  /* 0x000000803aff7812 */ /* 0x000fc600078cc0ff */
[----:B------:R0:W-:Y:S04]  /*de2f0*/  @P5 STG.E.U8 desc[UR34][R8.64], R3 ;  /* 0x0000000308005986 */ /* 0x0001e8000c101122 */
[----:B0-----:R-:W4:Y:S01]  /*de300*/  LDL.LU.64 R8, [R1+0x2480] ;  /* 0x0024800001087983 */ /* 0x001f220000300a00 */
[----:B------:R-:W-:-:S05]  /*de310*/  PRMT R3, R46, 0x7772, RZ ;  /* 0x000077722e037816 */ /* 0x000fca00000000ff */
        /* <DEDUP_REMOVED lines=43> */
[----:B--2---:R0:W-:Y:S02]  /*de5d0*/  @P5 STG.E.U8 desc[UR34][R6.64], R3 ;  /* 0x0000000306005986 */ /* 0x0041e4000c101122 */
[C---:B0-----:R-:W-:Y:S02]  /*de5e0*/  PRMT R3, R19.reuse, 0x7771, RZ ;  /* 0x0000777113037816 */ /* 0x041fe400000000ff */
[----:B------:R-:W2:Y:S04]  /*de5f0*/  LDL.LU.64 R6, [R1+0x24d8] ;  /* 0x0024d80001067983 */ /* 0x000ea80000300a00 */
[----:B---3--:R0:W-:Y:S02]  /*de600*/  @P6 STG.E.U8 desc[UR34][R52.64], R3 ;  /* 0x0000000334006986 */ /* 0x0081e4000c101122 */
[----:B0-----:R-:W-:-:S02]  /*de610*/  PRMT R3, R19, 0x7772, RZ ;  /* 0x0000777213037816 */ /* 0x001fc400000000ff */
[----:B------:R-:W3:Y:S04]  /*de620*/  LDL.LU.64 R52, [R1+0x24f0] ;  /* 0x0024f00001347983 */ /* 0x000ee80000300a00 */
[----:B----4-:R0:W-:Y:S04]  /*de630*/  @P0 STG.E.U8 desc[UR34][R12.64], R3 ;  /* 0x000000030c000986 */ /* 0x0101e8000c101122 */
[----:B0-----:R-:W4:Y:S01]  /*de640*/  LDL.LU.64 R12, [R1+0x24e8] ;  /* 0x0024e800010c7983 */ /* 0x001f220000300a00 */
[----:B------:R-:W-:Y:S02]  /*de650*/  @P1 LOP3.LUT R51, R51, 0x20000000, RZ, 0xfc, !PT ;  /* 0x2000000033331812 */ /* 0x000fe400078efcff */
[----:B------:R-:W-:-:S02]  /*de660*/  LOP3.LUT P1, RZ, R58, 0x1000, RZ, 0xc0, !PT ;  /* 0x000010003aff7812 */ /* 0x000fc4000782c0ff */
[----:B------:R-:W-:Y:S02]  /*de670*/  PRMT R19, R19, 0x7773, RZ ;  /* 0x0000777313137816 */ /* 0x000fe400000000ff */
[----:B------:R-:W-:-:S09]  /*de680*/  PRMT R3, R23, 0x7770, RZ ;  /* 0x0000777017037816 */ /* 0x000fd200000000ff */
[----:B------:R0:W-:Y:S01]  /*de690*/  @P1 STG.E.U8 desc[UR34][R8.64], R19 ;  /* 0x0000001308001986 */ /* 0x0001e2000c101122 */
[----:B------:R-:W-:-:S03]  /*de6a0*/  LOP3.LUT P1, RZ, R51, 0x20000000, RZ, 0xc0, !PT ;  /* 0x2000000033ff7812 */ /* 0x000fc6000782c0ff */
[----:B0-----:R-:W4:Y:S10]  /*de6b0*/  LDL.LU.64 R8, [R1+0x24e0] ;  /* 0x0024e00001087983 */ /* 0x001f340000300a00 */
[----:B------:R0:W-:Y:S04]  /*de6c0*/  @P1 STG.E.U8 desc[UR34][R4.64], R3 ;  /* 0x0000000304001986 */ /* 0x0001e8000c101122 */
[----:B0-----:R-:W4:Y:S01]  /*de6d0*/  LDL.LU.64 R4, [R1+0x24f8] ;  /* 0x0024f80001047983 */ /* 0x001f220000300a00 */
[----:B------:R-:W-:-:S02]  /*de6e0*/  LOP3.LUT P1, RZ, R51, 0x10000000, RZ, 0xc0, !PT ;  /* 0x1000000033ff7812 */ /* 0x000fc4000782c0ff */
[----:B------:R-:W-:-:S11]  /*de6f0*/  PRMT R3, R23, 0x7771, RZ ;  /* 0x0000777117037816 */ /* 0x000fd600000000ff */
[----:B------:R0:W-:Y:S04]  /*de700*/  @P1 STG.E.U8 desc[UR34][R60.64], R3 ;  /* 0x000000033c001986 */ /* 0x0001e8000c101122 */
[----:B0-----:R-:W4:Y:S01]  /*de710*/  LDL.LU.64 R60, [R1+0x2500] ;  /* 0x00250000013c7983 */ /* 0x001f220000300a00 */
[----:B------:R-:W-:Y:S02]  /*de720*/  LOP3.LUT P1, RZ, R51, 0x8000000, RZ, 0xc0, !PT ;  /* 0x0800000033ff7812 */ /* 0x000fe4000782c0ff */
[C---:B------:R-:W-:Y:S02]  /*de730*/  PRMT R3, R23.reuse, 0x7772, RZ ;  /* 0x0000777217037816 */ /* 0x040fe400000000ff */
[----:B------:R-:W-:-:S09]  /*de740*/  PRMT R23, R23, 0x7773, RZ ;  /* 0x0000777317177816 */ /* 0x000fd200000000ff */
[----:B------:R0:W-:Y:S01]  /*de750*/  @P1 STG.E.U8 desc[UR34][R24.64], R3 ;  /* 0x0000000318001986 */ /* 0x0001e2000c101122 */
[----:B------:R-:W-:-:S13]  /*de760*/  LOP3.LUT P1, RZ, R51, 0x4000000, RZ, 0xc0, !PT ;  /* 0x0400000033ff7812 */ /* 0x000fda000782c0ff */
        /* <DEDUP_REMOVED lines=11> */
[----:B------:R-:W-:Y:S02]  /*de820*/  PRMT R27, R27, 0x7773, RZ ;  /* 0x000077731b1b7816 */ /* 0x000fe400000000ff */
[----:B------:R-:W-:-:S09]  /*de830*/  LOP3.LUT P2, RZ, R58, 0x400000, RZ, 0xc0, !PT ;  /* 0x004000003aff7812 */ /* 0x000fd2000784c0ff */
[----:B------:R-:W-:Y:S01]  /*de840*/  @P1 STG.E.U8 desc[UR34][R14.64], R27 ;  /* 0x0000001b0e001986 */ /* 0x000fe2000c101122 */
[----:B------:R-:W-:Y:S02]  /*de850*/  LOP3.LUT P1, RZ, R51, 0x200000, RZ, 0xc0, !PT ;  /* 0x0020000033ff7812 */ /* 0x000fe4000782c0ff */
[----:B0-----:R-:W-:Y:S02]  /*de860*/  PRMT R3, R31, 0x7770, RZ ;  /* 0x000077701f037816 */ /* 0x001fe400000000ff */
[C---:B------:R-:W-:Y:S02]  /*de870*/  LOP3.LUT P3, RZ, R58.reuse, 0x800000, RZ, 0xc0, !PT ;  /* 0x008000003aff7812 */ /* 0x040fe4000786c0ff */
[----:B------:R-:W-:-:S07]  /*de880*/  LOP3.LUT P4, RZ, R58, 0x1000000, RZ, 0xc0, !PT ;  /* 0x010000003aff7812 */ /* 0x000fce000788c0ff */
[----:B------:R0:W-:Y:S02]  /*de890*/  @P1 STG.E.U8 desc[UR34][R10.64], R3 ;  /* 0x000000030a001986 */ /* 0x0001e4000c101122 */
[----:B0-----:R-:W-:Y:S02]  /*de8a0*/  PRMT R3, R31, 0x7771, RZ ;  /* 0x000077711f037816 */ /* 0x001fe400000000ff */
[----:B------:R-:W-:-:S03]  /*de8b0*/  LOP3.LUT P5, RZ, R58, 0x2000000, RZ, 0xc0, !PT ;  /* 0x020000003aff7812 */ /* 0x000fc600078ac0ff */
        /* <DEDUP_REMOVED lines=19> */
[----:B------:R-:W4:Y:S01]  /*de9f0*/  LDL.LU.64 R28, [R1+0x2538] ;  /* 0x00253800011c7983 */ /* 0x000f220000300a00 */
[----:B------:R-:W-:Y:S02]  /*dea00*/  LOP3.LUT P1, RZ, R59, 0x100, RZ, 0xc0, !PT ;  /* 0x000001003bff7812 */ /* 0x000fe4000782c0ff */
        /* <DEDUP_REMOVED lines=8> */
[C---:B------:R-:W-:Y:S01]  /*dea90*/  LOP3.LUT P5, RZ, R58.reuse, 0x10000000, RZ, 0xc0, !PT ;  /* 0x100000003aff7812 */ /* 0x040fe200078ac0ff */
[----:B------:R-:W4:Y:S01]  /*deaa0*/  LDL.LU.64 R54, [R1+0x2570] ;  /* 0x0025700001367983 */ /* 0x000f220000300a00 */
[C---:B------:R-:W-:Y:S02]  /*deab0*/  LOP3.LUT P6, RZ, R58.reuse, 0x20000000, RZ, 0xc0, !PT ;  /* 0x200000003aff7812 */ /* 0x040fe400078cc0ff */
[----:B------:R-:W-:Y:S01]  /*deac0*/  LOP3.LUT P0, RZ, R58, 0x40000000, RZ, 0xc0, !PT ;  /* 0x400000003aff7812 */ /* 0x000fe2000780c0ff */
[----:B------:R-:W4:Y:S04]  /*dead0*/  LDL.LU.64 R14, [R1+0x2568] ;  /* 0x00256800010e7983 */ /* 0x000f280000300a00 */
[----:B------:R-:W-:-:S02]  /*deae0*/  @P1 LOP3.LUT R51, R51, 0x2000, RZ, 0xfc, !PT ;  /* 0x0000200033331812 */ /* 0x000fc400078efcff */
[----:B------:R-:W-:Y:S02]  /*deaf0*/  LOP3.LUT P1, RZ, R59, 0x40, RZ, 0xc0, !PT ;  /* 0x000000403bff7812 */ /* 0x000fe4000782c0ff */
[----:B------:R-:W-:-:S11]  /*deb00*/  LOP3.LUT R51, R51, 0xffffbfff, RZ, 0xc0, !PT ;  /* 0xffffbfff33337812 */ /* 0x000fd600078ec0ff */
[----:B------:R-:W-:Y:S02]  /*deb10*/  @P1 LOP3.LUT R51, R51, 0x4000, RZ, 0xfc, !PT ;  /* 0x0000400033331812 */ /* 0x000fe400078efcff */
[----:B------:R-:W-:Y:S02]  /*deb20*/  LOP3.LUT P1, RZ, R59, 0x20, RZ, 0xc0, !PT ;  /* 0x000000203bff7812 */ /* 0x000fe4000782c0ff */
[----:B------:R-:W-:Y:S02]  /*deb30*/  LOP3.LUT R51, R51, 0xffff7fff, RZ, 0xc0, !PT ;  /* 0xffff7fff33337812 */ /* 0x000fe400078ec0ff */
[----:B------:R-:W-:-:S09]  /*deb40*/  PRMT R35, R35, 0x7773, RZ ;  /* 0x0000777323237816 */ /* 0x000fd200000000ff */
[----:B------:R-:W-:Y:S02]  /*deb50*/  @P1 LOP3.LUT R51, R51, 0x8000, RZ, 0xfc, !PT ;  /* 0x0000800033331812 */ /* 0x000fe400078efcff */
[----:B------:R-:W-:Y:S02]  /*deb60*/  LOP3.LUT P1, RZ, R59, 0x10, RZ, 0xc0, !PT ;  /* 0x000000103bff7812 */ /* 0x000fe4000782c0ff */
[----:B------:R-:W-:Y:S02]  /*deb70*/  PRMT R3, R39, 0x7770, RZ ;  /* 0x0000777027037816 */ /* 0x000fe400000000ff */
        /* <DEDUP_REMOVED lines=14> */
[----:B--2---:R-:W-:Y:S04]  /*dec60*/  @P5 STG.E.U8 desc[UR34][R6.64], R35 ;  /* 0x0000002306005986 */ /* 0x004fe8000c101122 */
[----:B---3--:R0:W-:Y:S02]  /*dec70*/  @P6 STG.E.U8 desc[UR34][R52.64], R3 ;  /* 0x0000000334006986 */ /* 0x0081e4000c101122 */
[----:B0-----:R-:W-:-:S05]  /*dec80*/  PRMT R3, R39, 0x7771, RZ ;  /* 0x0000777127037816 */ /* 0x001fca00000000ff */
[----:B----4-:R0:W-:Y:S04]  /*dec90*/  @P0 STG.E.U8 desc[UR34][R12.64], R3 ;  /* 0x000000030c000986 */ /* 0x0101e8000c101122 */
[----:B0-----:R-:W2:Y:S04]  /*deca0*/  LDL.LU R12, [R1+0x280] ;  /* 0x00028000010c7983 */ /* 0x001ea80000300800 */
[----:B------:R-:W3:Y:S01]  /*decb0*/  LDL.LU.64 R10, [R1+0x2560] ;  /* 0x00256000010a7983 */ /* 0x000ee20000300a00 */
[----:B------:R-:W-:Y:S02]  /*decc0*/  LOP3.LUT P1, RZ, R58, 0x80000000, RZ, 0xc0, !PT ;  /* 0x800000003aff7812 */ /* 0x000fe4000782c0ff */
[----:B------:R-:W-:Y:S01]  /*decd0*/  PRMT R3, R39, 0x7772, RZ ;  /* 0x0000777227037816 */ /* 0x000fe200000000ff */
[----:B------:R-:W4:Y:S04]  /*dece0*/  LDL.LU.64 R6, [R1+0x2578] ;  /* 0x0025780001067983 */ /* 0x000f280000300a00 */
[----:B------:R-:W4:Y:S06]  /*decf0*/  LDL.LU.64 R52, [R1+0x2580] ;  /* 0x0025800001347983 */ /* 0x000f2c0000300a00 */
[----:B------:R0:W-:Y:S01]  /*ded00*/  @P1 STG.E.U8 desc[UR34][R8.64], R3 ;  /* 0x0000000308001986 */ /* 0x0001e2000c101122 */
[----:B------:R-:W-:-:S02]  /*ded10*/  LOP3.LUT P1, RZ, R51, 0x100000, RZ, 0xc0, !PT ;  /* 0x0010000033ff7812 */ /* 0x000fc4000782c0ff */
[----:B------:R-:W-:Y:S01]  /*ded20*/  PRMT R39, R39, 0x7773, RZ ;  /* 0x0000777327277816 */ /* 0x000fe200000000ff */
        /* <DEDUP_REMOVED lines=27> */
[----:B------:R-:W-:-:S11]  /*deee0*/  PRMT R47, R47, 0x7773, RZ ;  /* 0x000077732f2f7816 */ /* 0x000fd600000000ff */
[----:B------:R-:W-:Y:S01]  /*deef0*/  @P1 STG.E.U8 desc[UR34][R14.64], R47 ;  /* 0x0000002f0e001986 */ /* 0x000fe2000c101122 */
[C---:B------:R-:W-:Y:S02]  /*def00*/  LOP3.LUT P3, RZ, R59.reuse, 0x400, RZ, 0xc0, !PT ;  /* 0x000004003bff7812 */ /* 0x040fe4000786c0ff */
[C---:B------:R-:W-:Y:S02]  /*def10*/  LOP3.LUT P4, RZ, R59.reuse, 0x800, RZ, 0xc0, !PT ;  /* 0x000008003bff7812 */ /* 0x040fe4000788c0ff */
[C---:B------:R-:W-:Y:S02]  /*def20*/  LOP3.LUT P5, RZ, R59.reuse, 0x1000, RZ, 0xc0, !PT ;  /* 0x000010003bff7812 */ /* 0x040fe400078ac0ff */
[C---:B------:R-:W-:Y:S02]  /*def30*/  LOP3.LUT P6, RZ, R59.reuse, 0x2000, RZ, 0xc0, !PT ;  /* 0x000020003bff7812 */ /* 0x040fe400078cc0ff */
[----:B------:R-:W-:Y:S02]  /*def40*/  LOP3.LUT P0, RZ, R59, 0x4000, RZ, 0xc0, !PT ;  /* 0x000040003bff7812 */ /* 0x000fe4000780c0ff */
[----:B--2---:R-:W-:-:S05]  /*def50*/  PRMT R3, R12, 0x7770, RZ ;  /* 0x000077700c037816 */ /* 0x004fca00000000ff */
[----:B---3--:R0:W-:Y:S04]  /*def60*/  @P2 STG.E.U8 desc[UR34][R10.64], R3 ;  /* 0x000000030a002986 */ /* 0x0081e8000c101122 */
[----:B0-----:R-:W2:Y:S01]  /*def70*/  LDL.LU.64 R10, [R1+0x25a0] ;  /* 0x0025a000010a7983 */ /* 0x001ea20000300a00 */
[----:B------:R-:W-:-:S05]  /*def80*/  PRMT R3, R12, 0x7771, RZ ;  /* 0x000077710c037816 */ /* 0x000fca00000000ff */
[----:B----4-:R0:W-:Y:S02]  /*def90*/  @P3 STG.E.U8 desc[UR34][R6.64], R3 ;  /* 0x0000000306003986 */ /* 0x0101e4000c101122 */
[C---:B0-----:R-:W-:Y:S02]  /*defa0*/  PRMT R3, R12.reuse, 0x7772, RZ ;  /* 0x000077720c037816 */ /* 0x041fe400000000ff */
[----:B------:R-:W3:Y:S04]  /*defb0*/  LDL.LU.64 R6, [R1+0x25a8] ;  /* 0x0025a80001067983 */ /* 0x000ee80000300a00 */
[----:B------:R0:W-:Y:S02]  /*defc0*/  @P4 STG.E.U8 desc[UR34][R52.64], R3 ;  /* 0x0000000334004986 */ /* 0x0001e4000c101122 */
[----:B0-----:R-:W-:-:S02]  /*defd0*/  PRMT R3, R12, 0x7773, RZ ;  /* 0x000077730c037816 */ /* 0x001fc400000000ff */
[----:B------:R-:W4:Y:S04]  /*defe0*/  LDL.LU.64 R52, [R1+0x25b0] ;  /* 0x0025b00001347983 */ /* 0x000f280000300a00 */
[----:B------:R0:W-:Y:S02]  /*deff0*/  @P5 STG.E.U8 desc[UR34][R8.64], R3 ;  /* 0x0000000308005986 */ /* 0x0001e4000c101122 */
[C---:B0-----:R-:W-:Y:S02]  /*df000*/  PRMT R3, R2.reuse, 0x7770, RZ ;  /* 0x0000777002037816 */ /* 0x041fe400000000ff */
[----:B------:R-:W4:Y:S04]  /*df010*/  LDL.LU.64 R8, [R1+0x25b8] ;  /* 0x0025b80001087983 */ /* 0x000f280000300a00 */
[----:B------:R0:W-:Y:S04]  /*df020*/  @P6 STG.E.U8 desc[UR34][R4.64], R3 ;  /* 0x0000000304006986 */ /* 0x0001e8000c101122 */
[----:B------:R-:W4:Y:S04]  /*df030*/  LDL.LU.64 R12, [R1+0x25c0] ;  /* 0x0025c000010c7983 */ /* 0x000f280000300a00 */
[----:B0-----:R-:W4:Y:S01]  /*df040*/  LDL.LU R4, [R1+0x230] ;  /* 0x0002300001047983 */ /* 0x001f220000300800 */
[----:B------:R-:W-:-:S05]  /*df050*/  PRMT R3, R2, 0x7771, RZ ;  /* 0x0000777102037816 */ /* 0x000fca00000000ff */
[----:B------:R0:W-:Y:S04]  /*df060*/  @P0 STG.E.U8 desc[UR34][R60.64], R3 ;  /* 0x000000033c000986 */ /* 0x0001e8000c101122 */
[----:B0-----:R-:W4:Y:S01]  /*df070*/  LDL.LU.64 R60, [R1+0x25c8] ;  /* 0x0025c800013c7983 */ /* 0x001f220000300a00 */
[----:B------:R-:W-:Y:S02]  /*df080*/  LOP3.LUT P1, RZ, R59, 0x8000000, RZ, 0xc0, !PT ;  /* 0x080000003bff7812 */ /* 0x000fe4000782c0ff */
[----:B------:R-:W-:Y:S01]  /*df090*/  LOP3.LUT R51, R51, 0xfffffff7, RZ, 0xc0, !PT ;  /* 0xfffffff733337812 */ /* 0x000fe200078ec0ff */
[----:B------:R-:W4:Y:S10]  /*df0a0*/  LDL.LU R24, [R1+0x2f0] ;  /* 0x0002f00001187983 */ /* 0x000f340000300800 */
[----:B------:R-:W-:-:S02]  /*df0b0*/  @P1 LOP3.LUT R51, R51, 0x8, RZ, 0xfc, !PT ;  /* 0x0000000833331812 */ /* 0x000fc400078efcff */
        /* <DEDUP_REMOVED lines=29> */
[----:B--2---:R0:W-:Y:S02]  /*df290*/  @P5 STG.E.U8 desc[UR34][R10.64], R3 ;  /* 0x000000030a005986 */ /* 0x0041e4000c101122 */
[----:B0-----:R-:W-:Y:S02]  /*df2a0*/  PRMT R3, R2, 0x7773, RZ ;  /* 0x0000777302037816 */ /* 0x001fe400000000ff */
[----:B------:R-:W2:Y:S04]  /*df2b0*/  LDL.LU R2, [R1+0x50f0] ;  /* 0x0050f00001027983 */ /* 0x000ea80000300800 */
[----:B------:R-:W2:Y:S04]  /*df2c0*/  LDL.LU.64 R36, [R1+0x25d0] ;  /* 0x0025d00001247983 */ /* 0x000ea80000300a00 */
[----:B------:R-:W2:Y:S04]  /*df2d0*/  LDL.LU.64 R32, [R1+0x25d8] ;  /* 0x0025d80001207983 */ /* 0x000ea80000300a00 */
[----:B------:R-:W2:Y:S04]  /*df2e0*/  LDL.LU.64 R28, [R1+0x25e8] ;  /* 0x0025e800011c7983 */ /* 0x000ea80000300a00 */
[----:B------:R-:W2:Y:S04]  /*df2f0*/  LDL.LU.64 R20, [R1+0x25e0] ;  /* 0x0025e00001147983 */ /* 0x000ea80000300a00 */
[----:B------:R-:W2:Y:S04]  /*df300*/  LDL.LU R48, [R1+0x2e0] ;  /* 0x0002e00001307983 */ /* 0x000ea80000300800 */
[----:B------:R-:W2:Y:S04]  /*df310*/  LDL.LU.64 R16, [R1+0x25f8] ;  /* 0x0025f80001107983 */ /* 0x000ea80000300a00 */
[----:B---3--:R4:W-:Y:S04]  /*df320*/  @P6 STG.E.U8 desc[UR34][R6.64], R3 ;  /* 0x0000000306006986 */ /* 0x0089e8000c101122 */
[----:B------:R-:W3:Y:S01]  /*df330*/  LDL.LU.64 R54, [R1+0x25f0] ;  /* 0x0025f00001367983 */ /* 0x000ee20000300a00 */
[----:B----4-:R-:W-:-:S05]  /*df340*/  PRMT R3, R4, 0x7770, RZ ;  /* 0x0000777004037816 */ /* 0x010fca00000000ff */
[----:B------:R0:W-:Y:S02]  /*df350*/  @P0 STG.E.U8 desc[UR34][R52.64], R3 ;  /* 0x0000000334000986 */ /* 0x0001e4000c101122 */
[----:B0-----:R-:W-:-:S05]  /*df360*/  PRMT R3, R4, 0x7771, RZ ;  /* 0x0000777104037816 */ /* 0x001fca00000000ff */
[----:B------:R0:W-:Y:S01]  /*df370*/  @P1 STG.E.U8 desc[UR34][R8.64], R3 ;  /* 0x0000000308001986 */ /* 0x0001e2000c101122 */
[----:B------:R-:W-:-:S03]  /*df380*/  LOP3.LUT P1, RZ, R51, 0x800, RZ, 0xc0, !PT ;  /* 0x0000080033ff7812 */ /* 0x000fc6000782c0ff */
[----:B0-----:R-:W4:Y:S04]  /*df390*/  LDL.LU R8, [R1+0x2d0] ;  /* 0x0002d00001087983 */ /* 0x001f280000300800 */
[----:B------:R-:W4:Y:S04]  /*df3a0*/  LDL.LU.64 R14, [R1+0x2600] ;  /* 0x00260000010e7983 */ /* 0x000f280000300a00 */
[----:B------:R-:W4:Y:S01]  /*df3b0*/  LDL.LU.64 R10, [R1+0x2608] ;  /* 0x00260800010a7983 */ /* 0x000f220000300a00 */
[----:B------:R-:W-:-:S03]  /*df3c0*/  PRMT R3, R4, 0x7772, RZ ;  /* 0x0000777204037816 */ /* 0x000fc600000000ff */
[----:B------:R-:W4:Y:S04]  /*df3d0*/  LDL.LU.64 R6, [R1+0x2610] ;  /* 0x0026100001067983 */ /* 0x000f280000300a00 */
[----:B------:R0:W-:Y:S01]  /*df3e0*/  @P1 STG.E.U8 desc[UR34][R12.64], R3 ;  /* 0x000000030c001986 */ /* 0x0001e2000c101122 */
[----:B------:R-:W-:-:S03]  /*df3f0*/  LOP3.LUT P1, RZ, R51, 0x400, RZ, 0xc0, !PT ;  /* 0x0000040033ff7812 */ /* 0x000fc6000782c0ff */
[----:B------:R-:W4:Y:S01]  /*df400*/  LDL.LU.64 R52, [R1+0x2618] ;  /* 0x0026180001347983 */ /* 0x000f220000300a00 */
[----:B0-----:R-:W-:-:S03]  /*df410*/  PRMT R3, R4, 0x7773, RZ ;  /* 0x0000777304037816 */ /* 0x001fc600000000ff */
[----:B------:R-:W4:Y:S06]  /*df420*/  LDL.LU.64 R12, [R1+0x29b8] ;  /* 0x0029b800010c7983 */ /* 0x000f2c0000300a00 */
[----:B------:R0:W-:Y:S04]  /*df430*/  @P1 STG.E.U8 desc[UR34][R60.64], R3 ;  /* 0x000000033c001986 */ /* 0x0001e8000c101122 */
[----:B------:R-:W4:Y:S04]  /*df440*/  LDL.LU.64 R4, [R1+0x29b0] ;  /* 0x0029b00001047983 */ /* 0x000f280000300a00 */
[----:B0-----:R-:W4:Y:S04]  /*df450*/  LDL.LU.64 R60, [R1+0x29a8] ;  /* 0x0029a800013c7983 */ /* 0x001f280000300a00 */
[----:B------:R-:W4:Y:S01]  /*df460*/  LDL.LU R9, [R1+0x2c0] ;  /* 0x0002c00001097983 */ /* 0x000f220000300800 */
[----:B------:R-:W-:-:S02]  /*df470*/  LOP3.LUT P1, RZ, R51, 0x200, RZ, 0xc0, !PT ;  /* 0x0000020033ff7812 */ /* 0x000fc4000782c0ff */
[----:B------:R-:W-:Y:S02]  /*df480*/  PRMT R3, R24, 0x7770, RZ ;  /* 0x0000777018037816 */ /* 0x000fe400000000ff */
[C---:B------:R-:W-:Y:S02]  /*df490*/  LOP3.LUT P2, RZ, R59.reuse, 0x10000000, RZ, 0xc0, !PT ;  /* 0x100000003bff7812 */ /* 0x040fe4000784c0ff */
[C---:B------:R-:W-:Y:S02]  /*df4a0*/  LOP3.LUT P3, RZ, R59.reuse, 0x20000000, RZ, 0xc0, !PT ;  /* 0x200000003bff7812 */ /* 0x040fe4000786c0ff */
[C---:B------:R-:W-:Y:S02]  /*df4b0*/  LOP3.LUT P4, RZ, R59.reuse, 0x40000000, RZ, 0xc0, !PT ;  /* 0x400000003bff7812 */ /* 0x040fe4000788c0ff */
[----:B------:R-:W-:-:S03]  /*df4c0*/  LOP3.LUT P5, RZ, R59, 0x80000000, RZ, 0xc0, !PT ;  /* 0x800000003bff7812 */ /* 0x000fc600078ac0ff */
        /* <DEDUP_REMOVED lines=17> */
[----:B0-----:R-:W-:-:S11]  /*df5e0*/  PRMT R3, R48, 0x7772, RZ ;  /* 0x0000777230037816 */ /* 0x001fd600000000ff */
[----:B----4-:R0:W-:Y:S02]  /*df5f0*/  @P1 STG.E.U8 desc[UR34][R14.64], R3 ;  /* 0x000000030e001986 */ /* 0x0101e4000c101122 */
        /* <DEDUP_REMOVED lines=8> */
[----:B0-----:R-:W-:-:S05]  /*df680*/  PRMT R3, R8, 0x7772, RZ ;  /* 0x0000777208037816 */ /* 0x001fca00000000ff */
[----:B------:R0:W-:Y:S02]  /*df690*/  @P5 STG.E.U8 desc[UR34][R12.64], R3 ;  /* 0x000000030c005986 */ /* 0x0001e4000c101122 */
[----:B0-----:R-:W-:-:S05]  /*df6a0*/  PRMT R3, R8, 0x7773, RZ ;  /* 0x0000777308037816 */ /* 0x001fca00000000ff */
[----:B------:R0:W-:Y:S02]  /*df6b0*/  @P6 STG.E.U8 desc[UR34][R4.64], R3 ;  /* 0x0000000304006986 */ /* 0x0001e4000c101122 */
[----:B0-----:R-:W-:-:S05]  /*df6c0*/  PRMT R3, R9, 0x7770, RZ ;  /* 0x0000777009037816 */ /* 0x001fca00000000ff */
[----:B------:R0:W-:Y:S04]  /*df6d0*/  @P0 STG.E.U8 desc[UR34][R60.64], R3 ;  /* 0x000000033c000986 */ /* 0x0001e8000c101122 */
[----:B0-----:R-:W2:Y:S04]  /*df6e0*/  LDL.LU.64 R60, [R1+0x29a0] ;  /* 0x0029a000013c7983 */ /* 0x001ea80000300a00 */
[----:B------:R-:W3:Y:S04]  /*df6f0*/  LDL.LU.64 R10, [R1+0x2998] ;  /* 0x00299800010a7983 */ /* 0x000ee80000300a00 */
[----:B------:R-:W4:Y:S04]  /*df700*/  LDL.LU.64 R4, [R1+0x2990] ;  /* 0x0029900001047983 */ /* 0x000f280000300a00 */
[----:B------:R-:W3:Y:S04]  /*df710*/  LDL.LU.64 R6, [R1+0x2988] ;  /* 0x0029880001067983 */ /* 0x000ee80000300a00 */
[----:B------:R-:W3:Y:S04]  /*df720*/  LDL.LU.64 R52, [R1+0x2980] ;  /* 0x0029800001347983 */ /* 0x000ee80000300a00 */
[----:B------:R-:W3:Y:S04]  /*df730*/  LDL.LU.64 R12, [R1+0x2978] ;  /* 0x00297800010c7983 */ /* 0x000ee80000300a00 */
[----:B------:R-:W3:Y:S01]  /*df740*/  LDL.LU R8, [R1+0x220] ;  /* 0x0002200001087983 */ /* 0x000ee20000300800 */
[----:B------:R-:W-:-:S02]  /*df750*/  LOP3.LUT P4, RZ, R2, 0x4, RZ, 0xc0, !PT ;  /* 0x0000000402ff7812 */ /* 0x000fc4000788c0ff */
[----:B------:R-:W-:Y:S02]  /*df760*/  PRMT R3, R9, 0x7771, RZ ;  /* 0x0000777109037816 */ /* 0x000fe400000000ff */
[C---:B------:R-:W-:Y:S02]  /*df770*/  LOP3.LUT P0, RZ, R2.reuse, 0x4000, RZ, 0xc0, !PT ;  /* 0x0000400002ff7812 */ /* 0x040fe4000780c0ff */
[C---:B------:R-:W-:Y:S02]  /*df780*/  LOP3.LUT P5, RZ, R2.reuse, 0x8, RZ, 0xc0, !PT ;  /* 0x0000000802ff7812 */ /* 0x040fe400078ac0ff */
[C---:B------:R-:W-:Y:S02]  /*df790*/  LOP3.LUT P6, RZ, R2.reuse, 0x10, RZ, 0xc0, !PT ;  /* 0x0000001002ff7812 */ /* 0x040fe400078cc0ff */
[----:B------:R-:W-:-:S07]  /*df7a0*/  LOP3.LUT R2, R2, 0xfbffffff, RZ, 0xc0, !PT ;  /* 0xfbffffff02027812 */ /* 0x000fce00078ec0ff */
[----:B------:R-:W-:-:S04]  /*df7b0*/  @P0 LOP3.LUT R2, R2, 0x4000000, RZ, 0xfc, !PT ;  /* 0x0400000002020812 */ /* 0x000fc800078efcff */
[C---:B------:R-:W-:Y:S02]  /*df7c0*/  LOP3.LUT P0, RZ, R2.reuse, 0x2000, RZ, 0xc0, !PT ;  /* 0x0000200002ff7812 */ /* 0x040fe4000780c0ff */
[----:B------:R-:W-:-:S11]  /*df7d0*/  LOP3.LUT R2, R2, 0xf7ffffff, RZ, 0xc0, !PT ;  /* 0xf7ffffff02027812 */ /* 0x000fd600078ec0ff */
        /* <DEDUP_REMOVED lines=12> */
[----:B------:R-:W-:Y:S01]  /*df8a0*/  @P0 LOP3.LUT R2, R2, 0x80000000, RZ, 0xfc, !PT ;  /* 0x8000000002020812 */ /* 0x000fe200078efcff */
[----:B--2---:R0:W-:Y:S04]  /*df8b0*/  @P4 STG.E.U8 desc[UR34][R60.64], R3 ;  /* 0x000000033c004986 */ /* 0x0041e8000c101122 */
[----:B0-----:R-:W2:Y:S04]  /*df8c0*/  LDL.LU.64 R60, [R1+0x2970] ;  /* 0x00297000013c7983 */ /* 0x001ea80000300a00 */
[----:B------:R-:W2:Y:S04]  /*df8d0*/  LDL.LU R16, [R1+0x284] ;  /* 0x0002840001107983 */ /* 0x000ea80000300800 */
[----:B------:R-:W2:Y:S01]  /*df8e0*/  LDL.LU.64 R28, [R1+0x2968] ;  /* 0x00296800011c7983 */ /* 0x000ea20000300a00 */
[----:B------:R-:W-:-:S03]  /*df8f0*/  LOP3.LUT P0, RZ, R2, 0x100, RZ, 0xc0, !PT ;  /* 0x0000010002ff7812 */ /* 0x000fc6000780c0ff */
[----:B------:R-:W2:Y:S01]  /*df900*/  LDL.LU.64 R24, [R1+0x2960] ;  /* 0x0029600001187983 */ /* 0x000ea20000300a00 */
[----:B------:R-:W-:-:S03]  /*df910*/  LOP3.LUT R51, R51, 0xfffffffe, RZ, 0xc0, !PT ;  /* 0xfffffffe33337812 */ /* 0x000fc600078ec0ff */
[----:B------:R-:W2:Y:S01]  /*df920*/  LDL.LU.64 R20, [R1+0x2958] ;  /* 0x0029580001147983 */ /* 0x000ea20000300a00 */
[----:B------:R-:W-:-:S03]  /*df930*/  PRMT R3, R9, 0x7772, RZ ;  /* 0x0000777209037816 */ /* 0x000fc600000000ff */
[----:B------:R-:W2:Y:S02]  /*df940*/  LDL.LU.64 R48, [R1+0x2950] ;  /* 0x0029500001307983 */ /* 0x000ea40000300a00 */
[----:B------:R-:W-:Y:S02]  /*df950*/  @P0 LOP3.LUT R51, R51, 0x1, RZ, 0xfc, !PT ;  /* 0x0000000133330812 */ /* 0x000fe400078efcff */
[----:B------:R-:W-:Y:S02]  /*df960*/  LOP3.LUT P0, RZ, R2, 0x80, RZ, 0xc0, !PT ;  /* 0x0000008002ff7812 */ /* 0x000fe4000780c0ff */
[----:B------:R-:W-:Y:S01]  /*df970*/  LOP3.LUT R51, R51, 0xfffffffd, RZ, 0xc0, !PT ;  /* 0xfffffffd33337812 */ /* 0x000fe200078ec0ff */
[----:B---3--:R0:W-:Y:S10]  /*df980*/  @P5 STG.E.U8 desc[UR34][R10.64], R3 ;  /* 0x000000030a005986 */ /* 0x0081f4000c101122 */
[----:B------:R-:W-:-:S02]  /*df990*/  @P0 LOP3.LUT R51, R51, 0x2, RZ, 0xfc, !PT ;  /* 0x0000000233330812 */ /* 0x000fc400078efcff */
[----:B------:R-:W-:Y:S02]  /*df9a0*/  LOP3.LUT P0, RZ, R2, 0x40, RZ, 0xc0, !PT ;  /* 0x0000004002ff7812 */ /* 0x000fe4000780c0ff */
[----:B0-----:R-:W-:Y:S02]  /*df9b0*/  PRMT R3, R9, 0x7773, RZ ;  /* 0x0000777309037816 */ /* 0x001fe400000000ff */
[----:B------:R-:W-:-:S03]  /*df9c0*/  LOP3.LUT R51, R51, 0xfffffffb, RZ, 0xc0, !PT ;  /* 0xfffffffb33337812 */ /* 0x000fc600078ec0ff */
[----:B----4-:R0:W-:Y:S06]  /*df9d0*/  @P6 STG.E.U8 desc[UR34][R4.64], R3 ;  /* 0x0000000304006986 */ /* 0x0101ec000c101122 */
[----:B------:R-:W-:Y:S02]  /*df9e0*/  @P0 LOP3.LUT R51, R51, 0x4, RZ, 0xfc, !PT ;  /* 0x0000000433330812 */ /* 0x000fe400078efcff */
[----:B------:R-:W-:Y:S01]  /*df9f0*/  LOP3.LUT P0, RZ, R2, 0x20, RZ, 0xc0, !PT ;  /* 0x0000002002ff7812 */ /* 0x000fe2000780c0ff */
[----:B0-----:R-:W3:Y:S04]  /*dfa00*/  LDL.LU R5, [R1+0x274] ;  /* 0x0002740001057983 */ /* 0x001ee80000300800 */
[----:B------:R-:W4:Y:S01]  /*dfa10*/  LDL.LU.64 R54, [R1+0x2948] ;  /* 0x0029480001367983 */ /* 0x000f220000300a00 */
[----:B------:R-:W-:-:S03]  /*dfa20*/  PRMT R3, R8, 0x7770, RZ ;  /* 0x0000777008037816 */ /* 0x000fc600000000ff */
[----:B------:R-:W3:Y:S04]  /*dfa30*/  LDL.LU.64 R14, [R1+0x2940] ;  /* 0x00294000010e7983 */ /* 0x000ee80000300a00 */
[----:B------:R0:W-:Y:S01]  /*dfa40*/  @P0 STG.E.U8 desc[UR34][R6.64], R3 ;  /* 0x0000000306000986 */ /* 0x0001e2000c101122 */
[----:B------:R-:W-:-:S03]  /*dfa50*/  LOP3.LUT P0, RZ, R51, 0x4, RZ, 0xc0, !PT ;  /* 0x0000000433ff7812 */ /* 0x000fc6000780c0ff */
[----:B------:R-:W3:Y:S01]  /*dfa60*/  LDL.LU.64 R10, [R1+0x2938] ;  /* 0x00293800010a7983 */ /* 0x000ee20000300a00 */
[----:B0-----:R-:W-:-:S03]  /*dfa70*/  PRMT R3, R8, 0x7771, RZ ;  /* 0x0000777108037816 */ /* 0x001fc600000000ff */
[----:B------:R-:W3:Y:S06]  /*dfa80*/  LDL.LU.64 R6, [R1+0x2930] ;  /* 0x0029300001067983 */ /* 0x000eec0000300a00 */
[----:B------:R0:W-:Y:S01]  /*dfa90*/  @P0 STG.E.U8 desc[UR34][R52.64], R3 ;  /* 0x0000000334000986 */ /* 0x0001e2000c101122 */
[----:B------:R-:W-:-:S03]  /*dfaa0*/  LOP3.LUT P0, RZ, R51, 0x2, RZ, 0xc0, !PT ;  /* 0x0000000233ff7812 */ /* 0x000fc6000780c0ff */
[----:B------:R-:W4:Y:S01]  /*dfab0*/  LDL.LU R4, [R1+0x234] ;  /* 0x0002340001047983 */ /* 0x000f220000300800 */
[----:B0-----:R-:W-:-:S03]  /*dfac0*/  PRMT R3, R8, 0x7772, RZ ;  /* 0x0000777208037816 */ /* 0x001fc600000000ff */
[----:B------:R-:W4:Y:S06]  /*dfad0*/  LDL.LU.64 R52, [R1+0x2928] ;  /* 0x0029280001347983 */ /* 0x000f2c0000300a00 */
[----:B------:R0:W-:Y:S04]  /*dfae0*/  @P0 STG.E.U8 desc[UR34][R12.64], R3 ;  /* 0x000000030c000986 */ /* 0x0001e8000c101122 */
[----:B0-----:R-:W4:Y:S01]  /*dfaf0*/  LDL.LU.64 R12, [R1+0x2920] ;  /* 0x00292000010c7983 */ /* 0x001f220000300a00 */
[----:B------:R-:W-:-:S03]  /*dfb00*/  PRMT R3, R8, 0x7773, RZ ;  /* 0x0000777308037816 */ /* 0x000fc600000000ff */
[----:B------:R-:W4:Y:S01]  /*dfb10*/  LDL.LU.64 R8, [R1+0x2918] ;  /* 0x0029180001087983 */ /* 0x000f220000300a00 */
[----:B------:R-:W-:-:S13]  /*dfb20*/  LOP3.LUT P0, RZ, R51, 0x1, RZ, 0xc0, !PT ;  /* 0x0000000133ff7812 */ /* 0x000fda000780c0ff */
[----:B--2---:R0:W-:Y:S04]  /*dfb30*/  @P0 STG.E.U8 desc[UR34][R60.64], R3 ;  /* 0x000000033c000986 */ /* 0x0041e8000c101122 */
[----:B0-----:R-:W2:Y:S01]  /*dfb40*/  LDL.LU.64 R60, [R1+0x2910] ;  /* 0x00291000013c7983 */ /* 0x001ea20000300a00 */
        /* <DEDUP_REMOVED lines=13> */
[----:B---3--:R-:W-:-:S11]  /*dfc20*/  PRMT R3, R5, 0x7770, RZ ;  /* 0x0000777005037816 */ /* 0x008fd600000000ff */
[----:B----4-:R0:W-:Y:S01]  /*dfc30*/  @P0 STG.E.U8 desc[UR34][R54.64], R3 ;  /* 0x0000000336000986 */ /* 0x0101e2000c101122 */
[C---:B------:R-:W-:Y:S02]  /*dfc40*/  LOP3.LUT P0, RZ, R2.reuse, 0x4000000, RZ, 0xc0, !PT ;  /* 0x0400000002ff7812 */ /* 0x040fe4000780c0ff */
[C---:B------:R-:W-:Y:S02]  /*dfc50*/  LOP3.LUT P1, RZ, R2.reuse, 0x8000, RZ, 0xc0, !PT ;  /* 0x0000800002ff7812 */ /* 0x040fe4000782c0ff */
[----:B------:R-:W-:Y:S02]  /*dfc60*/  LOP3.LUT P2, RZ, R2, 0x10000, RZ, 0xc0, !PT ;  /* 0x0001000002ff7812 */ /* 0x000fe4000784c0ff */
[----:B0-----:R-:W-:-:S07]  /*dfc70*/  PRMT R3, R5, 0x7771, RZ ;  /* 0x0000777105037816 */ /* 0x001fce00000000ff */
[----:B------:R0:W-:Y:S01]  /*dfc80*/  @P0 STG.E.U8 desc[UR34][R14.64], R3 ;  /* 0x000000030e000986 */ /* 0x0001e2000c101122 */
        /* <DEDUP_REMOVED lines=11> */
[C---:B0-----:R-:W-:Y:S02]  /*dfd40*/  PRMT R3, R4.reuse, 0x7772, RZ ;  /* 0x0000777204037816 */ /* 0x041fe400000000ff */
[----:B------:R-:W3:Y:S04]  /*dfd50*/  LDL.LU.64 R12, [R1+0x2908] ;  /* 0x00290800010c7983 */ /* 0x000ee80000300a00 */
[----:B------:R0:W-:Y:S04]  /*dfd60*/  @P5 STG.E.U8 desc[UR34][R8.64], R3 ;  /* 0x0000000308005986 */ /* 0x0001e8000c101122 */
[----:B------:R-:W4:Y:S04]  /*dfd70*/  LDL.LU.64 R6, [R1+0x2900] ;  /* 0x0029000001067983 */ /* 0x000f280000300a00 */
[----:B0-----:R-:W3:Y:S01]  /*dfd80*/  LDL.LU R9, [R1+0x2f4] ;  /* 0x0002f40001097983 */ /* 0x001ee20000300800 */
[----:B------:R-:W-:-:S03]  /*dfd90*/  PRMT R3, R4, 0x7773, RZ ;  /* 0x0000777304037816 */ /* 0x000fc600000000ff */
[----:B------:R-:W4:Y:S01]  /*dfda0*/  LDL.LU.64 R4, [R1+0x28f8] ;  /* 0x0028f80001047983 */ /* 0x000f220000300a00 */
[----:B------:R-:W-:-:S03]  /*dfdb0*/  LOP3.LUT P6, RZ, R2, 0x100000, RZ, 0xc0, !PT ;  /* 0x0010000002ff7812 */ /* 0x000fc600078cc0ff */
[----:B------:R-:W4:Y:S10]  /*dfdc0*/  LDL.LU.64 R52, [R1+0x28f0] ;  /* 0x0028f00001347983 */ /* 0x000f340000300a00 */
[----:B--2---:R0:W-:Y:S04]  /*dfdd0*/  @P6 STG.E.U8 desc[UR34][R60.64], R3 ;  /* 0x000000033c006986 */ /* 0x0041e8000c101122 */
[----:B0-----:R-:W2:Y:S04]  /*dfde0*/  LDL.LU R60, [R1+0x2e4] ;  /* 0x0002e400013c7983 */ /* 0x001ea80000300800 */
[----:B------:R-:W2:Y:S04]  /*dfdf0*/  LDL.LU R11, [R1+0x1fd8] ;  /* 0x001fd800010b7983 */ /* 0x000ea80000300800 */
[----:B------:R-:W2:Y:S04]  /*dfe00*/  LDL.LU R14, [R1+0x27cc] ;  /* 0x0027cc00010e7983 */ /* 0x000ea80000300800 */
[----:B------:R-:W2:Y:S04]  /*dfe10*/  LDL.LU R16, [R1+0x27c8] ;  /* 0x0027c80001107983 */ /* 0x000ea80000300800 */
[----:B------:R-:W2:Y:S01]  /*dfe20*/  LDL.LU.64 R54, [R1+0x28e8] ;  /* 0x0028e80001367983 */ /* 0x000ea20000300a00 */
[----:B------:R-:W-:-:S02]  /*dfe30*/  LOP3.LUT P1, RZ, R2, 0x200000, RZ, 0xc0, !PT ;  /* 0x0020000002ff7812 */ /* 0x000fc4000782c0ff */
[C---:B------:R-:W-:Y:S02]  /*dfe40*/  LOP3.LUT P2, RZ, R2.reuse, 0x400000, RZ, 0xc0, !PT ;  /* 0x0040000002ff7812 */ /* 0x040fe4000784c0ff */
[C---:B------:R-:W-:Y:S02]  /*dfe50*/  LOP3.LUT P0, RZ, R2.reuse, 0x2000000, RZ, 0xc0, !PT ;  /* 0x0200000002ff7812 */ /* 0x040fe4000780c0ff */
[C---:B------:R-:W-:Y:S02]  /*dfe60*/  LOP3.LUT P3, RZ, R2.reuse, 0x800000, RZ, 0xc0, !PT ;  /* 0x0080000002ff7812 */ /* 0x040fe4000786c0ff */
[----:B------:R-:W-:Y:S02]  /*dfe70*/  LOP3.LUT P4, RZ, R2, 0x1000000, RZ, 0xc0, !PT ;  /* 0x0100000002ff7812 */ /* 0x000fe4000788c0ff */
[C---:B------:R-:W-:Y:S02]  /*dfe80*/  LOP3.LUT P5, RZ, R0.reuse, 0x2000, RZ, 0xc0, !PT ;  /* 0x0000200000ff7812 */ /* 0x040fe400078ac0ff */
[----:B------:R-:W-:-:S02]  /*dfe90*/  LOP3.LUT P6, RZ, R0, 0x4000, RZ, 0xc0, !PT ;  /* 0x0000400000ff7812 */ /* 0x000fc400078cc0ff */
[----:B---3--:R-:W-:-:S05]  /*dfea0*/  PRMT R2, R9, 0x7770, RZ ;  /* 0x0000777009027816 */ /* 0x008fca00000000ff */
[----:B------:R0:W-:Y:S02]  /*dfeb0*/  @P1 STG.E.U8 desc[UR34][R12.64], R2 ;  /* 0x000000020c001986 */ /* 0x0001e4000c101122 */
[C---:B0-----:R-:W-:Y:S02]  /*dfec0*/  PRMT R2, R9.reuse, 0x7771, RZ ;  /* 0x0000777109027816 */ /* 0x041fe400000000ff */
[----:B------:R-:W3:Y:S04]  /*dfed0*/  LDL.LU.64 R12, [R1+0x28e0] ;  /* 0x0028e000010c7983 */ /* 0x000ee80000300a00 */
[----:B------:R-:W3:Y:S04]  /*dfee0*/  LDL.LU R61, [R1+0x27c4] ;  /* 0x0027c400013d7983 */ /* 0x000ee80000300800 */
[----:B----4-:R0:W-:Y:S04]  /*dfef0*/  @P2 STG.E.U8 desc[UR34][R6.64], R2 ;  /* 0x0000000206002986 */ /* 0x0101e8000c101122 */
[----:B------:R-:W4:Y:S04]  /*dff00*/  LDL.LU R8, [R1+0x27c0] ;  /* 0x0027c00001087983 */ /* 0x000f280000300800 */
[----:B------:R-:W4:Y:S01]  /*dff10*/  LDL.LU.64 R36, [R1+0x28d8] ;  /* 0x0028d80001247983 */ /* 0x000f220000300a00 */
[----:B0-----:R-:W-:-:S03]  /*dff20*/  PRMT R2, R9, 0x7772, RZ ;  /* 0x0000777209027816 */ /* 0x001fc600000000ff */
[----:B------:R-:W4:Y:S04]  /*dff30*/  LDL.LU.64 R20, [R1+0x28d0] ;  /* 0x0028d00001147983 */ /* 0x000f280000300a00 */
[----:B------:R-:W4:Y:S04]  /*dff40*/  LDL.LU R44, [R1+0x27bc] ;  /* 0x0027bc00012c7983 */ /* 0x000f280000300800 */
[----:B------:R-:W4:Y:S04]  /*dff50*/  LDL.LU R49, [R1+0x27b8] ;  /* 0x0027b80001317983 */ /* 0x000f280000300800 */
[----:B------:R0:W-:Y:S04]  /*dff60*/  @P3 STG.E.U8 desc[UR34][R4.64], R2 ;  /* 0x0000000204003986 */ /* 0x0001e8000c101122 */
[----:B0-----:R-:W4:Y:S04]  /*dff70*/  LDL.LU R5, [R1+0x2d4] ;  /* 0x0002d40001057983 */ /* 0x001f280000300800 */
[----:B------:R-:W4:Y:S01]  /*dff80*/  LDL.LU.64 R6, [R1+0x28c8] ;  /* 0x0028c80001067983 */ /* 0x000f220000300a00 */
[----:B--2---:R-:W-:-:S05]  /*dff90*/  VIADD R0, R11, 0x2c ;  /* 0x0000002c0b007836 */ /* 0x004fca0000000000 */
[----:B------:R-:W-:Y:S01]  /*dffa0*/  ISETP.GE.AND P1, PT, R0, UR29, PT ;  /* 0x0000001d00007c0c */ /* 0x000fe2000bf26270 */
[----:B------:R-:W-:Y:S01]  /*dffb0*/  VIADD R0, R11, 0x2d ;  /* 0x0000002d0b007836 */ /* 0x000fe20000000000 */
[----:B------:R-:W-:Y:S01]  /*dffc0*/  PRMT R2, R60, 0x7770, RZ ;  /* 0x000077703c027816 */ /* 0x000fe200000000ff */
[----:B------:R-:W0:Y:S03]  /*dffd0*/  LDCU.64 UR28, c[0x0][0x398] ;  /* 0x00007300ff1c77ac */ /* 0x000e260008000a00 */
[----:B------:R-:W-:Y:S01]  /*dffe0*/  ISETP.GE.AND P2, PT, R0, UR33, PT ;  /* 0x0000002100007c0c */ /* 0x000fe2000bf46270 */
[----:B------:R-:W1:Y:S01]  /*dfff0*/  LDCU.64 UR32, c[0x0][0x398] ;  /* 0x00007300ff2077ac */ /* 0x000e620008000a00 */
[----:B------:R-:W-:-:S05]  /*e0000*/  PRMT R0, R9, 0x7773, RZ ;  /* 0x0000777309007816 */ /* 0x000fca00000000ff */
[----:B------:R2:W-:Y:S04]  /*e0010*/  @P4 STG.E.U8 desc[UR34][R52.64], R0 ;  /* 0x0000000034004986 */ /* 0x0005e8000c101122 */
[----:B------:R0:W-:Y:S04]  /*e0020*/  @P5 STG.E.U8 desc[UR34][R54.64], R2 ;  /* 0x0000000236005986 */ /* 0x0001e8000c101122 */
[----:B--2---:R-:W2:Y:S04]  /*e0030*/  LDL.LU.64 R52, [R1+0x28c0] ;  /* 0x0028c00001347983 */ /* 0x004ea80000300a00 */
[----:B------:R-:W2:Y:S04]  /*e0040*/  LDL.LU R32, [R1+0x27b4] ;  /* 0x0027b40001207983 */ /* 0x000ea80000300800 */
[----:B------:R-:W2:Y:S04]  /*e0050*/  LDL.LU R24, [R1+0x2798] ;  /* 0x0027980001187983 */ /* 0x000ea80000300800 */
[----:B------:R-:W2:Y:S04]  /*e0060*/  LDL.LU R15, [R1+0x278c] ;  /* 0x00278c00010f7983 */ /* 0x000ea80000300800 */
[----:B0-----:R-:W2:Y:S04]  /*e0070*/  LDL.LU R54, [R1+0x2788] ;  /* 0x0027880001367983 */ /* 0x001ea80000300800 */
[----:B------:R-:W2:Y:S01]  /*e0080*/  LDL.LU.64 R28, [R1+0x28b8] ;  /* 0x0028b800011c7983 */ /* 0x000ea20000300a00 */
[----:B------:R-:W-:Y:S01]  /*e0090*/  ISETP.LT.AND P4, PT, R14, UR24, !P0 ;  /* 0x000000180e007c0c */ /* 0x000fe2000c781270 */
[----:B------:R-:W0:Y:S01]  /*e00a0*/  LDCU UR24, c[0x0][0x398] ;  /* 0x00007300ff1877ac */ /* 0x000e220008000800 */
[----:B------:R-:W-:Y:S01]  /*e00b0*/  PRMT R0, R60, 0x7771, RZ ;  /* 0x000077713c007816 */ /* 0x000fe200000000ff */
[----:B------:R-:W2:Y:S01]  /*e00c0*/  LDL.LU.64 R40, [R1+0x28b0] ;  /* 0x0028b00001287983 */ /* 0x000ea20000300a00 */
[----:B------:R-:W-:Y:S01]  /*e00d0*/  ISETP.LT.AND P3, PT, R16, UR26, !P0 ;  /* 0x0000001a10007c0c */ /* 0x000fe2000c761270 */
[----:B------:R-:W0:Y:S01]  /*e00e0*/  LDCU UR26, c[0x0][0x398] ;  /* 0x00007300ff1a77ac */ /* 0x000e220008000800 */
[C---:B------:R-:W-:Y:S01]  /*e00f0*/  PRMT R2, R60.reuse, 0x7772, RZ ;  /* 0x000077723c027816 */ /* 0x040fe200000000ff */
[----:B---3--:R3:W-:Y:S01]  /*e0100*/  @P6 STG.E.U8 desc[UR34][R12.64], R0 ;  /* 0x000000000c006986 */ /* 0x0087e2000c101122 */
[----:B------:R-:W-:Y:S01]  /*e0110*/  ISETP.LT.AND P6, PT, R61, UR28, !P0 ;  /* 0x0000001c3d007c0c */ /* 0x000fe2000c7c1270 */
[----:B------:R-:W0:Y:S02]  /*e0120*/  LDCU UR28, c[0x0][0x398] ;  /* 0x00007300ff1c77ac */ /* 0x000e240008000800 */
[----:B---3--:R-:W3:Y:S01]  /*e0130*/  LDL.LU R13, [R1+0x2784] ;  /* 0x00278400010d7983 */ /* 0x008ee20000300800 */
[----:B------:R-:W-:-:S03]  /*e0140*/  PRMT R0, R60, 0x7773, RZ ;  /* 0x000077733c007816 */ /* 0x000fc600000000ff */
[----:B------:R-:W3:Y:S04]  /*e0150*/  LDL.LU R4, [R1+0x2c4] ;  /* 0x0002c40001047983 */ /* 0x000ee80000300800 */
[----:B----4-:R-:W-:Y:S04]  /*e0160*/  @P4 STG.E.U8 desc[UR34][R36.64], R2 ;  /* 0x0000000224004986 */ /* 0x010fe8000c101122 */
[----:B------:R-:W4:Y:S04]  /*e0170*/  LDL.LU.64 R56, [R1+0x28a8] ;  /* 0x0028a80001387983 */ /* 0x000f280000300a00 */
[----:B------:R0:W-:Y:S04]  /*e0180*/  @P3 STG.E.U8 desc[UR34][R20.64], R0 ;  /* 0x0000000014003986 */ /* 0x0001e8000c101122 */
[----:B0-----:R-:W4:Y:S04]  /*e0190*/  LDL.LU.64 R20, [R1+0x28a0] ;  /* 0x0028a00001147983 */ /* 0x001f280000300a00 */
[----:B------:R-:W4:Y:S01]  /*e01a0*/  LDL.LU R12, [R1+0x2780] ;  /* 0x00278000010c7983 */ /* 0x000f220000300800 */
[----:B------:R-:W-:-:S03]  /*e01b0*/  PRMT R2, R5, 0x7770, RZ ;  /* 0x0000777005027816 */ /* 0x000fc600000000ff */
[----:B------:R-:W4:Y:S04]  /*e01c0*/  LDL.LU R60, [R1+0x277c] ;  /* 0x00277c00013c7983 */ /* 0x000f280000300800 */
[----:B------:R0:W-:Y:S04]  /*e01d0*/  @P6 STG.E.U8 desc[UR34][R6.64], R2 ;  /* 0x0000000206006986 */ /* 0x0001e8000c101122 */
[----:B0-----:R-:W4:Y:S01]  /*e01e0*/  LDL.LU.64 R6, [R1+0x2898] ;  /* 0x0028980001067983 */ /* 0x001f220000300a00 */
[----:B------:R-:W-:Y:S01]  /*e01f0*/  ISETP.LT.AND P5, PT, R8, UR30, !P0 ;  /* 0x0000001e08007c0c */ /* 0x000fe2000c7a1270 */
[----:B------:R-:W0:Y:S01]  /*e0200*/  LDCU UR30, c[0x0][0x398] ;  /* 0x00007300ff1e77ac */ /* 0x000e220008000800 */
[----:B-1----:R-:W-:Y:S01]  /*e0210*/  ISETP.LT.AND P4, PT, R44, UR32, !P0 ;  /* 0x000000202c007c0c */ /* 0x002fe2000c781270 */
[----:B------:R-:W4:Y:S01]  /*e0220*/  LDL.LU.64 R36, [R1+0x2890] ;  /* 0x0028900001247983 */ /* 0x000f220000300a00 */
[C---:B------:R-:W-:Y:S01]  /*e0230*/  PRMT R0, R5.reuse, 0x7771, RZ ;  /* 0x0000777105007816 */ /* 0x040fe200000000ff */
[----:B------:R-:W1:Y:S01]  /*e0240*/  LDCU UR32, c[0x0][0x398] ;  /* 0x00007300ff2077ac */ /* 0x000e620008000800 */
[----:B------:R-:W-:-:S07]  /*e0250*/  PRMT R2, R5, 0x7772, RZ ;  /* 0x0000777205027816 */ /* 0x000fce00000000ff */
[----:B--2---:R2:W-:Y:S04]  /*e0260*/  @P5 STG.E.U8 desc[UR34][R52.64], R0 ;  /* 0x0000000034005986 */ /* 0x0045e8000c101122 */
[----:B--2---:R-:W2:Y:S04]  /*e0270*/  LDL.LU R52, [R1+0x224] ;  /* 0x0002240001347983 */ /* 0x004ea80000300800 */
[----:B------:R-:W2:Y:S04]  /*e0280*/  LDL.LU R9, [R1+0x24cc] ;  /* 0x0024cc0001097983 */ /* 0x000ea80000300800 */
[----:B------:R-:W2:Y:S04]  /*e0290*/  LDL R48, [R1+0x2778] ;  /* 0x0027780001307983 */ /* 0x000ea80000100800 */
[----:B------:R0:W-:Y:S04]  /*e02a0*/  @P4 STG.E.U8 desc[UR34][R28.64], R2 ;  /* 0x000000021c004986 */ /* 0x0001e8000c101122 */
[----:B0-----:R-:W2:Y:S04]  /*e02b0*/  LDL.LU.64 R28, [R1+0x2888] ;  /* 0x00288800011c7983 */ /* 0x001ea80000300a00 */
[----:B------:R-:W2:Y:S01]  /*e02c0*/  LDL.LU.64 R18, [R1+0x2880] ;  /* 0x0028800001127983 */ /* 0x000ea20000300a00 */
[----:B------:R-:W-:Y:S01]  /*e02d0*/  ISETP.LT.AND P3, PT, R49, UR36, !P0 ;  /* 0x0000002431007c0c */ /* 0x000fe2000c761270 */
[----:B------:R-:W0:Y:S01]  /*e02e0*/  LDCU UR36, c[0x0][0x398] ;  /* 0x00007300ff2477ac */ /* 0x000e220008000800 */
[----:B------:R-:W-:-:S02]  /*e02f0*/  ISETP.LT.AND P6, PT, R32, UR38, !P0 ;  /* 0x0000002620007c0c */ /* 0x000fc4000c7c1270 */
[----:B------:R-:W-:Y:S01]  /*e0300*/  ISETP.LT.AND P5, PT, R24, UR40, !P0 ;  /* 0x0000002818007c0c */ /* 0x000fe2000c7a1270 */
[----:B------:R-:W0:Y:S01]  /*e0310*/  LDCU UR40, c[0x0][0x398] ;  /* 0x00007300ff2877ac */ /* 0x000e220008000800 */
[----:B------:R-:W-:Y:S02]  /*e0320*/  ISETP.LT.AND P4, PT, R15, UR42, !P0 ;  /* 0x0000002a0f007c0c */ /* 0x000fe4000c781270 */
[----:B------:R-:W-:Y:S01]  /*e0330*/  PRMT R0, R5, 0x7773, RZ ;  /* 0x0000777305007816 */ /* 0x000fe200000000ff */
[----:B------:R-:W0:Y:S04]  /*e0340*/  LDCU UR42, c[0x0][0x398] ;  /* 0x00007300ff2a77ac */ /* 0x000e280008000800 */
[----:B------:R1:W-:Y:S01]  /*e0350*/  @P3 STG.E.U8 desc[UR34][R40.64], R0 ;  /* 0x0000000028003986 */ /* 0x0003e2000c101122 */
[----:B------:R-:W0:Y:S03]  /*e0360*/  LDCU UR38, c[0x0][0x398] ;  /* 0x00007300ff2677ac */ /* 0x000e260008000800 */
[----:B-1----:R-:W2:Y:S01]  /*e0370*/  LDL.LU R40, [R1+0x2734] ;  /* 0x0027340001287983 */ /* 0x002ea20000300800 */
[----:B------:R-:W-:Y:S01]  /*e0380*/  ISETP.LT.AND P3, PT, R54, UR20, !P0 ;  /* 0x0000001436007c0c */ /* 0x000fe2000c761270 */
[----:B------:R-:W-:Y:S01]  /*e0390*/  VIADD R3, R11, 0x2f ;  /* 0x0000002f0b037836 */ /* 0x000fe20000000000 */
[----:B------:R-:W1:Y:S01]  /*e03a0*/  LDCU UR20, c[0x0][0x398] ;  /* 0x00007300ff1477ac */ /* 0x000e620008000800 */
[----:B---3--:R-:W-:-:S02]  /*e03b0*/  PRMT R2, R4, 0x7770, RZ ;  /* 0x0000777004027816 */ /* 0x008fc400000000ff */
[----:B------:R-:W-:-:S03]  /*e03c0*/  PRMT R0, R4, 0x7771, RZ ;  /* 0x0000777104007816 */ /* 0x000fc600000000ff */
[----:B----4-:R3:W-:Y:S04]  /*e03d0*/  @P6 STG.E.U8 desc[UR34][R56.64], R2 ;  /* 0x0000000238006986 */ /* 0x0107e8000c101122 */
[----:B---3--:R-:W3:Y:S01]  /*e03e0*/  LDL.LU.64 R56, [R1+0x2870] ;  /* 0x0028700001387983 */ /* 0x008ee20000300a00 */
[----:B------:R-:W-:-:S03]  /*e03f0*/  PRMT R2, R4, 0x7772, RZ ;  /* 0x0000777204027816 */ /* 0x000fc600000000ff */
[----:B------:R-:W4:Y:S04]  /*e0400*/  LDL.LU R5, [R1+0x288] ;  /* 0x0002880001057983 */ /* 0x000f280000300800 */
[----:B------:R0:W-:Y:S04]  /*e0410*/  @P5 STG.E.U8 desc[UR34][R20.64], R0 ;  /* 0x0000000014005986 */ /* 0x0001e8000c101122 */
[----:B0-----:R-:W4:Y:S04]  /*e0420*/  LDL.LU.64 R20, [R1+0x2878] ;  /* 0x0028780001147983 */ /* 0x001f280000300a00 */
[----:B------:R0:W-:Y:S04]  /*e0430*/  @P4 STG.E.U8 desc[UR34][R6.64], R2 ;  /* 0x0000000206004986 */ /* 0x0001e8000c101122 */
[----:B0-----:R-:W4:Y:S01]  /*e0440*/  LDL.LU.64 R6, [R1+0x2868] ;  /* 0x0028680001067983 */ /* 0x001f220000300a00 */
[----:B------:R-:W-:Y:S01]  /*e0450*/  ISETP.LT.AND P5, PT, R13, UR4, !P0 ;  /* 0x000000040d007c0c */ /* 0x000fe2000c7a1270 */
[----:B------:R-:W0:Y:S01]  /*e0460*/  LDCU UR4, c[0x0][0x398] ;  /* 0x00007300ff0477ac */ /* 0x000e220008000800 */
[----:B------:R-:W-:Y:S01]  /*e0470*/  ISETP.LT.AND P4, PT, R12, UR6, !P0 ;  /* 0x000000060c007c0c */ /* 0x000fe2000c781270 */
[----:B------:R-:W4:Y:S01]  /*e0480*/  LDL.LU.64 R22, [R1+0x2860] ;  /* 0x0028600001167983 */ /* 0x000f220000300a00 */
[----:B------:R-:W-:Y:S01]  /*e0490*/  PRMT R0, R4, 0x7773, RZ ;  /* 0x0000777304007816 */ /* 0x000fe200000000ff */
[----:B------:R-:W0:Y:S04]  /*e04a0*/  LDCU UR6, c[0x0][0x398] ;  /* 0x00007300ff0677ac */ /* 0x000e280008000800 */
[----:B------:R1:W-:Y:S04]  /*e04b0*/  @P3 STG.E.U8 desc[UR34][R36.64], R0 ;  /* 0x0000000024003986 */ /* 0x0003e8000c101122 */
[----:B-1----:R-:W4:Y:S01]  /*e04c0*/  LDL.LU.64 R36, [R1+0x2858] ;  /* 0x0028580001247983 */ /* 0x002f220000300a00 */
[----:B------:R-:W-:-:S05]  /*e04d0*/  VIADD R0, R11, 0x2e ;  /* 0x0000002e0b007836 */ /* 0x000fca0000000000 */
[----:B------:R-:W-:Y:S01]  /*e04e0*/  ISETP.GE.AND P3, PT, R0, UR23, PT ;  /* 0x0000001700007c0c */ /* 0x000fe2000bf66270 */
[----:B------:R-:W1:Y:S01]  /*e04f0*/  LDCU UR23, c[0x0][0x398] ;  /* 0x00007300ff1777ac */ /* 0x000e620008000800 */
[C---:B--2---:R-:W-:Y:S02]  /*e0500*/  PRMT R2, R52.reuse, 0x7770, RZ ;  /* 0x0000777034027816 */ /* 0x044fe400000000ff */
[----:B------:R-:W-:-:S03]  /*e0510*/  PRMT R0, R52, 0x7772, RZ ;  /* 0x0000777234007816 */ /* 0x000fc600000000ff */
[----:B------:R2:W-:Y:S04]  /*e0520*/  @P5 STG.E.U8 desc[UR34][R28.64], R2 ;  /* 0x000000021c005986 */ /* 0x0005e8000c101122 */
[----:B--2---:R-:W2:Y:S01]  /*e0530*/  LDL.LU.64 R28, [R1+0x2850] ;  /* 0x00285000011c7983 */ /* 0x004ea20000300a00 */
[----:B------:R-:W-:-:S03]  /*e0540*/  PRMT R2, R52, 0x7771, RZ ;  /* 0x0000777134027816 */ /* 0x000fc600000000ff */
[----:B------:R-:W2:Y:S04]  /*e0550*/  LDL.LU R4, [R1+0x278] ;  /* 0x0002780001047983 */ /* 0x000ea80000300800 */
[----:B------:R0:W-:Y:S04]  /*e0560*/  @P4 STG.E.U8 desc[UR34][R18.64], R2 ;  /* 0x0000000212004986 */ /* 0x0001e8000c101122 */
[----:B0-----:R-:W2:Y:S01]  /*e0570*/  LDL.LU.64 R18, [R1+0x2848] ;  /* 0x0028480001127983 */ /* 0x001ea20000300a00 */
[----:B------:R-:W-:-:S03]  /*e0580*/  PRMT R2, R52, 0x7773, RZ ;  /* 0x0000777334027816 */ /* 0x000fc600000000ff */
[----:B------:R-:W2:Y:S01]  /*e0590*/  LDL.LU.64 R52, [R1+0x2840] ;  /* 0x0028400001347983 */ /* 0x000ea20000300a00 */
[----:B------:R-:W-:Y:S01]  /*e05a0*/  ISETP.LT.AND P6, PT, R60, UR8, !P0 ;  /* 0x000000083c007c0c */ /* 0x000fe2000c7c1270 */
[----:B------:R-:W0:Y:S01]  /*e05b0*/  LDCU UR8, c[0x0][0x398] ;  /* 0x00007300ff0877ac */ /* 0x000e220008000800 */
[----:B------:R-:W-:Y:S02]  /*e05c0*/  ISETP.LT.AND P0, PT, R48, UR14, !P0 ;  /* 0x0000000e30007c0c */ /* 0x000fe4000c701270 */
[----:B------:R-:W-:Y:S01]  /*e05d0*/  ISETP.LT.AND P5, PT, R9, UR52, !P1 ;  /* 0x0000003409007c0c */ /* 0x000fe2000cfa1270 */
[----:B------:R-:W0:Y:S01]  /*e05e0*/  LDCU UR52, c[0x0][0x398] ;  /* 0x00007300ff3477ac */ /* 0x000e220008000800 */
[----:B------:R-:W-:Y:S01]  /*e05f0*/  ISETP.LT.AND P4, PT, R14, UR55, !P1 ;  /* 0x000000370e007c0c */ /* 0x000fe2000cf81270 */
[----:B------:R-:W0:Y:S06]  /*e0600*/  LDCU UR14, c[0x0][0x398] ;  /* 0x00007300ff0e77ac */ /* 0x000e2c0008000800 */
[----:B---3--:R4:W-:Y:S02]  /*e0610*/  @P6 STG.E.U8 desc[UR34][R56.64], R0 ;  /* 0x0000000038006986 */ /* 0x0089e4000c101122 */
[----:B----4-:R-:W-:-:S02]  /*e0620*/  PRMT R0, R5, 0x7770, RZ ;  /* 0x0000777005007816 */ /* 0x010fc400000000ff */
[----:B------:R-:W3:Y:S04]  /*e0630*/  LDL.LU.64 R56, [R1+0x2838] ;  /* 0x0028380001387983 */ /* 0x000ee80000300a00 */
[----:B------:R4:W-:Y:S04]  /*e0640*/  @P0 STG.E.U8 desc[UR34][R20.64], R2 ;  /* 0x0000000214000986 */ /* 0x0009e8000c101122 */
[----:B----4-:R-:W4:Y:S04]  /*e0650*/  LDL.LU.64 R20, [R1+0x2830] ;  /* 0x0028300001147983 */ /* 0x010f280000300a00 */
[----:B------:R0:W-:Y:S04]  /*e0660*/  @P5 STG.E.U8 desc[UR34][R6.64], R0 ;  /* 0x0000000006005986 */ /* 0x0001e8000c101122 */
[----:B0-----:R-:W4:Y:S04]  /*e0670*/  LDL.LU.64 R6, [R1+0x2828] ;  /* 0x0028280001067983 */ /* 0x001f280000300a00 */
[----:B------:R-:W4:Y:S01]  /*e0680*/  LDL.LU R10, [R1+0x238] ;  /* 0x00023800010a7983 */ /* 0x000f220000300800 */
[----:B------:R-:W-:Y:S01]  /*e0690*/  ISETP.LT.AND P6, PT, R40, UR53, !P1 ;  /* 0x0000003528007c0c */ /* 0x000fe2000cfc1270 */
[----:B------:R-:W0:Y:S01]  /*e06a0*/  LDCU UR53, c[0x0][0x398] ;  /* 0x00007300ff3577ac */ /* 0x000e220008000800 */
[----:B------:R-:W-:-:S02]  /*e06b0*/  PRMT R2, R5, 0x7771, RZ ;  /* 0x0000777105027816 */ /* 0x000fc400000000ff */
[----:B------:R-:W-:Y:S02]  /*e06c0*/  ISETP.LT.AND P5, PT, R16, UR56, !P1 ;  /* 0x0000003810007c0c */ /* 0x000fe4000cfa1270 */
[----:B------:R-:W-:Y:S02]  /*e06d0*/  ISETP.LT.AND P0, PT, R61, UR57, !P1 ;  /* 0x000000393d007c0c */ /* 0x000fe4000cf01270 */
[----:B------:R-:W-:-:S05]  /*e06e0*/  PRMT R0, R5, 0x7772, RZ ;  /* 0x0000777205007816 */ /* 0x000fca00000000ff */
[----:B------:R0:W-:Y:S01]  /*e06f0*/  @P6 STG.E.U8 desc[UR34][R22.64], R2 ;  /* 0x0000000216006986 */ /* 0x0001e2000c101122 */
[----:B------:R-:W-:-:S03]  /*e0700*/  ISETP.LT.AND P6, PT, R8, UR58, !P1 ;  /* 0x0000003a08007c0c */ /* 0x000fc6000cfc1270 */
[----:B------:R1:W-:Y:S01]  /*e0710*/  @P4 STG.E.U8 desc[UR34][R36.64], R0 ;  /* 0x0000000024004986 */ /* 0x0003e2000c101122 */
[----:B0-----:R-:W-:-:S03]  /*e0720*/  PRMT R2, R5, 0x7773, RZ ;  /* 0x0000777305027816 */ /* 0x001fc600000000ff */
[----:B-1----:R-:W4:Y:S04]  /*e0730*/  LDL.LU.64 R36, [R1+0x2820] ;  /* 0x0028200001247983 */ /* 0x002f280000300a00 */
[----:B--2---:R0:W-:Y:S01]  /*e0740*/  @P5 STG.E.U8 desc[UR34][R28.64], R2 ;  /* 0x000000021c005986 */ /* 0x0041e2000c101122 */
[----:B------:R-:W-:-:S03]  /*e0750*/  PRMT R0, R4, 0x7770, RZ ;  /* 0x0000777004007816 */ /* 0x000fc600000000ff */
[----:B0-----:R-:W2:Y:S01]  /*e0760*/  LDL.LU.64 R28, [R1+0x2810] ;  /* 0x00281000011c7983 */ /* 0x001ea20000300a00 */
[----:B------:R-:W-:-:S03]  /*e0770*/  PRMT R2, R4, 0x7771, RZ ;  /* 0x0000777104027816 */ /* 0x000fc600000000ff */
[----:B------:R-:W2:Y:S04]  /*e0780*/  LDL.LU R5, [R1+0x2f8] ;  /* 0x0002f80001057983 */ /* 0x000ea80000300800 */
[----:B------:R-:W-:Y:S04]  /*e0790*/  @P0 STG.E.U8 desc[UR34][R18.64], R0 ;  /* 0x0000000012000986 */ /* 0x000fe8000c101122 */
[----:B------:R0:W-:Y:S04]  /*e07a0*/  @P6 STG.E.U8 desc[UR34][R52.64], R2 ;  /* 0x0000000234006986 */ /* 0x0001e8000c101122 */
[----:B0-----:R-:W2:Y:S01]  /*e07b0*/  LDL.LU.64 R52, [R1+0x2818] ;  /* 0x0028180001347983 */ /* 0x001ea20000300a00 */
[----:B------:R-:W-:-:S02]  /*e07c0*/  ISETP.LT.AND P4, PT, R44, UR59, !P1 ;  /* 0x0000003b2c007c0c */ /* 0x000fc4000cf81270 */
[----:B------:R-:W-:Y:S01]  /*e07d0*/  ISETP.LT.AND P5, PT, R49, UR60, !P1 ;  /* 0x0000003c31007c0c */ /* 0x000fe2000cfa1270 */
[----:B------:R-:W2:Y:S01]  /*e07e0*/  LDL.LU.64 R18, [R1+0x2808] ;  /* 0x0028080001127983 */ /* 0x000ea20000300a00 */
[----:B------:R-:W-:Y:S02]  /*e07f0*/  ISETP.LT.AND P0, PT, R32, UR61, !P1 ;  /* 0x0000003d20007c0c */ /* 0x000fe4000cf01270 */
[C---:B------:R-:W-:Y:S02]  /*e0800*/  PRMT R0, R4.reuse, 0x7772, RZ ;  /* 0x0000777204007816 */ /* 0x040fe400000000ff */
[----:B------:R-:W-:Y:S02]  /*e0810*/  PRMT R2, R4, 0x7773, RZ ;  /* 0x0000777304027816 */ /* 0x000fe400000000ff */
[----:B------:R-:W-:Y:S01]  /*e0820*/  ISETP.LT.AND P6, PT, R24, UR10, !P1 ;  /* 0x0000000a18007c0c */ /* 0x000fe2000cfc1270 */
[----:B------:R-:W0:Y:S02]  /*e0830*/  LDCU UR10, c[0x0][0x398] ;  /* 0x00007300ff0a77ac */ /* 0x000e240008000800 */
[----:B---3--:R1:W-:Y:S04]  /*e0840*/  @P4 STG.E.U8 desc[UR34][R56.64], R0 ;  /* 0x0000000038004986 */ /* 0x0083e8000c101122 */
[----:B----4-:R-:W-:Y:S01]  /*e0850*/  @P5 STG.E.U8 desc[UR34][R20.64], R2 ;  /* 0x0000000214005986 */ /* 0x010fe2000c101122 */
[----:B-1----:R-:W-:-:S05]  /*e0860*/  PRMT R0, R10, 0x7770, RZ ;  /* 0x000077700a007816 */ /* 0x002fca00000000ff */
[----:B------:R1:W-:Y:S04]  /*e0870*/  @P0 STG.E.U8 desc[UR34][R6.64], R0 ;  /* 0x0000000006000986 */ /* 0x0003e8000c101122 */
[----:B-1----:R-:W3:Y:S01]  /*e0880*/  LDL.LU.64 R6, [R1+0x2800] ;  /* 0x0028000001067983 */ /* 0x002ee20000300a00 */
[----:B------:R-:W-:Y:S01]  /*e0890*/  ISETP.LT.AND P4, PT, R15, UR12, !P1 ;  /* 0x0000000c0f007c0c */ /* 0x000fe2000cf81270 */
[----:B------:R-:W1:Y:S01]  /*e08a0*/  LDCU UR12, c[0x0][0x398] ;  /* 0x00007300ff0c77ac */ /* 0x000e620008000800 */
[----:B------:R-:W-:Y:S01]  /*e08b0*/  ISETP.LT.AND P0, PT, R54, UR16, !P1 ;  /* 0x0000001036007c0c */ /* 0x000fe2000cf01270 */
[----:B------:R-:W4:Y:S01]  /*e08c0*/  LDL.LU.64 R20, [R1+0x27f0] ;  /* 0x0027f00001147983 */ /* 0x000f220000300a00 */
[C---:B------:R-:W-:Y:S01]  /*e08d0*/  PRMT R2, R10.reuse, 0x7771, RZ ;  /* 0x000077710a027816 */ /* 0x040fe200000000ff */
[----:B------:R-:W0:Y:S01]  /*e08e0*/  LDCU UR16, c[0x0][0x398] ;  /* 0x00007300ff1077ac */ /* 0x000e220008000800 */
[C---:B------:R-:W-:Y:S01]  /*e08f0*/  PRMT R0, R10.reuse, 0x7772, RZ ;  /* 0x000077720a007816 */ /* 0x040fe200000000ff */
[----:B------:R-:W4:Y:S04]  /*e0900*/  LDL.LU R4, [R1+0x2e8] ;  /* 0x0002e80001047983 */ /* 0x000f280000300800 */
[----:B------:R-:W4:Y:S04]  /*e0910*/  LDL.LU.64 R56, [R1+0x27f8] ;  /* 0x0027f80001387983 */ /* 0x000f280000300a00 */
[----:B------:R0:W-:Y:S02]  /*e0920*/  @P6 STG.E.U8 desc[UR34][R36.64], R2 ;  /* 0x0000000224006986 */ /* 0x0001e4000c101122 */
[----:B0-----:R-:W-:-:S02]  /*e0930*/  PRMT R2, R10, 0x7773, RZ ;  /* 0x000077730a027816 */ /* 0x001fc400000000ff */
[----:B--2---:R0:W-:Y:S04]  /*e0940*/  @P4 STG.E.U8 desc[UR34][R28.64], R0 ;  /* 0x000000001c004986 */ /* 0x0041e8000c101122 */
[----:B0-----:R-:W2:Y:S04]  /*e0950*/  LDL.LU.64 R28, [R1+0x27e8] ;  /* 0x0027e800011c7983 */ /* 0x001ea80000300a00 */
[----:B------:R-:W2:Y:S04]  /*e0960*/  LDL.LU.64 R36, [R1+0x27e0] ;  /* 0x0027e00001247983 */ /* 0x000ea80000300a00 */
[----:B------:R0:W-:Y:S04]  /*e0970*/  @P0 STG.E.U8 desc[UR34][R52.64], R2 ;  /* 0x0000000234000986 */ /* 0x0001e8000c101122 */
[----:B0-----:R-:W2:Y:S01]  /*e0980*/  LDL.LU.64 R52, [R1+0x27d8] ;  /* 0x0027d80001347983 */ /* 0x001ea20000300a00 */
[----:B------:R-:W-:Y:S01]  /*e0990*/  ISETP.LT.AND P5, PT, R13, UR18, !P1 ;  /* 0x000000120d007c0c */ /* 0x000fe2000cfa1270 */
[----:B------:R-:W0:Y:S01]  /*e09a0*/  LDCU UR18, c[0x0][0x398] ;  /* 0x00007300ff1277ac */ /* 0x000e220008000800 */
[----:B------:R-:W-:Y:S01]  /*e09b0*/  ISETP.LT.AND P4, PT, R12, UR50, !P1 ;  /* 0x000000320c007c0c */ /* 0x000fe2000cf81270 */
[----:B------:R-:W2:Y:S01]  /*e09c0*/  LDL.LU R10, [R1+0x2d8] ;  /* 0x0002d800010a7983 */ /* 0x000ea20000300800 */
[C---:B------:R-:W-:Y:S01]  /*e09d0*/  PRMT R0, R5.reuse, 0x7770, RZ ;  /* 0x0000777005007816 */ /* 0x040fe200000000ff */
[----:B------:R-:W0:Y:S01]  /*e09e0*/  LDCU UR50, c[0x0][0x398] ;  /* 0x00007300ff3277ac */ /* 0x000e220008000800 */
[----:B------:R-:W-:Y:S01]  /*e09f0*/  PRMT R2, R5, 0x7771, RZ ;  /* 0x0000777105027816 */ /* 0x000fe200000000ff */
[----:B------:R-:W2:Y:S06]  /*e0a00*/  LDL.LU.64 R22, [R1+0x27d0] ;  /* 0x0027d00001167983 */ /* 0x000eac0000300a00 */
[----:B------:R0:W-:Y:S01]  /*e0a10*/  @P5 STG.E.U8 desc[UR34][R18.64], R0 ;  /* 0x0000000012005986 */ /* 0x0001e2000c101122 */
[----:B------:R-:W-:Y:S01]  /*e0a20*/  ISETP.LT.AND P6, PT, R60, UR51, !P1 ;  /* 0x000000333c007c0c */ /* 0x000fe2000cfc1270 */
[----:B------:R-:W1:Y:S01]  /*e0a30*/  LDCU UR51, c[0x0][0x398] ;  /* 0x00007300ff3377ac */ /* 0x000e620008000800 */
[----:B------:R-:W-:-:S02]  /*e0a40*/  ISETP.LT.AND P1, PT, R48, UR48, !P1 ;  /* 0x0000003030007c0c */ /* 0x000fc4000cf21270 */
[----:B------:R-:W-:Y:S01]  /*e0a50*/  ISETP.LT.AND P5, PT, R9, UR49, !P2 ;  /* 0x0000003109007c0c */ /* 0x000fe2000d7a1270 */
[----:B------:R-:W1:Y:S01]  /*e0a60*/  LDCU UR48, c[0x0][0x398] ;  /* 0x00007300ff3077ac */ /* 0x000e620008000800 */
[----:B------:R-:W-:Y:S01]  /*e0a70*/  ISETP.GE.AND P0, PT, R3, UR19, PT ;  /* 0x0000001303007c0c */ /* 0x000fe2000bf06270 */
[----:B------:R-:W1:Y:S01]  /*e0a80*/  LDCU UR19, c[0x0][0x398] ;  /* 0x00007300ff1377ac */ /* 0x000e620008000800 */
[C---:B0-----:R-:W-:Y:S01]  /*e0a90*/  PRMT R0, R5.reuse, 0x7772, RZ ;  /* 0x0000777205007816 */ /* 0x041fe200000000ff */
[----:B------:R-:W0:Y:S01]  /*e0aa0*/  LDCU UR49, c[0x0][0x398] ;  /* 0x00007300ff3177ac */ /* 0x000e220008000800 */
[----:B---3--:R3:W-:Y:S04]  /*e0ab0*/  @P4 STG.E.U8 desc[UR34][R6.64], R2 ;  /* 0x0000000206004986 */ /* 0x0087e8000c101122 */
[----:B---3--:R-:W3:Y:S01]  /*e0ac0*/  LDL.LU.64 R6, [R1+0x27a8] ;  /* 0x0027a80001067983 */ /* 0x008ee20000300a00 */
[----:B------:R-:W-:Y:S01]  /*e0ad0*/  ISETP.LT.AND P4, PT, R14, UR47, !P2 ;  /* 0x0000002f0e007c0c */ /* 0x000fe2000d781270 */
[----:B------:R-:W0:Y:S02]  /*e0ae0*/  LDCU UR47, c[0x0][0x398] ;  /* 0x00007300ff2f77ac */ /* 0x000e240008000800 */
[----:B----4-:R4:W-:Y:S01]  /*e0af0*/  @P6 STG.E.U8 desc[UR34][R20.64], R0 ;  /* 0x0000000014006986 */ /* 0x0109e2000c101122 */
[----:B------:R-:W-:Y:S01]  /*e0b00*/  ISETP.LT.AND P6, PT, R40, UR46, !P2 ;  /* 0x0000002e28007c0c */ /* 0x000fe2000d7c1270 */
[----:B------:R-:W0:Y:S02]  /*e0b10*/  LDCU UR46, c[0x0][0x398] ;  /* 0x00007300ff2e77ac */ /* 0x000e240008000800 */
[----:B------:R-:W3:Y:S01]  /*e0b20*/  LDL.LU.64 R18, [R1+0x27a0] ;  /* 0x0027a00001127983 */ /* 0x000ee20000300a00 */
[----:B------:R-:W-:-:S03]  /*e0b30*/  PRMT R2, R5, 0x7773, RZ ;  /* 0x0000777305027816 */ /* 0x000fc600000000ff */
[----:B----4-:R-:W4:Y:S01]  /*e0b40*/  LDL.LU.64 R20, [R1+0x2790] ;  /* 0x0027900001147983 */ /* 0x010f220000300a00 */
[----:B------:R-:W-:-:S03]  /*e0b50*/  PRMT R0, R4, 0x7770, RZ ;  /* 0x0000777004007816 */ /* 0x000fc600000000ff */
[----:B------:R-:W4:Y:S04]  /*e0b60*/  LDL.LU R5, [R1+0x2c8] ;  /* 0x0002c80001057983 */ /* 0x000f280000300800 */
[----:B------:R0:W-:Y:S04]  /*e0b70*/  @P1 STG.E.U8 desc[UR34][R56.64], R2 ;  /* 0x0000000238001986 */ /* 0x0001e8000c101122 */
[----:B0-----:R-:W4:Y:S01]  /*e0b80*/  LDL.LU.64 R56, [R1+0x2770] ;  /* 0x0027700001387983 */ /* 0x001f220000300a00 */
[----:B------:R-:W-:-:S03]  /*e0b90*/  PRMT R2, R4, 0x7771, RZ ;  /* 0x0000777104027816 */ /* 0x000fc600000000ff */
[----:B--2---:R0:W-:Y:S04]  /*e0ba0*/  @P5 STG.E.U8 desc[UR34][R28.64], R0 ;  /* 0x000000001c005986 */ /* 0x0041e8000c101122 */
[----:B------:R2:W-:Y:S04]  /*e0bb0*/  @P6 STG.E.U8 desc[UR34][R36.64], R2 ;  /* 0x0000000224006986 */ /* 0x0005e8000c101122 */
[----:B0-----:R-:W4:Y:S01]  /*e0bc0*/  LDL.LU.64 R28, [R1+0x2768] ;  /* 0x00276800011c7983 */ /* 0x001f220000300a00 */
[----:B------:R-:W-:-:S03]  /*e0bd0*/  PRMT R0, R4, 0x7772, RZ ;  /* 0x0000777204007816 */ /* 0x000fc600000000ff */
[----:B--2---:R-:W2:Y:S04]  /*e0be0*/  LDL.LU.64 R36, [R1+0x2760] ;  /* 0x0027600001247983 */ /* 0x004ea80000300a00 */
[----:B------:R0:W-:Y:S04]  /*e0bf0*/  @P4 STG.E.U8 desc[UR34][R52.64], R0 ;  /* 0x0000000034004986 */ /* 0x0001e8000c101122 */
[----:B0-----:R-:W2:Y:S01]  /*e0c00*/  LDL.LU.64 R52, [R1+0x2758] ;  /* 0x0027580001347983 */ /* 0x001ea20000300a00 */
[----:B------:R-:W-:Y:S01]  /*e0c10*/  ISETP.LT.AND P5, PT, R16, UR44, !P2 ;  /* 0x0000002c10007c0c */ /* 0x000fe2000d7a1270 */
[----:B------:R-:W0:Y:S01]  /*e0c20*/  LDCU UR44, c[0x0][0x398] ;  /* 0x00007300ff2c77ac */ /* 0x000e220008000800 */
[----:B------:R-:W-:-:S02]  /*e0c30*/  ISETP.LT.AND P1, PT, R61, UR45, !P2 ;  /* 0x0000002d3d007c0c */ /* 0x000fc4000d721270 */
[----:B------:R-:W-:Y:S01]  /*e0c40*/  PRMT R2, R4, 0x7773, RZ ;  /* 0x0000777304027816 */ /* 0x000fe200000000ff */
[----:B------:R-:W0:Y:S01]  /*e0c50*/  LDCU UR45, c[0x0][0x398] ;  /* 0x00007300ff2d77ac */ /* 0x000e220008000800 */
[----:B------:R-:W-:-:S07]  /*e0c60*/  PRMT R0, R10, 0x7770, RZ ;  /* 0x000077700a007816 */ /* 0x000fce00000000ff */
[----:B------:R0:W-:Y:S01]  /*e0c70*/  @P5 STG.E.U8 desc[UR34][R22.64], R2 ;  /* 0x0000000216005986 */ /* 0x0001e2000c101122 */
[----:B------:R-:W-:Y:S01]  /*e0c80*/  ISETP.LT.AND P6, PT, R8, UR21, !P2 ;  /* 0x0000001508007c0c */ /* 0x000fe2000d7c1270 */
[----:B------:R-:W1:Y:S01]  /*e0c90*/  LDCU UR21, c[0x0][0x398] ;  /* 0x00007300ff1577ac */ /* 0x000e620008000800 */
[----:B------:R-:W-:Y:S02]  /*e0ca0*/  ISETP.LT.AND P4, PT, R44, UR22, !P2 ;  /* 0x000000162c007c0c */ /* 0x000fe4000d781270 */
[----:B------:R-:W-:Y:S01]  /*e0cb0*/  ISETP.LT.AND P5, PT, R49, UR26, !P2 ;  /* 0x0000001a31007c0c */ /* 0x000fe2000d7a1270 */
[----:B------:R-:W1:Y:S01]  /*e0cc0*/  LDCU UR22, c[0x0][0x398] ;  /* 0x00007300ff1677ac */ /* 0x000e620008000800 */
[----:B------:R-:W1:Y:S01]  /*e0cd0*/  LDCU UR26, c[0x0][0x398] ;  /* 0x00007300ff1a77ac */ /* 0x000e620008000800 */
[C---:B0-----:R-:W-:Y:S01]  /*e0ce0*/  PRMT R2, R10.reuse, 0x7771, RZ ;  /* 0x000077710a027816 */ /* 0x041fe200000000ff */
[----:B---3--:R0:W-:Y:S04]  /*e0cf0*/  @P1 STG.E.U8 desc[UR34][R6.64], R0 ;  /* 0x0000000006001986 */ /* 0x0081e8000c101122 */
[----:B0-----:R-:W3:Y:S01]  /*e0d00*/  LDL.LU.64 R6, [R1+0x2750] ;  /* 0x0027500001067983 */ /* 0x001ee20000300a00 */
[----:B------:R-:W-:-:S02]  /*e0d10*/  PRMT R0, R10, 0x7772, RZ ;  /* 0x000077720a007816 */ /* 0x000fc400000000ff */
[----:B------:R-:W-:Y:S01]  /*e0d20*/  ISETP.LT.AND P1, PT, R32, UR28, !P2 ;  /* 0x0000001c20007c0c */ /* 0x000fe2000d721270 */
[----:B------:R-:W3:Y:S01]  /*e0d30*/  LDL.LU R4, [R1+0x228] ;  /* 0x0002280001047983 */ /* 0x000ee20000300800 */
[----:B------:R-:W0:Y:S03]  /*e0d40*/  LDCU UR28, c[0x0][0x398] ;  /* 0x00007300ff1c77ac */ /* 0x000e260008000800 */
[----:B------:R1:W-:Y:S01]  /*e0d50*/  @P6 STG.E.U8 desc[UR34][R18.64], R2 ;  /* 0x0000000212006986 */ /* 0x0003e2000c101122 */
[----:B------:R-:W-:Y:S01]  /*e0d60*/  ISETP.LT.AND P6, PT, R24, UR40, !P2 ;  /* 0x0000002818007c0c */ /* 0x000fe2000d7c1270 */
[----:B------:R-:W0:Y:S02]  /*e0d70*/  LDCU UR40, c[0x0][0x398] ;  /* 0x00007300ff2877ac */ /* 0x000e240008000800 */
[----:B----4-:R4:W-:Y:S01]  /*e0d80*/  @P4 STG.E.U8 desc[UR34][R20.64], R0 ;  /* 0x0000000014004986 */ /* 0x0109e2000c101122 */
[----:B------:R-:W-:Y:S01]  /*e0d90*/  ISETP.LT.AND P4, PT, R15, UR54, !P2 ;  /* 0x000000360f007c0c */ /* 0x000fe2000d781270 */
[----:B------:R-:W0:Y:S01]  /*e0da0*/  LDCU UR54, c[0x0][0x398] ;  /* 0x00007300ff3677ac */ /* 0x000e220008000800 */
[----:B-1----:R-:W-:Y:S01]  /*e0db0*/  PRMT R2, R10, 0x7773, RZ ;  /* 0x000077730a027816 */ /* 0x002fe200000000ff */
[----:B----4-:R-:W4:Y:S01]  /*e0dc0*/  LDL.LU.64 R20, [R1+0x2748] ;  /* 0x0027480001147983 */ /* 0x010f220000300a00 */
[----:B------:R-:W-:-:S03]  /*e0dd0*/  PRMT R0, R5, 0x7770, RZ ;  /* 0x0000777005007816 */ /* 0x000fc600000000ff */
[----:B------:R1:W-:Y:S04]  /*e0de0*/  @P5 STG.E.U8 desc[UR34][R56.64], R2 ;  /* 0x0000000238005986 */ /* 0x0003e8000c101122 */
[----:B-1----:R-:W4:Y:S01]  /*e0df0*/  LDL.LU.64 R56, [R1+0x2740] ;  /* 0x0027400001387983 */ /* 0x002f220000300a00 */
[----:B------:R-:W-:-:S03]  /*e0e00*/  PRMT R2, R5, 0x7771, RZ ;  /* 0x0000777105027816 */ /* 0x000fc600000000ff */
[----:B------:R1:W-:Y:S04]  /*e0e10*/  @P1 STG.E.U8 desc[UR34][R28.64], R0 ;  /* 0x000000001c001986 */ /* 0x0003e8000c101122 */
[----:B--2---:R-:W-:Y:S04]  /*e0e20*/  @P6 STG.E.U8 desc[UR34][R36.64], R2 ;  /* 0x0000000224006986 */ /* 0x004fe8000c101122 */
[----:B-1----:R-:W2:Y:S01]  /*e0e30*/  LDL.LU.64 R28, [R1+0x2738] ;  /* 0x00273800011c7983 */ /* 0x002ea20000300a00 */
[----:B------:R-:W-:-:S05]  /*e0e40*/  PRMT R0, R5, 0x7772, RZ ;  /* 0x0000777205007816 */ /* 0x000fca00000000ff */
[----:B------:R1:W-:Y:S04]  /*e0e50*/  @P4 STG.E.U8 desc[UR34][R52.64], R0 ;  /* 0x0000000034004986 */ /* 0x0003e8000c101122 */
[----:B-1----:R-:W2:Y:S01]  /*e0e60*/  LDL.LU.64 R52, [R1+0x2728] ;  /* 0x0027280001347983 */ /* 0x002ea20000300a00 */
[----:B------:R-:W-:Y:S02]  /*e0e70*/  ISETP.LT.AND P1, PT, R54, UR42, !P2 ;  /* 0x0000002a36007c0c */ /* 0x000fe4000d721270 */
[----:B------:R-:W-:Y:S01]  /*e0e80*/  PRMT R2, R5, 0x7773, RZ ;  /* 0x0000777305027816 */ /* 0x000fe200000000ff */
[----:B------:R-:W2:Y:S01]  /*e0e90*/  LDL.LU R10, [R1+0x28c] ;  /* 0x00028c00010a7983 */ /* 0x000ea20000300800 */
[----:B------:R-:W-:Y:S01]  /*e0ea0*/  ISETP.LT.AND P4, PT, R13, UR30, !P2 ;  /* 0x0000001e0d007c0c */ /* 0x000fe2000d781270 */
[----:B------:R-:W-:Y:S01]  /*e0eb0*/  VIADD R0, R11, 0x30 ;  /* 0x000000300b007836 */ /* 0x000fe20000000000 */
[----:B------:R-:W-:Y:S01]  /*e0ec0*/  ISETP.LT.AND P5, PT, R12, UR24, !P2 ;  /* 0x000000180c007c0c */ /* 0x000fe2000d7a1270 */
[----:B------:R-:W2:Y:S01]  /*e0ed0*/  LDL.LU.64 R22, [R1+0x2720] ;  /* 0x0027200001167983 */ /* 0x000ea20000300a00 */
[----:B------:R-:W-:Y:S01]  /*e0ee0*/  ISETP.LT.AND P6, PT, R60, UR32, !P2 ;  /* 0x000000203c007c0c */ /* 0x000fe2000d7c1270 */
[----:B------:R-:W1:Y:S02]  /*e0ef0*/  LDCU UR30, c[0x0][0x398] ;  /* 0x00007300ff1e77ac */ /* 0x000e640008000800 */
[----:B------:R-:W2:Y:S01]  /*e0f00*/  LDL.LU.64 R36, [R1+0x2718] ;  /* 0x0027180001247983 */ /* 0x000ea20000300a00 */
[----:B------:R-:W-:Y:S01]  /*e0f10*/  ISETP.LT.AND P2, PT, R48, UR23, !P2 ;  /* 0x0000001730007c0c */ /* 0x000fe2000d741270 */
[----:B------:R-:W0:Y:S01]  /*e0f20*/  LDCU UR24, c[0x0][0x398] ;  /* 0x00007300ff1877ac */ /* 0x000e220008000800 */
[----:B------:R-:W0:Y:S01]  /*e0f30*/  LDCU UR32, c[0x0][0x398] ;  /* 0x00007300ff2077ac */ /* 0x000e220008000800 */
[----:B------:R-:W0:Y:S01]  /*e0f40*/  LDCU UR23, c[0x0][0x398] ;  /* 0x00007300ff1777ac */ /* 0x000e220008000800 */
[----:B------:R-:W0:Y:S01]  /*e0f50*/  LDCU UR42, c[0x0][0x398] ;  /* 0x00007300ff2a77ac */ /* 0x000e220008000800 */
[----:B---3--:R3:W-:Y:S04]  /*e0f60*/  @P1 STG.E.U8 desc[UR34][R6.64], R2 ;  /* 0x0000000206001986 */ /* 0x0087e8000c101122 */
[----:B---3--:R-:W3:Y:S01]  /*e0f70*/  LDL.LU.64 R6, [R1+0x2710] ;  /* 0x0027100001067983 */ /* 0x008ee20000300a00 */
[----:B------:R-:W-:Y:S01]  /*e0f80*/  ISETP.GE.AND P1, PT, R0, UR9, PT ;  /* 0x0000000900007c0c */ /* 0x000fe2000bf26270 */
[----:B------:R-:W0:Y:S01]  /*e0f90*/  LDCU UR9, c[0x0][0x398] ;  /* 0x00007300ff0977ac */ /* 0x000e220008000800 */
[----:B------:R-:W-:-:S02]  /*e0fa0*/  PRMT R0, R4, 0x7770, RZ ;  /* 0x0000777004007816 */ /* 0x000fc400000000ff */
[----:B------:R-:W-:-:S03]  /*e0fb0*/  PRMT R2, R4, 0x7771, RZ ;  /* 0x0000777104027816 */ /* 0x000fc600000000ff */
[----:B----4-:R4:W-:Y:S02]  /*e0fc0*/  @P4 STG.E.U8 desc[UR34][R20.64], R0 ;  /* 0x0000000014004986 */ /* 0x0109e4000c101122 */
[C---:B----4-:R-:W-:Y:S02]  /*e0fd0*/  PRMT R0, R4.reuse, 0x7772, RZ ;  /* 0x0000777204007816 */ /* 0x050fe400000000ff */
[----:B------:R-:W4:Y:S04]  /*e0fe0*/  LDL.LU.64 R20, [R1+0x2700] ;  /* 0x0027000001147983 */ /* 0x000f280000300a00 */
[----:B------:R-:W-:Y:S04]  /*e0ff0*/  @P5 STG.E.U8 desc[UR34][R56.64], R2 ;  /* 0x0000000238005986 */ /* 0x000fe8000c101122 */
[----:B------:R-:W3:Y:S04]  /*e1000*/  LDL.LU R5, [R1+0x27c] ;  /* 0x00027c0001057983 */ /* 0x000ee80000300800 */
[----:B------:R-:W4:Y:S04]  /*e1010*/  LDL.LU.64 R18, [R1+0x2708] ;  /* 0x0027080001127983 */ /* 0x000f280000300a00 */
[----:B--2---:R2:W-:Y:S02]  /*e1020*/  @P6 STG.E.U8 desc[UR34][R28.64], R0 ;  /* 0x000000001c006986 */ /* 0x0045e4000c101122 */
[----:B--2---:R-:W-:-:S05]  /*e1030*/  PRMT R0, R4, 0x7773, RZ ;  /* 0x0000777304007816 */ /* 0x004fca00000000ff */
[----:B------:R2:W-:Y:S04]  /*e1040*/  @P2 STG.E.U8 desc[UR34][R52.64], R0 ;  /* 0x0000000034002986 */ /* 0x0005e8000c101122 */
[----:B--2---:R-:W2:Y:S01]  /*e1050*/  LDL.LU.64 R52, [R1+0x26f8] ;  /* 0x0026f80001347983 */ /* 0x004ea20000300a00 */
[----:B------:R-:W-:Y:S01]  /*e1060*/  ISETP.LT.AND P4, PT, R9, UR36, !P3 ;  /* 0x0000002409007c0c */ /* 0x000fe2000df81270 */
[----:B------:R-:W0:Y:S01]  /*e1070*/  LDCU UR36, c[0x0][0x398] ;  /* 0x00007300ff2477ac */ /* 0x000e220008000800 */
[----:B------:R-:W-:Y:S01]  /*e1080*/  ISETP.LT.AND P5, PT, R40, UR38, !P3 ;  /* 0x0000002628007c0c */ /* 0x000fe2000dfa1270 */
[----:B------:R-:W2:Y:S01]  /*e1090*/  LDL.LU.64 R56, [R1+0x26f0] ;  /* 0x0026f00001387983 */ /* 0x000ea20000300a00 */
[----:B------:R-:W-:Y:S01]  /*e10a0*/  ISETP.LT.AND P6, PT, R14, UR52, !P3 ;  /* 0x000000340e007c0c */ /* 0x000fe2000dfc1270 */
[----:B------:R-:W0:Y:S01]  /*e10b0*/  LDCU UR38, c[0x0][0x398] ;  /* 0x00007300ff2677ac */ /* 0x000e220008000800 */
[C---:B------:R-:W-:Y:S01]  /*e10c0*/  PRMT R4, R10.reuse, 0x7770, RZ ;  /* 0x000077700a047816 */ /* 0x040fe200000000ff */
[----:B------:R-:W2:Y:S01]  /*e10d0*/  LDL.LU.64 R28, [R1+0x26e0] ;  /* 0x0026e000011c7983 */ /* 0x000ea20000300a00 */
[C---:B------:R-:W-:Y:S01]  /*e10e0*/  PRMT R3, R10.reuse, 0x7771, RZ ;  /* 0x000077710a037816 */ /* 0x040fe200000000ff */
[----:B------:R-:W0:Y:S01]  /*e10f0*/  LDCU UR52, c[0x0][0x398] ;  /* 0x00007300ff3477ac */ /* 0x000e220008000800 */
[----:B------:R-:W-:-:S02]  /*e1100*/  PRMT R2, R10, 0x7772, RZ ;  /* 0x000077720a027816 */ /* 0x000fc400000000ff */
[----:B------:R-:W-:Y:S02]  /*e1110*/  PRMT R0, R10, 0x7773, RZ ;  /* 0x000077730a007816 */ /* 0x000fe400000000ff */
[----:B------:R-:W2:Y:S04]  /*e1120*/  LDL.LU R10, [R1+0x23c] ;  /* 0x00023c00010a7983 */ /* 0x000ea80000300800 */
[----:B------:R3:W-:Y:S04]  /*e1130*/  @P4 STG.E.U8 desc[UR34][R22.64], R4 ;  /* 0x0000000416004986 */ /* 0x0007e8000c101122 */
[----:B------:R0:W-:Y:S01]  /*e1140*/  @P5 STG.E.U8 desc[UR34][R36.64], R3 ;  /* 0x0000000324005986 */ /* 0x0001e2000c101122 */
[----:B------:R-:W-:Y:S01]  /*e1150*/  ISETP.LT.AND P2, PT, R16, UR53, !P3 ;  /* 0x0000003510007c0c */ /* 0x000fe2000df41270 */
[----:B------:R-:W0:Y:S01]  /*e1160*/  LDCU UR53, c[0x0][0x398] ;  /* 0x00007300ff3577ac */ /* 0x000e220008000800 */
[----:B------:R-:W-:-:S02]  /*e1170*/  ISETP.LT.AND P4, PT, R61, UR8, !P3 ;  /* 0x000000083d007c0c */ /* 0x000fc4000df81270 */
[C---:B---3--:R-:W-:Y:S01]  /*e1180*/  PRMT R4, R5.reuse, 0x7770, RZ ;  /* 0x0000777005047816 */ /* 0x048fe200000000ff */
[----:B------:R3:W-:Y:S01]  /*e1190*/  @P6 STG.E.U8 desc[UR34][R6.64], R2 ;  /* 0x0000000206006986 */ /* 0x0007e2000c101122 */
[----:B0-----:R-:W-:Y:S01]  /*e11a0*/  PRMT R3, R5, 0x7771, RZ ;  /* 0x0000777105037816 */ /* 0x001fe200000000ff */
[----:B------:R-:W0:Y:S02]  /*e11b0*/  LDCU UR8, c[0x0][0x398] ;  /* 0x00007300ff0877ac */ /* 0x000e240008000800 */
[----:B---3--:R-:W3:Y:S01]  /*e11c0*/  LDL.LU.64 R6, [R1+0x26d8] ;  /* 0x0026d80001067983 */ /* 0x008ee20000300a00 */
[----:B------:R-:W-:Y:S01]  /*e11d0*/  ISETP.LT.AND P6, PT, R8, UR6, !P3 ;  /* 0x0000000608007c0c */ /* 0x000fe2000dfc1270 */
[----:B------:R-:W0:Y:S02]  /*e11e0*/  LDCU UR6, c[0x0][0x398] ;  /* 0x00007300ff0677ac */ /* 0x000e240008000800 */
[----:B----4-:R4:W-:Y:S04]  /*e11f0*/  @P2 STG.E.U8 desc[UR34][R20.64], R0 ;  /* 0x0000000014002986 */ /* 0x0109e8000c101122 */
[----:B------:R-:W3:Y:S04]  /*e1200*/  LDL.LU.64 R36, [R1+0x26e8] ;  /* 0x0026e80001247983 */ /* 0x000ee80000300a00 */
[----:B------:R-:W-:Y:S04]  /*e1210*/  @P4 STG.E.U8 desc[UR34][R18.64], R4 ;  /* 0x0000000412004986 */ /* 0x000fe8000c101122 */
[----:B----4-:R-:W4:Y:S04]  /*e1220*/  LDL.LU.64 R20, [R1+0x26d0] ;  /* 0x0026d00001147983 */ /* 0x010f280000300a00 */
[----:B--2---:R2:W-:Y:S04]  /*e1230*/  @P6 STG.E.U8 desc[UR34][R52.64], R3 ;  /* 0x0000000334006986 */ /* 0x0045e8000c101122 */
[----:B--2---:R-:W2:Y:S01]  /*e1240*/  LDL.LU.64 R52, [R1+0x26c0] ;  /* 0x0026c00001347983 */ /* 0x004ea20000300a00 */
[----:B------:R-:W-:Y:S01]  /*e1250*/  ISETP.LT.AND P2, PT, R44, UR4, !P3 ;  /* 0x000000042c007c0c */ /* 0x000fe2000df41270 */
[----:B------:R-:W0:Y:S01]  /*e1260*/  LDCU UR4, c[0x0][0x398] ;  /* 0x00007300ff0477ac */ /* 0x000e220008000800 */
[----:B------:R-:W-:-:S02]  /*e1270*/  ISETP.LT.AND P5, PT, R49, UR10, !P3 ;  /* 0x0000000a31007c0c */ /* 0x000fc4000dfa1270 */
[----:B------:R-:W-:Y:S01]  /*e1280*/  ISETP.LT.AND P4, PT, R32, UR14, !P3 ;  /* 0x0000000e20007c0c */ /* 0x000fe2000df81270 */
[----:B------:R-:W0:Y:S01]  /*e1290*/  LDCU UR10, c[0x0][0x398] ;  /* 0x00007300ff0a77ac */ /* 0x000e220008000800 */
[C---:B------:R-:W-:Y:S02]  /*e12a0*/  PRMT R2, R5.reuse, 0x7772, RZ ;  /* 0x0000777205027816 */ /* 0x040fe400000000ff */
[----:B------:R-:W-:Y:S01]  /*e12b0*/  PRMT R0, R5, 0x7773, RZ ;  /* 0x0000777305007816 */ /* 0x000fe200000000ff */
[----:B------:R-:W0:Y:S01]  /*e12c0*/  LDCU UR14, c[0x0][0x398] ;  /* 0x00007300ff0e77ac */ /* 0x000e220008000800 */
[----:B------:R-:W2:Y:S04]  /*e12d0*/  LDL.LU R5, [R1+0x2fc] ;  /* 0x0002fc0001057983 */ /* 0x000ea80000300800 */
[----:B------:R1:W-:Y:S04]  /*e12e0*/  @P2 STG.E.U8 desc[UR34][R56.64], R2 ;  /* 0x0000000238002986 */ /* 0x0003e8000c101122 */
[----:B------:R-:W2:Y:S04]  /*e12f0*/  LDL.LU.64 R22, [R1+0x26c8] ;  /* 0x0026c80001167983 */ /* 0x000ea80000300a00 */
[----:B------:R0:W-:Y:S01]  /*e1300*/  @P5 STG.E.U8 desc[UR34][R28.64], R0 ;  /* 0x000000001c005986 */ /* 0x0001e2000c101122 */
[----:B-1----:R-:W-:-:S03]  /*e1310*/  PRMT R2, R10, 0x7770, RZ ;  /* 0x000077700a027816 */ /* 0x002fc600000000ff */
[----:B------:R-:W2:Y:S04]  /*e1320*/  LDL.LU.64 R18, [R1+0x26b8] ;  /* 0x0026b80001127983 */ /* 0x000ea80000300a00 */
[----:B0-----:R-:W2:Y:S01]  /*e1330*/  LDL.LU.64 R28, [R1+0x26b0] ;  /* 0x0026b000011c7983 */ /* 0x001ea20000300a00 */
[----:B------:R-:W-:Y:S02]  /*e1340*/  ISETP.LT.AND P5, PT, R24, UR12, !P3 ;  /* 0x0000000c18007c0c */ /* 0x000fe4000dfa1270 */
[----:B------:R-:W-:Y:S01]  /*e1350*/  ISETP.LT.AND P6, PT, R15, UR16, !P3 ;  /* 0x000000100f007c0c */ /* 0x000fe2000dfc1270 */
[----:B------:R-:W-:Y:S01]  /*e1360*/  VIADD R0, R11, 0x31 ;  /* 0x000000310b007836 */ /* 0x000fe20000000000 */
[----:B------:R-:W-:Y:S01]  /*e1370*/  PRMT R3, R10, 0x7771, RZ ;  /* 0x000077710a037816 */ /* 0x000fe200000000ff */
[----:B------:R-:W0:Y:S03]  /*e1380*/  LDCU UR12, c[0x0][0x398] ;  /* 0x00007300ff0c77ac */ /* 0x000e260008000800 */
[----:B------:R-:W-:Y:S01]  /*e1390*/  ISETP.GE.AND P2, PT, R0, UR5, PT ;  /* 0x0000000500007c0c */ /* 0x000fe2000bf46270 */
[----:B------:R-:W1:Y:S01]  /*e13a0*/  LDCU UR5, c[0x0][0x398] ;  /* 0x00007300ff0577ac */ /* 0x000e620008000800 */
[----:B------:R-:W-:Y:S01]  /*e13b0*/  PRMT R0, R10, 0x7773, RZ ;  /* 0x000077730a007816 */ /* 0x000fe200000000ff */
[----:B------:R-:W0:Y:S01]  /*e13c0*/  LDCU UR16, c[0x0][0x398] ;  /* 0x00007300ff1077ac */ /* 0x000e220008000800 */
[----:B---3--:R3:W-:Y:S04]  /*e13d0*/  @P4 STG.E.U8 desc[UR34][R6.64], R2 ;  /* 0x0000000206004986 */ /* 0x0087e8000c101122 */
[----:B---3--:R-:W3:Y:S01]  /*e13e0*/  LDL.LU.64 R6, [R1+0x26a8] ;  /* 0x0026a80001067983 */ /* 0x008ee20000300a00 */
[----:B------:R-:W-:Y:S01]  /*e13f0*/  ISETP.LT.AND P4, PT, R54, UR18, !P3 ;  /* 0x0000001236007c0c */ /* 0x000fe2000df81270 */
[----:B------:R-:W0:Y:S01]  /*e1400*/  LDCU UR18, c[0x0][0x398] ;  /* 0x00007300ff1277ac */ /* 0x000e220008000800 */
[----:B------:R-:W-:-:S02]  /*e1410*/  PRMT R2, R10, 0x7772, RZ ;  /* 0x000077720a027816 */ /* 0x000fc400000000ff */
[----:B------:R-:W3:Y:S04]  /*e1420*/  LDL.LU R10, [R1+0x2ec] ;  /* 0x0002ec00010a7983 */ /* 0x000ee80000300800 */
[----:B------:R-:W-:Y:S04]  /*e1430*/  @P5 STG.E.U8 desc[UR34][R36.64], R3 ;  /* 0x0000000324005986 */ /* 0x000fe8000c101122 */
[----:B----4-:R-:W-:Y:S04]  /*e1440*/  @P6 STG.E.U8 desc[UR34][R20.64], R2 ;  /* 0x0000000214006986 */ /* 0x010fe8000c101122 */
[----:B------:R-:W4:Y:S04]  /*e1450*/  LDL.LU.64 R56, [R1+0x26a0] ;  /* 0x0026a00001387983 */ /* 0x000f280000300a00 */
[----:B--2---:R2:W-:Y:S04]  /*e1460*/  @P4 STG.E.U8 desc[UR34][R52.64], R0 ;  /* 0x0000000034004986 */ /* 0x0045e8000c101122 */
[----:B--2---:R-:W2:Y:S04]  /*e1470*/  LDL.LU.64 R52, [R1+0x2698] ;  /* 0x0026980001347983 */ /* 0x004ea80000300a00 */
[----:B------:R-:W2:Y:S01]  /*e1480*/  LDL.LU.64 R20, [R1+0x2690] ;  /* 0x0026900001147983 */ /* 0x000ea20000300a00 */
[----:B------:R-:W-:Y:S01]  /*e1490*/  ISETP.LT.AND P6, PT, R13, UR20, !P3 ;  /* 0x000000140d007c0c */ /* 0x000fe2000dfc1270 */
[----:B------:R-:W0:Y:S01]  /*e14a0*/  LDCU UR20, c[0x0][0x398] ;  /* 0x00007300ff1477ac */ /* 0x000e220008000800 */
[----:B------:R-:W-:Y:S01]  /*e14b0*/  ISETP.LT.AND P5, PT, R12, UR19, !P3 ;  /* 0x000000130c007c0c */ /* 0x000fe2000dfa1270 */
[----:B------:R-:W2:Y:S01]  /*e14c0*/  LDL.LU.64 R36, [R1+0x2680] ;  /* 0x0026800001247983 */ /* 0x000ea20000300a00 */
[----:B------:R-:W-:Y:S01]  /*e14d0*/  ISETP.LT.AND P4, PT, R60, UR48, !P3 ;  /* 0x000000303c007c0c */ /* 0x000fe2000df81270 */
[----:B------:R-:W0:Y:S01]  /*e14e0*/  LDCU UR19, c[0x0][0x398] ;  /* 0x00007300ff1377ac */ /* 0x000e220008000800 */
[----:B------:R-:W-:-:S02]  /*e14f0*/  ISETP.LT.AND P3, PT, R48, UR47, !P3 ;  /* 0x0000002f30007c0c */ /* 0x000fc4000df61270 */
[C---:B------:R-:W-:Y:S01]  /*e1500*/  PRMT R4, R5.reuse, 0x7770, RZ ;  /* 0x0000777005047816 */ /* 0x040fe200000000ff */
[----:B------:R-:W0:Y:S01]  /*e1510*/  LDCU UR47, c[0x0][0x398] ;  /* 0x00007300ff2f77ac */ /* 0x000e220008000800 */
[C---:B------:R-:W-:Y:S02]  /*e1520*/  PRMT R3, R5.reuse, 0x7771, RZ ;  /* 0x0000777105037816 */ /* 0x040fe400000000ff */
[C---:B------:R-:W-:Y:S02]  /*e1530*/  PRMT R2, R5.reuse, 0x7772, RZ ;  /* 0x0000777205027816 */ /* 0x040fe400000000ff */
[----:B------:R-:W-:Y:S01]  /*e1540*/  PRMT R0, R5, 0x7773, RZ ;  /* 0x0000777305007816 */ /* 0x000fe200000000ff */
[----:B------:R-:W0:Y:S01]  /*e1550*/  LDCU UR48, c[0x0][0x398] ;  /* 0x00007300ff3077ac */ /* 0x000e220008000800 */
[----:B------:R-:W2:Y:S04]  /*e1560*/  LDL.LU R5, [R1+0x2dc] ;  /* 0x0002dc0001057983 */ /* 0x000ea80000300800 */
[----:B------:R0:W-:Y:S04]  /*e1570*/  @P6 STG.E.U8 desc[UR34][R22.64], R4 ;  /* 0x0000000416006986 */ /* 0x0001e8000c101122 */
[----:B------:R-:W-:Y:S04]  /*e1580*/  @P5 STG.E.U8 desc[UR34][R18.64], R3 ;  /* 0x0000000312005986 */ /* 0x000fe8000c101122 */
[----:B------:R-:W-:Y:S04]  /*e1590*/  @P4 STG.E.U8 desc[UR34][R28.64], R2 ;  /* 0x000000021c004986 */ /* 0x000fe8000c101122 */
[----:B------:R-:W2:Y:S04]  /*e15a0*/  LDL.LU.64 R26, [R1+0x2688] ;  /* 0x00268800011a7983 */ /* 0x000ea80000300a00 */
[----:B0-----:R-:W2:Y:S01]  /*e15b0*/  LDL.LU.64 R22, [R1+0x2678] ;  /* 0x0026780001167983 */ /* 0x001ea20000300a00 */
[----:B------:R-:W-:Y:S01]  /*e15c0*/  ISETP.LT.AND P4, PT, R9, UR46, !P0 ;  /* 0x0000002e09007c0c */ /* 0x000fe2000c781270 */
[----:B------:R-:W0:Y:S01]  /*e15d0*/  LDCU UR46, c[0x0][0x398] ;  /* 0x00007300ff2e77ac */ /* 0x000e220008000800 */
[----:B------:R-:W-:-:S02]  /*e15e0*/  ISETP.LT.AND P5, PT, R40, UR44, !P0 ;  /* 0x0000002c28007c0c */ /* 0x000fc4000c7a1270 */
[----:B------:R-:W-:Y:S01]  /*e15f0*/  ISETP.LT.AND P6, PT, R14, UR45, !P0 ;  /* 0x0000002d0e007c0c */ /* 0x000fe2000c7c1270 */
[----:B------:R-:W0:Y:S01]  /*e1600*/  LDCU UR44, c[0x0][0x398] ;  /* 0x00007300ff2c77ac */ /* 0x000e220008000800 */
[----:B------:R-:W0:Y:S01]  /*e1610*/  LDCU UR45, c[0x0][0x398] ;  /* 0x00007300ff2d77ac */ /* 0x000e220008000800 */
[----:B---3--:R3:W-:Y:S04]  /*e1620*/  @P3 STG.E.U8 desc[UR34][R6.64], R0 ;  /* 0x0000000006003986 */ /* 0x0087e8000c101122 */
[----:B---3--:R-:W3:Y:S04]  /*e1630*/  LDL.LU.64 R6, [R1+0x2670] ;  /* 0x0026700001067983 */ /* 0x008ee80000300a00 */
[----:B------:R-:W3:Y:S01]  /*e1640*/  LDL.LU.64 R28, [R1+0x2660] ;  /* 0x00266000011c7983 */ /* 0x000ee20000300a00 */
[----:B------:R-:W-:-:S02]  /*e1650*/  PRMT R4, R10, 0x7770, RZ ;  /* 0x000077700a047816 */ /* 0x000fc400000000ff */
[C---:B------:R-:W-:Y:S02]  /*e1660*/  PRMT R3, R10.reuse, 0x7771, RZ ;  /* 0x000077710a037816 */ /* 0x040fe400000000ff */
[----:B------:R-:W-:Y:S01]  /*e1670*/  PRMT R2, R10, 0x7772, RZ ;  /* 0x000077720a027816 */ /* 0x000fe200000000ff */
[----:B----4-:R-:W-:Y:S04]  /*e1680*/  @P4 STG.E.U8 desc[UR34][R56.64], R4 ;  /* 0x0000000438004986 */ /* 0x010fe8000c101122 */
[----:B--2---:R2:W-:Y:S04]  /*e1690*/  @P5 STG.E.U8 desc[UR34][R52.64], R3 ;  /* 0x0000000334005986 */ /* 0x0045e8000c101122 */
[----:B------:R4:W-:Y:S04]  /*e16a0*/  @P6 STG.E.U8 desc[UR34][R20.64], R2 ;  /* 0x0000000214006986 */ /* 0x0009e8000c101122 */
[----:B--2---:R-:W2:Y:S04]  /*e16b0*/  LDL.LU R52, [R1+0x2cc] ;  /* 0x0002cc0001347983 */ /* 0x004ea80000300800 */
[----:B----4-:R-:W4:Y:S01]  /*e16c0*/  LDL.LU.64 R20, [R1+0x2668] ;  /* 0x0026680001147983 */ /* 0x010f220000300a00 */
[----:B------:R-:W-:Y:S01]  /*e16d0*/  ISETP.LT.AND P3, PT, R16, UR21, !P0 ;  /* 0x0000001510007c0c */ /* 0x000fe2000c761270 */
[----:B------:R-:W0:Y:S01]  /*e16e0*/  LDCU UR21, c[0x0][0x398] ;  /* 0x00007300ff1577ac */ /* 0x000e220008000800 */
[----:B------:R-:W-:Y:S01]  /*e16f0*/  ISETP.LT.AND P5, PT, R61, UR22, !P0 ;  /* 0x000000163d007c0c */ /* 0x000fe2000c7a1270 */
[----:B------:R-:W4:Y:S01]  /*e1700*/  LDL.LU.64 R18, [R1+0x2658] ;  /* 0x0026580001127983 */ /* 0x000f220000300a00 */
[----:B------:R-:W-:Y:S01]  /*e1710*/  ISETP.LT.AND P6, PT, R8, UR49, !P0 ;  /* 0x0000003108007c0c */ /* 0x000fe2000c7c1270 */
[----:B------:R-:W0:Y:S01]  /*e1720*/  LDCU UR22, c[0x0][0x398] ;  /* 0x00007300ff1677ac */ /* 0x000e220008000800 */
[----:B------:R-:W-:Y:S01]  /*e1730*/  ISETP.LT.AND P4, PT, R44, UR26, !P0 ;  /* 0x0000001a2c007c0c */ /* 0x000fe2000c781270 */
[----:B------:R-:W4:Y:S01]  /*e1740*/  LDL.LU.64 R56, [R1+0x2650] ;  /* 0x0026500001387983 */ /* 0x000f220000300a00 */
[----:B------:R-:W-:Y:S01]  /*e1750*/  PRMT R0, R10, 0x7773, RZ ;  /* 0x000077730a007816 */ /* 0x000fe200000000ff */
[----:B------:R-:W0:Y:S01]  /*e1760*/  LDCU UR26, c[0x0][0x398] ;  /* 0x00007300ff1a77ac */ /* 0x000e220008000800 */
[----:B------:R-:W-:-:S02]  /*e1770*/  PRMT R4, R5, 0x7770, RZ ;  /* 0x0000777005047816 */ /* 0x000fc400000000ff */
[C---:B------:R-:W-:Y:S01]  /*e1780*/  PRMT R3, R5.reuse, 0x7771, RZ ;  /* 0x0000777105037816 */ /* 0x040fe200000000ff */
[----:B------:R1:W-:Y:S01]  /*e1790*/  @P3 STG.E.U8 desc[UR34][R36.64], R0 ;  /* 0x0000000024003986 */ /* 0x0003e2000c101122 */
[----:B------:R-:W-:Y:S02]  /*e17a0*/  PRMT R2, R5, 0x7772, RZ ;  /* 0x0000777205027816 */ /* 0x000fe400000000ff */
[----:B------:R-:W-:Y:S01]  /*e17b0*/  ISETP.LT.AND P3, PT, R49, UR40, !P0 ;  /* 0x0000002831007c0c */ /* 0x000fe2000c761270 */
[----:B------:R-:W0:Y:S01]  /*e17c0*/  LDCU UR40, c[0x0][0x398] ;  /* 0x00007300ff2877ac */ /* 0x000e220008000800 */
[----:B------:R-:W-:Y:S04]  /*e17d0*/  @P5 STG.E.U8 desc[UR34][R26.64], R4 ;  /* 0x000000041a005986 */ /* 0x000fe8000c101122 */
[----:B-1----:R-:W4:Y:S04]  /*e17e0*/  LDL.LU.64 R36, [R1+0x2640] ;  /* 0x0026400001247983 */ /* 0x002f280000300a00 */
[----:B------:R-:W4:Y:S04]  /*e17f0*/  LDL.LU R53, [R1+0x22c] ;  /* 0x00022c0001357983 */ /* 0x000f280000300800 */
[----:B------:R-:W-:Y:S01]  /*e1800*/  @P6 STG.E.U8 desc[UR34][R22.64], R3 ;  /* 0x0000000316006986 */ /* 0x000fe2000c101122 */
[----:B------:R-:W-:-:S02]  /*e1810*/  PRMT R0, R5, 0x7773, RZ ;  /* 0x0000777305007816 */ /* 0x000fc400000000ff */
[----:B------:R-:W-:Y:S01]  /*e1820*/  ISETP.LT.AND P5, PT, R32, UR28, !P0 ;  /* 0x0000001c20007c0c */ /* 0x000fe2000c7a1270 */
[----:B------:R-:W1:Y:S01]  /*e1830*/  LDCU UR28, c[0x0][0x398] ;  /* 0x00007300ff1c77ac */ /* 0x000e620008000800 */
[----:B---3--:R3:W-:Y:S04]  /*e1840*/  @P4 STG.E.U8 desc[UR34][R6.64], R2 ;  /* 0x0000000206004986 */ /* 0x0087e8000c101122 */
[----:B---3--:R-:W3:Y:S04]  /*e1850*/  LDL.LU.64 R6, [R1+0x2638] ;  /* 0x0026380001067983 */ /* 0x008ee80000300a00 */
[----:B------:R0:W-:Y:S04]  /*e1860*/  @P3 STG.E.U8 desc[UR34][R28.64], R0 ;  /* 0x000000001c003986 */ /* 0x0001e8000c101122 */
[----:B0-----:R-:W3:Y:S01]  /*e1870*/  LDL.LU.64 R28, [R1+0x2648] ;  /* 0x00264800011c7983 */ /* 0x001ee20000300a00 */
[----:B--2---:R-:W-:-:S05]  /*e1880*/  PRMT R4, R52, 0x7770, RZ ;  /* 0x0000777034047816 */ /* 0x004fca00000000ff */
[----:B----4-:R0:W-:Y:S04]  /*e1890*/  @P5 STG.E.U8 desc[UR34][R20.64], R4 ;  /* 0x0000000414005986 */ /* 0x0101e8000c101122 */
[----:B0-----:R-:W2:Y:S01]  /*e18a0*/  LDL.LU.64 R20, [R1+0x2630] ;  /* 0x0026300001147983 */ /* 0x001ea20000300a00 */
[----:B------:R-:W-:Y:S01]  /*e18b0*/  ISETP.LT.AND P6, PT, R24, UR30, !P0 ;  /* 0x0000001e18007c0c */ /* 0x000fe2000c7c1270 */
[----:B------:R-:W0:Y:S01]  /*e18c0*/  LDCU UR30, c[0x0][0x398] ;  /* 0x00007300ff1e77ac */ /* 0x000e220008000800 */
[----:B------:R-:W-:Y:S02]  /*e18d0*/  ISETP.LT.AND P3, PT, R15, UR24, !P0 ;  /* 0x000000180f007c0c */ /* 0x000fe4000c761270 */
[----:B------:R-:W-:Y:S01]  /*e18e0*/  PRMT R3, R52, 0x7771, RZ ;  /* 0x0000777134037816 */ /* 0x000fe200000000ff */
[----:B------:R-:W4:Y:S01]  /*e18f0*/  LDCU UR24, c[0x0][0x398] ;  /* 0x00007300ff1877ac */ /* 0x000f220008000800 */
[----:B------:R-:W-:-:S02]  /*e1900*/  ISETP.LT.AND P4, PT, R54, UR9, !P0 ;  /* 0x0000000936007c0c */ /* 0x000fc4000c781270 */
[C---:B------:R-:W-:Y:S01]  /*e1910*/  PRMT R2, R52.reuse, 0x7772, RZ ;  /* 0x0000777234027816 */ /* 0x040fe200000000ff */
[----:B------:R-:W0:Y:S01]  /*e1920*/  LDCU UR9, c[0x0][0x398] ;  /* 0x00007300ff0977ac */ /* 0x000e220008000800 */
[----:B------:R-:W-:Y:S02]  /*e1930*/  PRMT R0, R52, 0x7773, RZ ;  /* 0x0000777334007816 */ /* 0x000fe400000000ff */
[----:B------:R-:W4:Y:S04]  /*e1940*/  LDL.LU R52, [R1+0x260] ;  /* 0x0002600001347983 */ /* 0x000f280000300800 */
[----:B------:R0:W-:Y:S01]  /*e1950*/  @P6 STG.E.U8 desc[UR34][R18.64], R3 ;  /* 0x0000000312006986 */ /* 0x0001e2000c101122 */
[----:B------:R-:W-:Y:S01]  /*e1960*/  ISETP.LT.AND P6, PT, R13, UR32, !P0 ;  /* 0x000000200d007c0c */ /* 0x000fe2000c7c1270 */
[----:B------:R-:W1:Y:S02]  /*e1970*/  LDCU UR32, c[0x0][0x398] ;  /* 0x00007300ff2077ac */ /* 0x000e640008000800 */
[----:B------:R0:W-:Y:S01]  /*e1980*/  @P3 STG.E.U8 desc[UR34][R56.64], R2 ;  /* 0x0000000238003986 */ /* 0x0001e2000c101122 */
[----:B------:R-:W-:Y:S01]  /*e1990*/  ISETP.LT.AND P5, PT, R12, UR23, !P0 ;  /* 0x000000170c007c0c */ /* 0x000fe2000c7a1270 */
[----:B------:R-:W1:Y:S02]  /*e19a0*/  LDCU UR23, c[0x0][0x398] ;  /* 0x00007300ff1777ac */ /* 0x000e640008000800 */
[----:B0-----:R-:W4:Y:S04]  /*e19b0*/  LDL.LU.64 R18, [R1+0x2628] ;  /* 0x0026280001127983 */ /* 0x001f280000300a00 */
[----:B------:R-:W4:Y:S01]  /*e19c0*/  LDL.LU.64 R56, [R1+0x2620] ;  /* 0x0026200001387983 */ /* 0x000f220000300a00 */
[----:B------:R-:W-:-:S03]  /*e19d0*/  PRMT R2, R53, 0x7770, RZ ;  /* 0x0000777035027816 */ /* 0x000fc600000000ff */
[----:B------:R0:W-:Y:S01]  /*e19e0*/  @P4 STG.E.U8 desc[UR34][R36.64], R0 ;  /* 0x0000000024004986 */ /* 0x0001e2000c101122 */
[----:B------:R-:W-:-:S03]  /*e19f0*/  PRMT R3, R53, 0x7771, RZ ;  /* 0x0000777135037816 */ /* 0x000fc600000000ff */
[----:B0-----:R-:W4:Y:S01]  /*e1a00*/  LDL.LU.64 R36, [R1+0x1a40] ;  /* 0x001a400001247983 */ /* 0x001f220000300a00 */
[----:B------:R-:W-:Y:S01]  /*e1a10*/  ISETP.LT.AND P4, PT, R60, UR36, !P0 ;  /* 0x000000243c007c0c */ /* 0x000fe2000c781270 */
[----:B------:R-:W-:Y:S01]  /*e1a20*/  VIADD R0, R11, 0x32 ;  /* 0x000000320b007836 */ /* 0x000fe20000000000 */
[----:B------:R-:W0:Y:S04]  /*e1a30*/  LDCU UR36, c[0x0][0x398] ;  /* 0x00007300ff2477ac */ /* 0x000e280008000800 */
[----:B------:R-:W-:Y:S01]  /*e1a40*/  ISETP.GE.AND P3, PT, R0, UR13, PT ;  /* 0x0000000d00007c0c */ /* 0x000fe2000bf66270 */
[----:B------:R-:W0:Y:S01]  /*e1a50*/  LDCU UR13, c[0x0][0x398] ;  /* 0x00007300ff0d77ac */ /* 0x000e220008000800 */
[----:B------:R-:W-:Y:S01]  /*e1a60*/  PRMT R0, R53, 0x7772, RZ ;  /* 0x0000777235007816 */ /* 0x000fe200000000ff */
[----:B---3--:R3:W-:Y:S04]  /*e1a70*/  @P6 STG.E.U8 desc[UR34][R6.64], R2 ;  /* 0x0000000206006986 */ /* 0x0087e8000c101122 */
[----:B---3--:R-:W3:Y:S04]  /*e1a80*/  LDL.LU.64 R6, [R1+0x1a38] ;  /* 0x001a380001067983 */ /* 0x008ee80000300a00 */
[----:B------:R-:W3:Y:S04]  /*e1a90*/  LDL.LU R5, [R1+0x250] ;  /* 0x0002500001057983 */ /* 0x000ee80000300800 */
[----:B------:R-:W3:Y:S04]  /*e1aa0*/  LDL.LU.64 R26, [R1+0x1a30] ;  /* 0x001a3000011a7983 */ /* 0x000ee80000300a00 */
[----:B------:R-:W3:Y:S04]  /*e1ab0*/  LDL.LU.64 R22, [R1+0x1a20] ;  /* 0x001a200001167983 */ /* 0x000ee80000300a00 */
[----:B------:R0:W-:Y:S04]  /*e1ac0*/  @P5 STG.E.U8 desc[UR34][R28.64], R3 ;  /* 0x000000031c005986 */ /* 0x0001e8000c101122 */
[----:B0-----:R-:W3:Y:S04]  /*e1ad0*/  LDL.LU.64 R28, [R1+0x1a10] ;  /* 0x001a1000011c7983 */ /* 0x001ee80000300a00 */
[----:B--2---:R0:W-:Y:S04]  /*e1ae0*/  @P4 STG.E.U8 desc[UR34][R20.64], R0 ;  /* 0x0000000014004986 */ /* 0x0041e8000c101122 */
[----:B0-----:R-:W2:Y:S01]  /*e1af0*/  LDL.LU.64 R20, [R1+0x1a00] ;  /* 0x001a000001147983 */ /* 0x001ea20000300a00 */
[----:B------:R-:W-:Y:S01]  /*e1b00*/  ISETP.LT.AND P0, PT, R48, UR38, !P0 ;  /* 0x0000002630007c0c */ /* 0x000fe2000c701270 */
[----:B------:R-:W0:Y:S01]  /*e1b10*/  LDCU UR38, c[0x0][0x398] ;  /* 0x00007300ff2677ac */ /* 0x000e220008000800 */
[----:B------:R-:W-:-:S02]  /*e1b20*/  ISETP.LT.AND P6, PT, R9, UR50, !P1 ;  /* 0x0000003209007c0c */ /* 0x000fc4000cfc1270 */
[----:B------:R-:W-:Y:S01]  /*e1b30*/  ISETP.LT.AND P5, PT, R40, UR42, !P1 ;  /* 0x0000002a28007c0c */ /* 0x000fe2000cfa1270 */
[----:B------:R-:W0:Y:S01]  /*e1b40*/  LDCU UR42, c[0x0][0x398] ;  /* 0x00007300ff2a77ac */ /* 0x000e220008000800 */
[----:B------:R-:W-:Y:S02]  /*e1b50*/  ISETP.LT.AND P4, PT, R14, UR8, !P1 ;  /* 0x000000080e007c0c */ /* 0x000fe4000cf81270 */
[----:B------:R-:W-:Y:S01]  /*e1b60*/  PRMT R2, R53, 0x7773, RZ ;  /* 0x0000777335027816 */ /* 0x000fe200000000ff */
[----:B------:R-:W0:Y:S01]  /*e1b70*/  LDCU UR8, c[0x0][0x398] ;  /* 0x00007300ff0877ac */ /* 0x000e220008000800 */
[----:B----4-:R-:W-:-:S03]  /*e1b80*/  PRMT R0, R52, 0x7770, RZ ;  /* 0x0000777034007816 */ /* 0x010fc600000000ff */
[----:B------:R4:W-:Y:S04]  /*e1b90*/  @P0 STG.E.U8 desc[UR34][R18.64], R2 ;  /* 0x0000000212000986 */ /* 0x0009e8000c101122 */
[----:B------:R0:W-:Y:S01]  /*e1ba0*/  @P6 STG.E.U8 desc[UR34][R56.64], R0 ;  /* 0x0000000038006986 */ /* 0x0001e2000c101122 */
[----:B------:R-:W-:Y:S01]  /*e1bb0*/  ISETP.LT.AND P6, PT, R16, UR6, !P1 ;  /* 0x0000000610007c0c */ /* 0x000fe2000cfc1270 */
[----:B------:R-:W1:Y:S02]  /*e1bc0*/  LDCU UR6, c[0x0][0x398] ;  /* 0x00007300ff0677ac */ /* 0x000e640008000800 */
[----:B----4-:R-:W4:Y:S01]  /*e1bd0*/  LDL.LU.64 R18, [R1+0x19f0] ;  /* 0x0019f00001127983 */ /* 0x010f220000300a00 */
[----:B------:R-:W-:-:S03]  /*e1be0*/  PRMT R2, R52, 0x7771, RZ ;  /* 0x0000777134027816 */ /* 0x000fc600000000ff */
[----:B------:R-:W4:Y:S01]  /*e1bf0*/  LDL.LU R53, [R1+0x210] ;  /* 0x0002100001357983 */ /* 0x000f220000300800 */
[----:B0-----:R-:W-:Y:S02]  /*e1c00*/  PRMT R0, R52, 0x7772, RZ ;  /* 0x0000777234007816 */ /* 0x001fe400000000ff */
[----:B------:R-:W-:Y:S01]  /*e1c10*/  ISETP.LT.AND P0, PT, R61, UR51, !P1 ;  /* 0x000000333d007c0c */ /* 0x000fe2000cf01270 */
[----:B------:R0:W-:Y:S01]  /*e1c20*/  @P5 STG.E.U8 desc[UR34][R36.64], R2 ;  /* 0x0000000224005986 */ /* 0x0001e2000c101122 */
[----:B------:R-:W-:Y:S01]  /*e1c30*/  ISETP.LT.AND P5, PT, R8, UR4, !P1 ;  /* 0x0000000408007c0c */ /* 0x000fe2000cfa1270 */
[----:B------:R-:W0:Y:S02]  /*e1c40*/  LDCU UR4, c[0x0][0x398] ;  /* 0x00007300ff0477ac */ /* 0x000e240008000800 */
[----:B------:R-:W4:Y:S04]  /*e1c50*/  LDL.LU.64 R56, [R1+0x19e0] ;  /* 0x0019e00001387983 */ /* 0x000f280000300a00 */
[----:B---3--:R3:W-:Y:S01]  /*e1c60*/  @P4 STG.E.U8 desc[UR34][R6.64], R0 ;  /* 0x0000000006004986 */ /* 0x0087e2000c101122 */
[----:B0-----:R-:W-:-:S03]  /*e1c70*/  PRMT R2, R5, 0x7770, RZ ;  /* 0x0000777005027816 */ /* 0x001fc600000000ff */
[----:B---3--:R-:W3:Y:S01]  /*e1c80*/  LDL.LU.64 R6, [R1+0x19d0] ;  /* 0x0019d00001067983 */ /* 0x008ee20000300a00 */
[----:B------:R-:W-:-:S03]  /*e1c90*/  PRMT R0, R52, 0x7773, RZ ;  /* 0x0000777334007816 */ /* 0x000fc600000000ff */
[----:B------:R-:W3:Y:S04]  /*e1ca0*/  LDL.LU.64 R36, [R1+0x19c8] ;  /* 0x0019c80001247983 */ /* 0x000ee80000300a00 */
[----:B------:R0:W-:Y:S04]  /*e1cb0*/  @P6 STG.E.U8 desc[UR34][R26.64], R0 ;  /* 0x000000001a006986 */ /* 0x0001e8000c101122 */
[----:B------:R-:W-:Y:S01]  /*e1cc0*/  @P0 STG.E.U8 desc[UR34][R22.64], R2 ;  /* 0x0000000216000986 */ /* 0x000fe2000c101122 */
[----:B0-----:R-:W-:-:S05]  /*e1cd0*/  PRMT R0, R5, 0x7771, RZ ;  /* 0x0000777105007816 */ /* 0x001fca00000000ff */
[----:B------:R0:W-:Y:S04]  /*e1ce0*/  @P5 STG.E.U8 desc[UR34][R28.64], R0 ;  /* 0x000000001c005986 */ /* 0x0001e8000c101122 */
[----:B0-----:R-:W3:Y:S01]  /*e1cf0*/  LDL.LU.64 R28, [R1+0x19c0] ;  /* 0x0019c000011c7983 */ /* 0x001ee20000300a00 */
[----:B------:R-:W-:Y:S01]  /*e1d00*/  ISETP.LT.AND P4, PT, R44, UR10, !P1 ;  /* 0x0000000a2c007c0c */ /* 0x000fe2000cf81270 */
[----:B------:R-:W0:Y:S01]  /*e1d10*/  LDCU UR10, c[0x0][0x398] ;  /* 0x00007300ff0a77ac */ /* 0x000e220008000800 */
[----:B------:R-:W-:Y:S01]  /*e1d20*/  PRMT R2, R5, 0x7772, RZ ;  /* 0x0000777205027816 */ /* 0x000fe200000000ff */
[----:B------:R-:W3:Y:S10]  /*e1d30*/  LDL.LU R52, [R1+0x330] ;  /* 0x0003300001347983 */ /* 0x000ef40000300800 */
[----:B--2---:R2:W-:Y:S04]  /*e1d40*/  @P4 STG.E.U8 desc[UR34][R20.64], R2 ;  /* 0x0000000214004986 */ /* 0x0045e8000c101122 */
[----:B--2---:R-:W2:Y:S01]  /*e1d50*/  LDL.LU.64 R20, [R1+0x1948] ;  /* 0x0019480001147983 */ /* 0x004ea20000300a00 */
[----:B------:R-:W-:Y:S01]  /*e1d60*/  ISETP.LT.AND P6, PT, R49, UR12, !P1 ;  /* 0x0000000c31007c0c */ /* 0x000fe2000cfc1270 */
[----:B------:R-:W0:Y:S01]  /*e1d70*/  LDCU UR12, c[0x0][0x398] ;  /* 0x00007300ff0c77ac */ /* 0x000e220008000800 */
[----:B------:R-:W-:Y:S01]  /*e1d80*/  ISETP.LT.AND P0, PT, R32, UR52, !P1 ;  /* 0x0000003420007c0c */ /* 0x000fe2000cf01270 */
[----:B------:R-:W2:Y:S01]  /*e1d90*/  LDL.LU.64 R22, [R1+0x1938] ;  /* 0x0019380001167983 */ /* 0x000ea20000300a00 */
[----:B------:R-:W-:-:S02]  /*e1da0*/  ISETP.LT.AND P5, PT, R24, UR53, !P1 ;  /* 0x0000003518007c0c */ /* 0x000fc4000cfa1270 */
[----:B------:R-:W-:Y:S02]  /*e1db0*/  PRMT R0, R5, 0x7773, RZ ;  /* 0x0000777305007816 */ /* 0x000fe400000000ff */
[----:B------:R-:W-:-:S05]  /*e1dc0*/  ISETP.LT.AND P4, PT, R15, UR54, !P1 ;  /* 0x000000360f007c0c */ /* 0x000fca000cf81270 */
[----:B----4-:R4:W-:Y:S01]  /*e1dd0*/  @P6 STG.E.U8 desc[UR34][R18.64], R0 ;  /* 0x0000000012006986 */ /* 0x0109e2000c101122 */
[C---:B------:R-:W-:Y:S02]  /*e1de0*/  PRMT R2, R53.reuse, 0x7770, RZ ;  /* 0x0000777035027816 */ /* 0x040fe400000000ff */
[----:B------:R-:W-:Y:S01]  /*e1df0*/  ISETP.LT.AND P6, PT, R54, UR5, !P1 ;  /* 0x0000000536007c0c */ /* 0x000fe2000cfc1270 */
[----:B------:R-:W0:Y:S01]  /*e1e00*/  LDCU UR5, c[0x0][0x398] ;  /* 0x00007300ff0577ac */ /* 0x000e220008000800 */
[C---:B----4-:R-:W-:Y:S01]  /*e1e10*/  PRMT R0, R53.reuse, 0x7771, RZ ;  /* 0x0000777135007816 */ /* 0x050fe200000000ff */
[----:B------:R4:W-:Y:S04]  /*e1e20*/  @P0 STG.E.U8 desc[UR34][R56.64], R2 ;  /* 0x0000000238000986 */ /* 0x0009e8000c101122 */
[----:B------:R-:W2:Y:S01]  /*e1e30*/  LDL.LU.64 R18, [R1+0x1930] ;  /* 0x0019300001127983 */ /* 0x000ea20000300a00 */
[----:B----4-:R-:W-:-:S03]  /*e1e40*/  PRMT R2, R53, 0x7772, RZ ;  /* 0x0000777235027816 */ /* 0x010fc600000000ff */
[----:B---3--:R3:W-:Y:S04]  /*e1e50*/  @P5 STG.E.U8 desc[UR34][R6.64], R0 ;  /* 0x0000000006005986 */ /* 0x0087e8000c101122 */
[----:B------:R4:W-:Y:S04]  /*e1e60*/  @P4 STG.E.U8 desc[UR34][R36.64], R2 ;  /* 0x0000000224004986 */ /* 0x0009e8000c101122 */
[----:B---3--:R-:W3:Y:S04]  /*e1e70*/  LDL.LU.64 R6, [R1+0x1928] ;  /* 0x0019280001067983 */ /* 0x008ee80000300a00 */
[----:B------:R-:W3:Y:S01]  /*e1e80*/  LDL.LU R5, [R1+0x320] ;  /* 0x0003200001057983 */ /* 0x000ee20000300800 */
[----:B----4-:R-:W-:-:S03]  /*e1e90*/  PRMT R2, R53, 0x7773, RZ ;  /* 0x0000777335027816 */ /* 0x010fc600000000ff */
[----:B------:R-:W4:Y:S04]  /*e1ea0*/  LDL.LU.64 R56, [R1+0x1920] ;  /* 0x0019200001387983 */ /* 0x000f280000300a00 */
[----:B------:R0:W-:Y:S04]  /*e1eb0*/  @P6 STG.E.U8 desc[UR34][R28.64], R2 ;  /* 0x000000021c006986 */ /* 0x0001e8000c101122 */
[----:B0-----:R-:W4:Y:S01]  /*e1ec0*/  LDL.LU.64 R28, [R1+0x1918] ;  /* 0x00191800011c7983 */ /* 0x001f220000300a00 */
[----:B------:R-:W-:Y:S01]  /*e1ed0*/  ISETP.LT.AND P4, PT, R13, UR14, !P1 ;  /* 0x0000000e0d007c0c */ /* 0x000fe2000cf81270 */
[----:B------:R-:W-:Y:S01]  /*e1ee0*/  VIADD R0, R11, 0x33 ;  /* 0x000000330b007836 */ /* 0x000fe20000000000 */
[----:B------:R-:W-:Y:S01]  /*e1ef0*/  ISETP.LT.AND P5, PT, R12, UR47, !P1 ;  /* 0x0000002f0c007c0c */ /* 0x000fe2000cfa1270 */
[----:B------:R-:W4:Y:S01]  /*e1f00*/  LDL.LU.64 R36, [R1+0x1910] ;  /* 0x0019100001247983 */ /* 0x000f220000300a00 */
[----:B------:R-:W-:Y:S01]  /*e1f10*/  ISETP.LT.AND P6, PT, R60, UR16, !P1 ;  /* 0x000000103c007c0c */ /* 0x000fe2000cfc1270 */
[----:B------:R-:W0:Y:S01]  /*e1f20*/  LDCU UR14, c[0x0][0x398] ;  /* 0x00007300ff0e77ac */ /* 0x000e220008000800 */
[----:B------:R-:W-:-:S02]  /*e1f30*/  ISETP.GE.AND P0, PT, R0, UR15, PT ;  /* 0x0000000f00007c0c */ /* 0x000fc4000bf06270 */
[C---:B------:R-:W-:Y:S01]  /*e1f40*/  PRMT R0, R52.reuse, 0x7770, RZ ;  /* 0x0000777034007816 */ /* 0x040fe200000000ff */
[----:B------:R-:W0:Y:S01]  /*e1f50*/  LDCU UR15, c[0x0][0x398] ;  /* 0x00007300ff0f77ac */ /* 0x000e220008000800 */
[----:B------:R-:W-:Y:S01]  /*e1f60*/  PRMT R2, R52, 0x7771, RZ ;  /* 0x0000777134027816 */ /* 0x000fe200000000ff */
[----:B------:R-:W0:Y:S02]  /*e1f70*/  LDCU UR16, c[0x0][0x398] ;  /* 0x00007300ff1077ac */ /* 0x000e240008000800 */
[----:B--2---:R2:W-:Y:S04]  /*e1f80*/  @P4 STG.E.U8 desc[UR34][R20.64], R0 ;  /* 0x0000000014004986 */ /* 0x0045e8000c101122 */
[----:B--2---:R-:W2:Y:S01]  /*e1f90*/  LDL.LU.64 R20, [R1+0x1908] ;  /* 0x0019080001147983 */ /* 0x004ea20000300a00 */
[----:B------:R-:W-:Y:S01]  /*e1fa0*/  ISETP.LT.AND P1, PT, R48, UR18, !P1 ;  /* 0x0000001230007c0c */ /* 0x000fe2000cf21270 */
[----:B------:R-:W0:Y:S01]  /*e1fb0*/  LDCU UR18, c[0x0][0x398] ;  /* 0x00007300ff1277ac */ /* 0x000e220008000800 */
[----:B------:R-:W-:Y:S01]  /*e1fc0*/  PRMT R0, R52, 0x7772, RZ ;  /* 0x0000777234007816 */ /* 0x000fe200000000ff */
[----:B------:R1:W-:Y:S04]  /*e1fd0*/  @P5 STG.E.U8 desc[UR34][R22.64], R2 ;  /* 0x0000000216005986 */ /* 0x0003e8000c101122 */
[----:B------:R-:W2:Y:S01]  /*e1fe0*/  LDL.LU R53, [R1+0x310] ;  /* 0x0003100001357983 */ /* 0x000ea20000300800 */
[----:B------:R-:W-:Y:S01]  /*e1ff0*/  ISETP.LT.AND P5, PT, R9, UR19, !P2 ;  /* 0x0000001309007c0c */ /* 0x000fe2000d7a1270 */
[----:B------:R-:W0:Y:S01]  /*e2000*/  LDCU UR19, c[0x0][0x398] ;  /* 0x00007300ff1377ac */ /* 0x000e220008000800 */
[----:B------:R-:W-:Y:S01]  /*e2010*/  ISETP.LT.AND P4, PT, R40, UR44, !P2 ;  /* 0x0000002c28007c0c */ /* 0x000fe2000d781270 */
[----:B------:R-:W2:Y:S01]  /*e2020*/  LDL.LU.64 R26, [R1+0x1900] ;  /* 0x00190000011a7983 */ /* 0x000ea20000300a00 */
[----:B-1----:R-:W-:-:S03]  /*e2030*/  PRMT R2, R52, 0x7773, RZ ;  /* 0x0000777334027816 */ /* 0x002fc600000000ff */
[----:B------:R1:W-:Y:S01]  /*e2040*/  @P6 STG.E.U8 desc[UR34][R18.64], R0 ;  /* 0x0000000012006986 */ /* 0x0003e2000c101122 */
[----:B------:R-:W-:Y:S01]  /*e2050*/  ISETP.LT.AND P6, PT, R14, UR20, !P2 ;  /* 0x000000140e007c0c */ /* 0x000fe2000d7c1270 */
[----:B------:R-:W0:Y:S02]  /*e2060*/  LDCU UR20, c[0x0][0x398] ;  /* 0x00007300ff1477ac */ /* 0x000e240008000800 */
[----:B---3--:R3:W-:Y:S01]  /*e2070*/  @P1 STG.E.U8 desc[UR34][R6.64], R2 ;  /* 0x0000000206001986 */ /* 0x0087e2000c101122 */
[----:B-1----:R-:W-:-:S03]  /*e2080*/  PRMT R0, R5, 0x7770, RZ ;  /* 0x0000777005007816 */ /* 0x002fc600000000ff */
[----:B---3--:R-:W3:Y:S01]  /*e2090*/  LDL.LU.64 R6, [R1+0x18f8] ;  /* 0x0018f80001067983 */ /* 0x008ee20000300a00 */
[----:B------:R-:W-:-:S03]  /*e20a0*/  PRMT R2, R5, 0x7771, RZ ;  /* 0x0000777105027816 */ /* 0x000fc600000000ff */
[----:B------:R-:W3:Y:S04]  /*e20b0*/  LDL.LU.64 R22, [R1+0x18f0] ;  /* 0x0018f00001167983 */ /* 0x000ee80000300a00 */
[----:B------:R-:W3:Y:S04]  /*e20c0*/  LDL.LU.64 R18, [R1+0x18e8] ;  /* 0x0018e80001127983 */ /* 0x000ee80000300a00 */
[----:B------:R-:W3:Y:S04]  /*e20d0*/  LDL.LU R52, [R1+0x300] ;  /* 0x0003000001347983 */ /* 0x000ee80000300800 */
[----:B----4-:R1:W-:Y:S04]  /*e20e0*/  @P5 STG.E.U8 desc[UR34][R56.64], R0 ;  /* 0x0000000038005986 */ /* 0x0103e8000c101122 */
[----:B------:R4:W-:Y:S04]  /*e20f0*/  @P4 STG.E.U8 desc[UR34][R28.64], R2 ;  /* 0x000000021c004986 */ /* 0x0009e8000c101122 */
[----:B-1----:R-:W3:Y:S04]  /*e2100*/  LDL.LU.64 R56, [R1+0x18e0] ;  /* 0x0018e00001387983 */ /* 0x002ee80000300a00 */
[----:B----4-:R-:W4:Y:S01]  /*e2110*/  LDL.LU.64 R28, [R1+0x18d8] ;  /* 0x0018d800011c7983 */ /* 0x010f220000300a00 */
[----:B------:R-:W-:Y:S01]  /*e2120*/  ISETP.LT.AND P1, PT, R16, UR22, !P2 ;  /* 0x0000001610007c0c */ /* 0x000fe2000d721270 */
[----:B------:R-:W1:Y:S01]  /*e2130*/  LDCU UR22, c[0x0][0x398] ;  /* 0x00007300ff1677ac */ /* 0x000e620008000800 */
[----:B------:R-:W-:-:S02]  /*e2140*/  PRMT R0, R5, 0x7772, RZ ;  /* 0x0000777205007816 */ /* 0x000fc400000000ff */
[----:B------:R-:W-:-:S03]  /*e2150*/  PRMT R2, R5, 0x7773, RZ ;  /* 0x0000777305027816 */ /* 0x000fc600000000ff */
[----:B------:R0:W-:Y:S04]  /*e2160*/  @P6 STG.E.U8 desc[UR34][R36.64], R0 ;  /* 0x0000000024006986 */ /* 0x0001e8000c101122 */
[----:B0-----:R-:W4:Y:S04]  /*e2170*/  LDL.LU.64 R36, [R1+0x18d0] ;  /* 0x0018d00001247983 */ /* 0x001f280000300a00 */
[----:B--2---:R0:W-:Y:S04]  /*e2180*/  @P1 STG.E.U8 desc[UR34][R20.64], R2 ;  /* 0x0000000214001986 */ /* 0x0041e8000c101122 */
[----:B0-----:R-:W2:Y:S01]  /*e2190*/  LDL.LU.64 R20, [R1+0x18c8] ;  /* 0x0018c80001147983 */ /* 0x001ea20000300a00 */
[----:B------:R-:W-:Y:S01]  /*e21a0*/  ISETP.LT.AND P5, PT, R61, UR21, !P2 ;  /* 0x000000153d007c0c */ /* 0x000fe2000d7a1270 */
[----:B------:R-:W0:Y:S01]  /*e21b0*/  LDCU UR21, c[0x0][0x398] ;  /* 0x00007300ff1577ac */ /* 0x000e220008000800 */
[----:B------:R-:W-:Y:S01]  /*e21c0*/  ISETP.LT.AND P4, PT, R8, UR26, !P2 ;  /* 0x0000001a08007c0c */ /* 0x000fe2000d781270 */
[----:B------:R-:W2:Y:S01]  /*e21d0*/  LDL.LU R5, [R1+0x200] ;  /* 0x0002000001057983 */ /* 0x000ea20000300800 */
[----:B------:R-:W-:Y:S01]  /*e21e0*/  ISETP.LT.AND P6, PT, R44, UR40, !P2 ;  /* 0x000000282c007c0c */ /* 0x000fe2000d7c1270 */
[----:B------:R-:W0:Y:S01]  /*e21f0*/  LDCU UR26, c[0x0][0x398] ;  /* 0x00007300ff1a77ac */ /* 0x000e220008000800 */
[----:B------:R-:W-:-:S02]  /*e2200*/  PRMT R0, R53, 0x7770, RZ ;  /* 0x0000777035007816 */ /* 0x000fc400000000ff */
[----:B------:R-:W-:Y:S01]  /*e2210*/  ISETP.LT.AND P1, PT, R49, UR28, !P2 ;  /* 0x0000001c31007c0c */ /* 0x000fe2000d721270 */
[----:B------:R-:W0:Y:S01]  /*e2220*/  LDCU UR28, c[0x0][0x398] ;  /* 0x00007300ff1c77ac */ /* 0x000e220008000800 */
[----:B------:R-:W-:-:S03]  /*e2230*/  PRMT R2, R53, 0x7771, RZ ;  /* 0x0000777135027816 */ /* 0x000fc600000000ff */
[----:B------:R1:W-:Y:S01]  /*e2240*/  @P5 STG.E.U8 desc[UR34][R26.64], R0 ;  /* 0x000000001a005986 */ /* 0x0003e2000c101122 */
[----:B------:R-:W-:Y:S01]  /*e2250*/  ISETP.LT.AND P5, PT, R32, UR30, !P2 ;  /* 0x0000001e20007c0c */ /* 0x000fe2000d7a1270 */
[----:B------:R-:W0:Y:S01]  /*e2260*/  LDCU UR30, c[0x0][0x398] ;  /* 0x00007300ff1e77ac */ /* 0x000e220008000800 */
[----:B------:R-:W0:Y:S01]  /*e2270*/  LDCU UR40, c[0x0][0x398] ;  /* 0x00007300ff2877ac */ /* 0x000e220008000800 */
[C---:B-1----:R-:W-:Y:S01]  /*e2280*/  PRMT R0, R53.reuse, 0x7772, RZ ;  /* 0x0000777235007816 */ /* 0x042fe200000000ff */
[----:B---3--:R1:W-:Y:S01]  /*e2290*/  @P4 STG.E.U8 desc[UR34][R6.64], R2 ;  /* 0x0000000206004986 */ /* 0x0083e2000c101122 */
[----:B------:R-:W-:Y:S01]  /*e22a0*/  ISETP.LT.AND P4, PT, R24, UR9, !P2 ;  /* 0x0000000918007c0c */ /* 0x000fe2000d781270 */
[----:B------:R-:W3:Y:S02]  /*e22b0*/  LDCU UR9, c[0x0][0x398] ;  /* 0x00007300ff0977ac */ /* 0x000ee40008000800 */
[----:B------:R0:W-:Y:S01]  /*e22c0*/  @P6 STG.E.U8 desc[UR34][R22.64], R0 ;  /* 0x0000000016006986 */ /* 0x0001e2000c101122 */
[----:B-1----:R-:W-:-:S03]  /*e22d0*/  PRMT R2, R53, 0x7773, RZ ;  /* 0x0000777335027816 */ /* 0x002fc600000000ff */
[----:B------:R-:W3:Y:S01]  /*e22e0*/  LDL.LU.64 R6, [R1+0x18c0] ;  /* 0x0018c00001067983 */ /* 0x000ee20000300a00 */
[----:B0-----:R-:W-:-:S03]  /*e22f0*/  PRMT R0, R52, 0x7770, RZ ;  /* 0x0000777034007816 */ /* 0x001fc600000000ff */
[----:B------:R0:W-:Y:S02]  /*e2300*/  @P1 STG.E.U8 desc[UR34][R18.64], R2 ;  /* 0x0000000212001986 */ /* 0x0001e4000c101122 */
[----:B0-----:R-:W-:Y:S02]  /*e2310*/  PRMT R2, R52, 0x7771, RZ ;  /* 0x0000777134027816 */ /* 0x001fe400000000ff */
[----:B------:R-:W-:Y:S04]  /*e2320*/  @P5 STG.E.U8 desc[UR34][R56.64], R0 ;  /* 0x0000000038005986 */ /* 0x000fe8000c101122 */
[----:B------:R-:W3:Y:S04]  /*e2330*/  LDL.LU.64 R18, [R1+0x18b8] ;  /* 0x0018b80001127983 */ /* 0x000ee80000300a00 */
[----:B----4-:R0:W-:Y:S04]  /*e2340*/  @P4 STG.E.U8 desc[UR34][R28.64], R2 ;  /* 0x000000021c004986 */ /* 0x0101e8000c101122 */
[----:B0-----:R-:W4:Y:S01]  /*e2350*/  LDL.LU.64 R28, [R1+0x18a8] ;  /* 0x0018a800011c7983 */ /* 0x001f220000300a00 */
[----:B------:R-:W-:Y:S01]  /*e2360*/  ISETP.LT.AND P6, PT, R15, UR24, !P2 ;  /* 0x000000180f007c0c */ /* 0x000fe2000d7c1270 */
[----:B------:R-:W0:Y:S01]  /*e2370*/  LDCU UR24, c[0x0][0x398] ;  /* 0x00007300ff1877ac */ /* 0x000e220008000800 */
[----:B------:R-:W-:Y:S01]  /*e2380*/  ISETP.LT.AND P1, PT, R54, UR32, !P2 ;  /* 0x0000002036007c0c */ /* 0x000fe2000d721270 */
[----:B------:R-:W4:Y:S01]  /*e2390*/  LDL.LU R53, [R1+0x264] ;  /* 0x0002640001357983 */ /* 0x000f220000300800 */
[C---:B------:R-:W-:Y:S01]  /*e23a0*/  PRMT R0, R52.reuse, 0x7772, RZ ;  /* 0x0000777234007816 */ /* 0x040fe200000000ff */
[----:B------:R-:W1:Y:S01]  /*e23b0*/  LDCU UR32, c[0x0][0x398] ;  /* 0x00007300ff2077ac */ /* 0x000e620008000800 */
[----:B------:R-:W-:Y:S01]  /*e23c0*/  PRMT R2, R52, 0x7773, RZ ;  /* 0x0000777334027816 */ /* 0x000fe200000000ff */
[----:B------:R-:W4:Y:S06]  /*e23d0*/  LDL.LU.64 R56, [R1+0x18b0] ;  /* 0x0018b00001387983 */ /* 0x000f2c0000300a00 */
[----:B------:R0:W-:Y:S04]  /*e23e0*/  @P6 STG.E.U8 desc[UR34][R36.64], R0 ;  /* 0x0000000024006986 */ /* 0x0001e8000c101122 */
[----:B0-----:R-:W4:Y:S04]  /*e23f0*/  LDL.LU.64 R36, [R1+0x18a0] ;  /* 0x0018a00001247983 */ /* 0x001f280000300a00 */
[----:B--2---:R0:W-:Y:S04]  /*e2400*/  @P1 STG.E.U8 desc[UR34][R20.64], R2 ;  /* 0x0000000214001986 */ /* 0x0041e8000c101122 */
[----:B0-----:R-:W2:Y:S01]  /*e2410*/  LDL.LU.64 R20, [R1+0x1898] ;  /* 0x0018980001147983 */ /* 0x001ea20000300a00 */
[----:B------:R-:W-:-:S02]  /*e2420*/  ISETP.LT.AND P4, PT, R13, UR23, !P2 ;  /* 0x000000170d007c0c */ /* 0x000fc4000d781270 */
[----:B------:R-:W-:Y:S01]  /*e2430*/  ISETP.LT.AND P5, PT, R12, UR13, !P2 ;  /* 0x0000000d0c007c0c */ /* 0x000fe2000d7a1270 */
[----:B------:R-:W-:Y:S01]  /*e2440*/  VIADD R0, R11, 0x34 ;  /* 0x000000340b007836 */ /* 0x000fe20000000000 */
[C---:B------:R-:W-:Y:S01]  /*e2450*/  PRMT R2, R5.reuse, 0x7770, RZ ;  /* 0x0000777005027816 */ /* 0x040fe200000000ff */
[----:B------:R-:W0:Y:S01]  /*e2460*/  LDCU UR23, c[0x0][0x398] ;  /* 0x00007300ff1777ac */ /* 0x000e220008000800 */
[----:B------:R-:W-:Y:S02]  /*e2470*/  ISETP.LT.AND P6, PT, R60, UR36, !P2 ;  /* 0x000000243c007c0c */ /* 0x000fe4000d7c1270 */
[----:B------:R-:W-:Y:S01]  /*e2480*/  ISETP.GE.AND P1, PT, R0, UR7, PT ;  /* 0x0000000700007c0c */ /* 0x000fe2000bf26270 */
[----:B------:R-:W0:Y:S01]  /*e2490*/  LDCU UR13, c[0x0][0x398] ;  /* 0x00007300ff0d77ac */ /* 0x000e220008000800 */
[C---:B------:R-:W-:Y:S02]  /*e24a0*/  PRMT R0, R5.reuse, 0x7771, RZ ;  /* 0x0000777105007816 */ /* 0x040fe400000000ff */
[----:B------:R-:W-:Y:S01]  /*e24b0*/  ISETP.LT.AND P2, PT, R48, UR38, !P2 ;  /* 0x0000002630007c0c */ /* 0x000fe2000d741270 */
[----:B------:R-:W0:Y:S01]  /*e24c0*/  LDCU UR7, c[0x0][0x398] ;  /* 0x00007300ff0777ac */ /* 0x000e220008000800 */
[----:B------:R-:W0:Y:S01]  /*e24d0*/  LDCU UR36, c[0x0][0x398] ;  /* 0x00007300ff2477ac */ /* 0x000e220008000800 */
[----:B------:R-:W0:Y:S01]  /*e24e0*/  LDCU UR38, c[0x0][0x398] ;  /* 0x00007300ff2677ac */ /* 0x000e220008000800 */
[----:B---3--:R3:W-:Y:S04]  /*e24f0*/  @P4 STG.E.U8 desc[UR34][R6.64], R2 ;  /* 0x0000000206004986 */ /* 0x0087e8000c101122 */
[----:B---3--:R-:W3:Y:S01]  /*e2500*/  LDL.LU.64 R6, [R1+0x1890] ;  /* 0x0018900001067983 */ /* 0x008ee20000300a00 */
[----:B------:R-:W-:-:S03]  /*e2510*/  PRMT R2, R5, 0x7772, RZ ;  /* 0x0000777205027816 */ /* 0x000fc600000000ff */
[----:B------:R-:W3:Y:S04]  /*e2520*/  LDL.LU R52, [R1+0x254] ;  /* 0x0002540001347983 */ /* 0x000ee80000300800 */
[----:B------:R-:W3:Y:S04]  /*e2530*/  LDL.LU.64 R26, [R1+0x1888] ;  /* 0x00188800011a7983 */ /* 0x000ee80000300a00 */
[----:B------:R-:W-:Y:S04]  /*e2540*/  @P5 STG.E.U8 desc[UR34][R18.64], R0 ;  /* 0x0000000012005986 */ /* 0x000fe8000c101122 */
[----:B------:R-:W3:Y:S04]  /*e2550*/  LDL.LU.64 R22, [R1+0x1880] ;  /* 0x0018800001167983 */ /* 0x000ee80000300a00 */
[----:B----4-:R4:W-:Y:S04]  /*e2560*/  @P6 STG.E.U8 desc[UR34][R28.64], R2 ;  /* 0x000000021c006986 */ /* 0x0109e8000c101122 */
[----:B----4-:R-:W4:Y:S01]  /*e2570*/  LDL.LU.64 R28, [R1+0x1878] ;  /* 0x00187800011c7983 */ /* 0x010f220000300a00 */
[----:B------:R-:W-:Y:S01]  /*e2580*/  ISETP.LT.AND P4, PT, R9, UR8, !P3 ;  /* 0x0000000809007c0c */ /* 0x000fe2000df81270 */
[----:B------:R-:W0:Y:S01]  /*e2590*/  LDCU UR8, c[0x0][0x398] ;  /* 0x00007300ff0877ac */ /* 0x000e220008000800 */
[----:B------:R-:W-:Y:S01]  /*e25a0*/  ISETP.LT.AND P6, PT, R40, UR6, !P3 ;  /* 0x0000000628007c0c */ /* 0x000fe2000dfc1270 */
[----:B------:R-:W4:Y:S01]  /*e25b0*/  LDL.LU.64 R18, [R1+0x1870] ;  /* 0x0018700001127983 */ /* 0x000f220000300a00 */
[----:B------:R-:W-:Y:S01]  /*e25c0*/  PRMT R0, R5, 0x7773, RZ ;  /* 0x0000777305007816 */ /* 0x000fe200000000ff */
[----:B------:R-:W0:Y:S01]  /*e25d0*/  LDCU UR6, c[0x0][0x398] ;  /* 0x00007300ff0677ac */ /* 0x000e220008000800 */
[----:B------:R-:W-:-:S03]  /*e25e0*/  PRMT R2, R53, 0x7770, RZ ;  /* 0x0000777035027816 */ /* 0x000fc600000000ff */
[----:B------:R1:W-:Y:S04]  /*e25f0*/  @P2 STG.E.U8 desc[UR34][R56.64], R0 ;  /* 0x0000000038002986 */ /* 0x0003e8000c101122 */
[----:B------:R0:W-:Y:S04]  /*e2600*/  @P4 STG.E.U8 desc[UR34][R36.64], R2 ;  /* 0x0000000224004986 */ /* 0x0001e8000c101122 */
[----:B-1----:R-:W4:Y:S01]  /*e2610*/  LDL.LU.64 R56, [R1+0x1868] ;  /* 0x0018680001387983 */ /* 0x002f220000300a00 */
[----:B------:R-:W-:-:S03]  /*e2620*/  PRMT R0, R53, 0x7771, RZ ;  /* 0x0000777135007816 */ /* 0x000fc600000000ff */
[----:B------:R-:W4:Y:S04]  /*e2630*/  LDL.LU R5, [R1+0x214] ;  /* 0x0002140001057983 */ /* 0x000f280000300800 */
[----:B0-----:R-:W4:Y:S04]  /*e2640*/  LDL.LU.64 R36, [R1+0x1860] ;  /* 0x0018600001247983 */ /* 0x001f280000300a00 */
[----:B--2---:R0:W-:Y:S04]  /*e2650*/  @P6 STG.E.U8 desc[UR34][R20.64], R0 ;  /* 0x0000000014006986 */ /* 0x0041e8000c101122 */
[----:B0-----:R-:W2:Y:S01]  /*e2660*/  LDL.LU.64 R20, [R1+0x1858] ;  /* 0x0018580001147983 */ /* 0x001ea20000300a00 */
[----:B------:R-:W-:Y:S01]  /*e2670*/  ISETP.LT.AND P5, PT, R14, UR4, !P3 ;  /* 0x000000040e007c0c */ /* 0x000fe2000dfa1270 */
[----:B------:R-:W0:Y:S01]  /*e2680*/  LDCU UR4, c[0x0][0x398] ;  /* 0x00007300ff0477ac */ /* 0x000e220008000800 */
[----:B------:R-:W-:-:S02]  /*e2690*/  ISETP.LT.AND P4, PT, R16, UR10, !P3 ;  /* 0x0000000a10007c0c */ /* 0x000fc4000df81270 */
[----:B------:R-:W-:Y:S01]  /*e26a0*/  ISETP.LT.AND P2, PT, R61, UR12, !P3 ;  /* 0x0000000c3d007c0c */ /* 0x000fe2000df41270 */
[----:B------:R-:W1:Y:S01]  /*e26b0*/  LDCU UR10, c[0x0][0x398] ;  /* 0x00007300ff0a77ac */ /* 0x000e620008000800 */
[C---:B------:R-:W-:Y:S02]  /*e26c0*/  PRMT R2, R53.reuse, 0x7772, RZ ;  /* 0x0000777235027816 */ /* 0x040fe400000000ff */
[----:B------:R-:W-:Y:S01]  /*e26d0*/  ISETP.LT.AND P6, PT, R8, UR42, !P3 ;  /* 0x0000002a08007c0c */ /* 0x000fe2000dfc1270 */
[----:B------:R-:W0:Y:S01]  /*e26e0*/  LDCU UR12, c[0x0][0x398] ;  /* 0x00007300ff0c77ac */ /* 0x000e220008000800 */
[----:B------:R-:W-:Y:S01]  /*e26f0*/  PRMT R0, R53, 0x7773, RZ ;  /* 0x0000777335007816 */ /* 0x000fe200000000ff */
[----:B------:R-:W0:Y:S02]  /*e2700*/  LDCU UR42, c[0x0][0x398] ;  /* 0x00007300ff2a77ac */ /* 0x000e240008000800 */
[----:B---3--:R3:W-:Y:S04]  /*e2710*/  @P5 STG.E.U8 desc[UR34][R6.64], R2 ;  /* 0x0000000206005986 */ /* 0x0087e8000c101122 */
[----:B------:R0:W-:Y:S04]  /*e2720*/  @P4 STG.E.U8 desc[UR34][R26.64], R0 ;  /* 0x000000001a004986 */ /* 0x0001e8000c101122 */
[----:B---3--:R-:W3:Y:S01]  /*e2730*/  LDL.LU.64 R6, [R1+0x1850] ;  /* 0x0018500001067983 */ /* 0x008ee20000300a00 */
[----:B------:R-:W-:-:S02]  /*e2740*/  PRMT R2, R52, 0x7770, RZ ;  /* 0x0000777034027816 */ /* 0x000fc400000000ff */
[----:B0-----:R-:W-:-:S03]  /*e2750*/  PRMT R0, R52, 0x7771, RZ ;  /* 0x0000777134007816 */ /* 0x001fc600000000ff */
[----:B------:R0:W-:Y:S01]  /*e2760*/  @P2 STG.E.U8 desc[UR34][R22.64], R2 ;  /* 0x0000000216002986 */ /* 0x0001e2000c101122 */
[----:B------:R-:W-:Y:S02]  /*e2770*/  ISETP.LT.AND P5, PT, R44, UR45, !P3 ;  /* 0x0000002d2c007c0c */ /* 0x000fe4000dfa1270 */
[----:B------:R-:W-:Y:S01]  /*e2780*/  ISETP.LT.AND P4, PT, R49, UR46, !P3 ;  /* 0x0000002e31007c0c */ /* 0x000fe2000df81270 */
[----:B----4-:R4:W-:Y:S01]  /*e2790*/  @P6 STG.E.U8 desc[UR34][R28.64], R0 ;  /* 0x000000001c006986 */ /* 0x0109e2000c101122 */
[----:B0-----:R-:W-:-:S03]  /*e27a0*/  PRMT R2, R52, 0x7772, RZ ;  /* 0x0000777234027816 */ /* 0x001fc600000000ff */
[----:B----4-:R-:W4:Y:S04]  /*e27b0*/  LDL.LU.64 R28, [R1+0x1848] ;  /* 0x00184800011c7983 */ /* 0x010f280000300a00 */
[----:B------:R-:W4:Y:S01]  /*e27c0*/  LDL.LU R55, [R1+0x334] ;  /* 0x0003340001377983 */ /* 0x000f220000300800 */
[----:B------:R-:W-:-:S03]  /*e27d0*/  PRMT R0, R52, 0x7773, RZ ;  /* 0x0000777334007816 */ /* 0x000fc600000000ff */
[----:B------:R-:W4:Y:S01]  /*e27e0*/  LDL.LU.64 R52, [R1+0x1840] ;  /* 0x0018400001347983 */ /* 0x000f220000300a00 */
[----:B------:R-:W-:Y:S01]  /*e27f0*/  ISETP.LT.AND P2, PT, R32, UR5, !P3 ;  /* 0x0000000520007c0c */ /* 0x000fe2000df41270 */
[----:B------:R-:W0:Y:S01]  /*e2800*/  LDCU UR5, c[0x0][0x398] ;  /* 0x00007300ff0577ac */ /* 0x000e220008000800 */
[----:B------:R-:W-:Y:S01]  /*e2810*/  ISETP.LT.AND P6, PT, R24, UR48, !P3 ;  /* 0x0000003018007c0c */ /* 0x000fe2000dfc1270 */
[----:B------:R1:W-:Y:S04]  /*e2820*/  @P5 STG.E.U8 desc[UR34][R18.64], R2 ;  /* 0x0000000212005986 */ /* 0x0003e8000c101122 */
[----:B------:R0:W-:Y:S01]  /*e2830*/  @P4 STG.E.U8 desc[UR34][R56.64], R0 ;  /* 0x0000000038004986 */ /* 0x0001e2000c101122 */
[----:B-1----:R-:W-:-:S03]  /*e2840*/  PRMT R2, R5, 0x7770, RZ ;  /* 0x0000777005027816 */ /* 0x002fc600000000ff */
[----:B------:R-:W4:Y:S01]  /*e2850*/  LDL.LU.64 R18, [R1+0x1838] ;  /* 0x0018380001127983 */ /* 0x000f220000300a00 */
[----:B0-----:R-:W-:-:S03]  /*e2860*/  PRMT R0, R5, 0x7771, RZ ;  /* 0x0000777105007816 */ /* 0x001fc600000000ff */
[----:B------:R-:W-:Y:S04]  /*e2870*/  @P2 STG.E.U8 desc[UR34][R36.64], R2 ;  /* 0x0000000224002986 */ /* 0x000fe8000c101122 */
[----:B------:R-:W4:Y:S04]  /*e2880*/  LDL.LU.64 R56, [R1+0x1830] ;  /* 0x0018300001387983 */ /* 0x000f280000300a00 */
[----:B--2---:R0:W-:Y:S04]  /*e2890*/  @P6 STG.E.U8 desc[UR34][R20.64], R0 ;  /* 0x0000000014006986 */ /* 0x0041e8000c101122 */
[----:B0-----:R-:W2:Y:S01]  /*e28a0*/  LDL.LU.64 R20, [R1+0x1828] ;  /* 0x0018280001147983 */ /* 0x001ea20000300a00 */
[----:B------:R-:W-:-:S02]  /*e28b0*/  ISETP.LT.AND P5, PT, R15, UR14, !P3 ;  /* 0x0000000e0f007c0c */ /* 0x000fc4000dfa1270 */
[----:B------:R-:W-:Y:S01]  /*e28c0*/  PRMT R2, R5, 0x7772, RZ ;  /* 0x0000777205027816 */ /* 0x000fe200000000ff */
[----:B------:R-:W2:Y:S01]  /*e28d0*/  LDL.LU R10, [R1+0x324] ;  /* 0x00032400010a7983 */ /* 0x000ea20000300800 */
[----:B------:R-:W-:Y:S01]  /*e28e0*/  ISETP.LT.AND P4, PT, R54, UR15, !P3 ;  /* 0x0000000f36007c0c */ /* 0x000fe2000df81270 */
[----:B------:R-:W-:Y:S01]  /*e28f0*/  VIADD R0, R11, 0x35 ;  /* 0x000000350b007836 */ /* 0x000fe20000000000 */
[----:B------:R-:W-:Y:S01]  /*e2900*/  ISETP.LT.AND P6, PT, R12, UR18, !P3 ;  /* 0x000000120c007c0c */ /* 0x000fe2000dfc1270 */
[----:B------:R-:W0:Y:S03]  /*e2910*/  LDCU UR14, c[0x0][0x398] ;  /* 0x00007300ff0e77ac */ /* 0x000e260008000800 */
[----:B------:R-:W-:Y:S01]  /*e2920*/  ISETP.GE.AND P2, PT, R0, UR11, PT ;  /* 0x0000000b00007c0c */ /* 0x000fe2000bf46270 */
[----:B------:R-:W1:Y:S01]  /*e2930*/  LDCU UR15, c[0x0][0x398] ;  /* 0x00007300ff0f77ac */ /* 0x000e620008000800 */
[----:B------:R-:W0:Y:S01]  /*e2940*/  LDCU UR11, c[0x0][0x398] ;  /* 0x00007300ff0b77ac */ /* 0x000e220008000800 */
[----:B------:R-:W0:Y:S01]  /*e2950*/  LDCU UR18, c[0x0][0x398] ;  /* 0x00007300ff1277ac */ /* 0x000e220008000800 */
[----:B---3--:R3:W-:Y:S01]  /*e2960*/  @P5 STG.E.U8 desc[UR34][R6.64], R2 ;  /* 0x0000000206005986 */ /* 0x0087e2000c101122 */
[----:B------:R-:W-:Y:S01]  /*e2970*/  ISETP.LT.AND P5, PT, R13, UR16, !P3 ;  /* 0x000000100d007c0c */ /* 0x000fe2000dfa1270 */
[----:B------:R-:W0:Y:S02]  /*e2980*/  LDCU UR16, c[0x0][0x398] ;  /* 0x00007300ff1077ac */ /* 0x000e240008000800 */
[----:B---3--:R-:W3:Y:S01]  /*e2990*/  LDL.LU.64 R6, [R1+0x1820] ;  /* 0x0018200001067983 */ /* 0x008ee20000300a00 */
[----:B------:R-:W-:-:S03]  /*e29a0*/  PRMT R2, R5, 0x7773, RZ ;  /* 0x0000777305027816 */ /* 0x000fc600000000ff */
[----:B------:R-:W3:Y:S04]  /*e29b0*/  LDL.LU.64 R36, [R1+0x1818] ;  /* 0x0018180001247983 */ /* 0x000ee80000300a00 */
[----:B----4-:R4:W-:Y:S01]  /*e29c0*/  @P4 STG.E.U8 desc[UR34][R28.64], R2 ;  /* 0x000000021c004986 */ /* 0x0109e2000c101122 */
[----:B------:R-:W-:-:S05]  /*e29d0*/  PRMT R0, R55, 0x7770, RZ ;  /* 0x0000777037007816 */ /* 0x000fca00000000ff */
[----:B------:R0:W-:Y:S04]  /*e29e0*/  @P5 STG.E.U8 desc[UR34][R52.64], R0 ;  /* 0x0000000034005986 */ /* 0x0001e8000c101122 */
[----:B----4-:R-:W4:Y:S04]  /*e29f0*/  LDL.LU.64 R28, [R1+0x1810] ;  /* 0x00181000011c7983 */ /* 0x010f280000300a00 */
[----:B0-----:R-:W4:Y:S01]  /*e2a00*/  LDL.LU.64 R52, [R1+0x1808] ;  /* 0x0018080001347983 */ /* 0x001f220000300a00 */
[----:B------:R-:W-:Y:S01]  /*e2a10*/  ISETP.LT.AND P4, PT, R60, UR19, !P3 ;  /* 0x000000133c007c0c */ /* 0x000fe2000df81270 */
[----:B------:R-:W0:Y:S01]  /*e2a20*/  LDCU UR19, c[0x0][0x398] ;  /* 0x00007300ff1377ac */ /* 0x000e220008000800 */
[----:B------:R-:W-:Y:S01]  /*e2a30*/  ISETP.LT.AND P3, PT, R48, UR20, !P3 ;  /* 0x0000001430007c0c */ /* 0x000fe2000df61270 */
[----:B------:R-:W4:Y:S01]  /*e2a40*/  LDL.LU R5, [R1+0x314] ;  /* 0x0003140001057983 */ /* 0x000f220000300800 */
[C---:B------:R-:W-:Y:S01]  /*e2a50*/  PRMT R2, R55.reuse, 0x7771, RZ ;  /* 0x0000777137027816 */ /* 0x040fe200000000ff */
[----:B------:R-:W0:Y:S01]  /*e2a60*/  LDCU UR20, c[0x0][0x398] ;  /* 0x00007300ff1477ac */ /* 0x000e220008000800 */
[C---:B------:R-:W-:Y:S01]  /*e2a70*/  PRMT R0, R55.reuse, 0x7772, RZ ;  /* 0x0000777237007816 */ /* 0x040fe200000000ff */
[----:B------:R-:W4:Y:S04]  /*e2a80*/  LDL.LU.64 R26, [R1+0x1800] ;  /* 0x00180000011a7983 */ /* 0x000f280000300a00 */
[----:B------:R0:W-:Y:S04]  /*e2a90*/  @P6 STG.E.U8 desc[UR34][R18.64], R2 ;  /* 0x0000000212006986 */ /* 0x0001e8000c101122 */
[----:B------:R-:W-:Y:S01]  /*e2aa0*/  @P4 STG.E.U8 desc[UR34][R56.64], R0 ;  /* 0x0000000038004986 */ /* 0x000fe2000c101122 */
[----:B0-----:R-:W-:-:S05]  /*e2ab0*/  PRMT R2, R55, 0x7773, RZ ;  /* 0x0000777337027816 */ /* 0x001fca00000000ff */
[----:B--2---:R0:W-:Y:S04]  /*e2ac0*/  @P3 STG.E.U8 desc[UR34][R20.64], R2 ;  /* 0x0000000214003986 */ /* 0x0041e8000c101122 */
[----:B0-----:R-:W2:Y:S01]  /*e2ad0*/  LDL.LU.64 R20, [R1+0x17f8] ;  /* 0x0017f80001147983 */ /* 0x001ea20000300a00 */
[----:B------:R-:W-:Y:S01]  /*e2ae0*/  ISETP.LT.AND P6, PT, R9, UR22, !P0 ;  /* 0x0000001609007c0c */ /* 0x000fe2000c7c1270 */
[----:B------:R-:W0:Y:S01]  /*e2af0*/  LDCU UR22, c[0x0][0x398] ;  /* 0x00007300ff1677ac */ /* 0x000e220008000800 */
[----:B------:R-:W-:Y:S01]  /*e2b00*/  ISETP.LT.AND P5, PT, R40, UR21, !P0 ;  /* 0x0000001528007c0c */ /* 0x000fe2000c7a1270 */
[----:B------:R-:W2:Y:S01]  /*e2b10*/  LDL.LU.64 R22, [R1+0x17f0] ;  /* 0x0017f00001167983 */ /* 0x000ea20000300a00 */
[----:B------:R-:W-:Y:S01]  /*e2b20*/  PRMT R0, R10, 0x7770, RZ ;  /* 0x000077700a007816 */ /* 0x000fe200000000ff */
[----:B------:R-:W0:Y:S01]  /*e2b30*/  LDCU UR21, c[0x0][0x398] ;  /* 0x00007300ff1577ac */ /* 0x000e220008000800 */
[----:B------:R-:W-:Y:S01]  /*e2b40*/  ISETP.LT.AND P4, PT, R14, UR26, !P0 ;  /* 0x0000001a0e007c0c */ /* 0x000fe2000c781270 */
[----:B------:R-:W2:Y:S01]  /*e2b50*/  LDL.LU.64 R56, [R1+0x17e8] ;  /* 0x0017e80001387983 */ /* 0x000ea20000300a00 */
[----:B------:R-:W-:Y:S01]  /*e2b60*/  ISETP.LT.AND P3, PT, R16, UR28, !P0 ;  /* 0x0000001c10007c0c */ /* 0x000fe2000c761270 */
[----:B------:R-:W0:Y:S01]  /*e2b70*/  LDCU UR26, c[0x0][0x398] ;  /* 0x00007300ff1a77ac */ /* 0x000e220008000800 */
[C---:B------:R-:W-:Y:S01]  /*e2b80*/  PRMT R2, R10.reuse, 0x7771, RZ ;  /* 0x000077710a027816 */ /* 0x040fe200000000ff */
[----:B------:R-:W0:Y:S02]  /*e2b90*/  LDCU UR28, c[0x0][0x398] ;  /* 0x00007300ff1c77ac */ /* 0x000e240008000800 */
[----:B---3--:R3:W-:Y:S04]  /*e2ba0*/  @P6 STG.E.U8 desc[UR34][R6.64], R0 ;  /* 0x0000000006006986 */ /* 0x0087e8000c101122 */
[----:B------:R0:W-:Y:S04]  /*e2bb0*/  @P5 STG.E.U8 desc[UR34][R36.64], R2 ;  /* 0x0000000224005986 */ /* 0x0001e8000c101122 */
[----:B---3--:R-:W3:Y:S01]  /*e2bc0*/  LDL.LU R6, [R1+0x304] ;  /* 0x0003040001067983 */ /* 0x008ee20000300800 */
[----:B------:R-:W-:-:S03]  /*e2bd0*/  PRMT R0, R10, 0x7772, RZ ;  /* 0x000077720a007816 */ /* 0x000fc600000000ff */
[----:B------:R-:W3:Y:S01]  /*e2be0*/  LDL.LU.64 R18, [R1+0x17e0] ;  /* 0x0017e00001127983 */ /* 0x000ee20000300a00 */
[----:B0-----:R-:W-:-:S03]  /*e2bf0*/  PRMT R2, R10, 0x7773, RZ ;  /* 0x000077730a027816 */ /* 0x001fc600000000ff */
[----:B------:R-:W3:Y:S01]  /*e2c00*/  LDL.LU.64 R36, [R1+0x17d8] ;  /* 0x0017d80001247983 */ /* 0x000ee20000300a00 */
[----:B------:R-:W-:Y:S01]  /*e2c10*/  ISETP.LT.AND P6, PT, R61, UR9, !P0 ;  /* 0x000000093d007c0c */ /* 0x000fe2000c7c1270 */
[----:B------:R-:W0:Y:S01]  /*e2c20*/  LDCU UR9, c[0x0][0x398] ;  /* 0x00007300ff0977ac */ /* 0x000e220008000800 */
[----:B------:R-:W-:Y:S01]  /*e2c30*/  ISETP.LT.AND P5, PT, R8, UR24, !P0 ;  /* 0x0000001808007c0c */ /* 0x000fe2000c7a1270 */
[----:B------:R-:W0:Y:S01]  /*e2c40*/  LDCU UR24, c[0x0][0x398] ;  /* 0x00007300ff1877ac */ /* 0x000e220008000800 */
[----:B----4-:R-:W-:Y:S04]  /*e2c50*/  @P4 STG.E.U8 desc[UR34][R28.64], R0 ;  /* 0x000000001c004986 */ /* 0x010fe8000c101122 */
[----:B------:R4:W-:Y:S04]  /*e2c60*/  @P3 STG.E.U8 desc[UR34][R52.64], R2 ;  /* 0x0000000234003986 */ /* 0x0009e8000c101122 */
[----:B----4-:R-:W4:Y:S01]  /*e2c70*/  LDL.LU.64 R52, [R1+0x17d0] ;  /* 0x0017d00001347983 */ /* 0x010f220000300a00 */
[----:B------:R-:W-:-:S02]  /*e2c80*/  PRMT R0, R5, 0x7770, RZ ;  /* 0x0000777005007816 */ /* 0x000fc400000000ff */
[----:B------:R-:W-:Y:S01]  /*e2c90*/  PRMT R2, R5, 0x7771, RZ ;  /* 0x0000777105027816 */ /* 0x000fe200000000ff */
[----:B------:R-:W4:Y:S04]  /*e2ca0*/  LDL.LU.64 R28, [R1+0x17c8] ;  /* 0x0017c800011c7983 */ /* 0x000f280000300a00 */
[----:B------:R-:W4:Y:S04]  /*e2cb0*/  LDL.LU R10, [R1+0x204] ;  /* 0x00020400010a7983 */ /* 0x000f280000300800 */
[----:B------:R-:W-:Y:S04]  /*e2cc0*/  @P6 STG.E.U8 desc[UR34][R26.64], R0 ;  /* 0x000000001a006986 */ /* 0x000fe8000c101122 */
[----:B--2---:R2:W-:Y:S04]  /*e2cd0*/  @P5 STG.E.U8 desc[UR34][R20.64], R2 ;  /* 0x0000000214005986 */ /* 0x0045e8000c101122 */
[----:B--2---:R-:W2:Y:S01]  /*e2ce0*/  LDL.LU.64 R20, [R1+0x17c0] ;  /* 0x0017c00001147983 */ /* 0x004ea20000300a00 */
[----:B------:R-:W-:-:S02]  /*e2cf0*/  ISETP.LT.AND P4, PT, R44, UR30, !P0 ;  /* 0x0000001e2c007c0c */ /* 0x000fc4000c781270 */
[----:B------:R-:W-:Y:S01]  /*e2d00*/  ISETP.LT.AND P3, PT, R49, UR23, !P0 ;  /* 0x0000001731007c0c */ /* 0x000fe2000c761270 */
[----:B------:R-:W0:Y:S01]  /*e2d10*/  LDCU UR23, c[0x0][0x398] ;  /* 0x00007300ff1777ac */ /* 0x000e220008000800 */
[----:B------:R-:W-:Y:S02]  /*e2d20*/  ISETP.LT.AND P6, PT, R32, UR32, !P0 ;  /* 0x0000002020007c0c */ /* 0x000fe4000c7c1270 */
[C---:B------:R-:W-:Y:S02]  /*e2d30*/  PRMT R0, R5.reuse, 0x7772, RZ ;  /* 0x0000777205007816 */ /* 0x040fe400000000ff */
[----:B------:R-:W-:Y:S01]  /*e2d40*/  ISETP.LT.AND P5, PT, R24, UR13, !P0 ;  /* 0x0000000d18007c0c */ /* 0x000fe2000c7a1270 */
[----:B------:R-:W0:Y:S01]  /*e2d50*/  LDCU UR13, c[0x0][0x398] ;  /* 0x00007300ff0d77ac */ /* 0x000e220008000800 */
[----:B------:R-:W-:-:S03]  /*e2d60*/  PRMT R2, R5, 0x7773, RZ ;  /* 0x0000777305027816 */ /* 0x000fc600000000ff */
[----:B------:R-:W-:Y:S01]  /*e2d70*/  @P4 STG.E.U8 desc[UR34][R22.64], R0 ;  /* 0x0000000016004986 */ /* 0x000fe2000c101122 */
[----:B------:R-:W-:Y:S01]  /*e2d80*/  ISETP.LT.AND P4, PT, R15, UR7, !P0 ;  /* 0x000000070f007c0c */ /* 0x000fe2000c781270 */
[----:B------:R-:W0:Y:S02]  /*e2d90*/  LDCU UR7, c[0x0][0x398] ;  /* 0x00007300ff0777ac */ /* 0x000e240008000800 */
[----:B------:R1:W-:Y:S04]  /*e2da0*/  @P3 STG.E.U8 desc[UR34][R56.64], R2 ;  /* 0x0000000238003986 */ /* 0x0003e8000c101122 */
[----:B-1----:R-:W2:Y:S01]  /*e2db0*/  LDL.LU.64 R56, [R1+0x17b8] ;  /* 0x0017b80001387983 */ /* 0x002ea20000300a00 */
[----:B------:R-:W-:Y:S01]  /*e2dc0*/  ISETP.LT.AND P3, PT, R54, UR8, !P0 ;  /* 0x0000000836007c0c */ /* 0x000fe2000c761270 */
[----:B------:R-:W1:Y:S01]  /*e2dd0*/  LDCU UR8, c[0x0][0x398] ;  /* 0x00007300ff0877ac */ /* 0x000e620008000800 */
[----:B---3--:R-:W-:-:S02]  /*e2de0*/  PRMT R0, R6, 0x7770, RZ ;  /* 0x0000777006007816 */ /* 0x008fc400000000ff */
[----:B------:R-:W-:-:S03]  /*e2df0*/  PRMT R2, R6, 0x7771, RZ ;  /* 0x0000777106027816 */ /* 0x000fc600000000ff */
[----:B------:R3:W-:Y:S04]  /*e2e00*/  @P6 STG.E.U8 desc[UR34][R18.64], R0 ;  /* 0x0000000012006986 */ /* 0x0007e8000c101122 */
[----:B------:R0:W-:Y:S01]  /*e2e10*/  @P5 STG.E.U8 desc[UR34][R36.64], R2 ;  /* 0x0000000224005986 */ /* 0x0001e2000c101122 */
[----:B---3--:R-:W-:-:S03]  /*e2e20*/  PRMT R0, R6, 0x7772, RZ ;  /* 0x0000777206007816 */ /* 0x008fc600000000ff */
[----:B0-----:R-:W3:Y:S01]  /*e2e30*/  LDL.LU.64 R36, [R1+0x17a8] ;  /* 0x0017a80001247983 */ /* 0x001ee20000300a00 */
[----:B------:R-:W-:-:S03]  /*e2e40*/  PRMT R2, R6, 0x7773, RZ ;  /* 0x0000777306027816 */ /* 0x000fc600000000ff */
[----:B------:R-:W3:Y:S04]  /*e2e50*/  LDL.LU R5, [R1+0x268] ;  /* 0x0002680001057983 */ /* 0x000ee80000300800 */
[----:B------:R-:W3:Y:S01]  /*e2e60*/  LDL.LU.64 R6, [R1+0x17b0] ;  /* 0x0017b00001067983 */ /* 0x000ee20000300a00 */
[----:B------:R-:W-:Y:S01]  /*e2e70*/  ISETP.LT.AND P5, PT, R13, UR6, !P0 ;  /* 0x000000060d007c0c */ /* 0x000fe2000c7a1270 */
[----:B------:R-:W0:Y:S02]  /*e2e80*/  LDCU UR6, c[0x0][0x398] ;  /* 0x00007300ff0677ac */ /* 0x000e240008000800 */
[----:B----4-:R4:W-:Y:S04]  /*e2e90*/  @P4 STG.E.U8 desc[UR34][R52.64], R0 ;  /* 0x0000000034004986 */ /* 0x0109e8000c101122 */
[----:B----4-:R-:W4:Y:S04]  /*e2ea0*/  LDL.LU.64 R52, [R1+0x17a0] ;  /* 0x0017a00001347983 */ /* 0x010f280000300a00 */
[----:B------:R0:W-:Y:S04]  /*e2eb0*/  @P3 STG.E.U8 desc[UR34][R28.64], R2 ;  /* 0x000000021c003986 */ /* 0x0001e8000c101122 */
[----:B------:R-:W4:Y:S01]  /*e2ec0*/  LDL.LU.64 R22, [R1+0x1798] ;  /* 0x0017980001167983 */ /* 0x000f220000300a00 */
[----:B0-----:R-:W-:-:S03]  /*e2ed0*/  PRMT R2, R10, 0x7770, RZ ;  /* 0x000077700a027816 */ /* 0x001fc600000000ff */
[----:B------:R-:W4:Y:S04]  /*e2ee0*/  LDL.LU.64 R28, [R1+0x1790] ;  /* 0x00179000011c7983 */ /* 0x000f280000300a00 */
[----:B--2---:R0:W-:Y:S04]  /*e2ef0*/  @P5 STG.E.U8 desc[UR34][R20.64], R2 ;  /* 0x0000000214005986 */ /* 0x0041e8000c101122 */
[----:B0-----:R-:W2:Y:S01]  /*e2f00*/  LDL.LU.64 R20, [R1+0x1788] ;  /* 0x0017880001147983 */ /* 0x001ea20000300a00 */
[----:B------:R-:W-:Y:S01]  /*e2f10*/  ISETP.LT.AND P4, PT, R12, UR4, !P0 ;  /* 0x000000040c007c0c */ /* 0x000fe2000c781270 */
[----:B------:R-:W-:Y:S01]  /*e2f20*/  VIADD R0, R11, 0x36 ;  /* 0x000000360b007836 */ /* 0x000fe20000000000 */
[----:B------:R-:W-:Y:S01]  /*e2f30*/  ISETP.LT.AND P6, PT, R60, UR10, !P0 ;  /* 0x0000000a3c007c0c */ /* 0x000fe2000c7c1270 */
[----:B------:R-:W2:Y:S01]  /*e2f40*/  LDL.LU R55, [R1+0x258] ;  /* 0x0002580001377983 */ /* 0x000ea20000300800 */
[----:B------:R-:W-:Y:S01]  /*e2f50*/  ISETP.LT.AND P0, PT, R48, UR12, !P0 ;  /* 0x0000000c30007c0c */ /* 0x000fe2000c701270 */
[----:B------:R-:W0:Y:S01]  /*e2f60*/  LDCU UR4, c[0x0][0x398] ;  /* 0x00007300ff0477ac */ /* 0x000e220008000800 */
[----:B------:R-:W-:Y:S01]  /*e2f70*/  ISETP.GE.AND P3, PT, R0, UR17, PT ;  /* 0x0000001100007c0c */ /* 0x000fe2000bf66270 */
[----:B------:R-:W2:Y:S01]  /*e2f80*/  LDL.LU.64 R18, [R1+0x1780] ;  /* 0x0017800001127983 */ /* 0x000ea20000300a00 */
[----:B------:R-:W-:Y:S01]  /*e2f90*/  ISETP.LT.AND P5, PT, R9, UR36, !P1 ;  /* 0x0000002409007c0c */ /* 0x000fe2000cfa1270 */
[----:B------:R-:W0:Y:S01]  /*e2fa0*/  LDCU UR10, c[0x0][0x398] ;  /* 0x00007300ff0a77ac */ /* 0x000e220008000800 */
[----:B------:R-:W-:-:S02]  /*e2fb0*/  PRMT R0, R10, 0x7771, RZ ;  /* 0x000077710a007816 */ /* 0x000fc400000000ff */
[C---:B------:R-:W-:Y:S01]  /*e2fc0*/  PRMT R2, R10.reuse, 0x7772, RZ ;  /* 0x000077720a027816 */ /* 0x040fe200000000ff */
[----:B------:R-:W0:Y:S02]  /*e2fd0*/  LDCU UR12, c[0x0][0x398] ;  /* 0x00007300ff0c77ac */ /* 0x000e240008000800 */
[----:B------:R1:W-:Y:S01]  /*e2fe0*/  @P4 STG.E.U8 desc[UR34][R56.64], R0 ;  /* 0x0000000038004986 */ /* 0x0003e2000c101122 */
[----:B------:R-:W0:Y:S01]  /*e2ff0*/  LDCU UR17, c[0x0][0x398] ;  /* 0x00007300ff1177ac */ /* 0x000e220008000800 */
[----:B-1----:R-:W-:Y:S02]  /*e3000*/  PRMT R0, R10, 0x7773, RZ ;  /* 0x000077730a007816 */ /* 0x002fe400000000ff */
[----:B------:R-:W2:Y:S01]  /*e3010*/  LDL.LU.64 R56, [R1+0x1778] ;  /* 0x0017780001387983 */ /* 0x000ea20000300a00 */
[----:B------:R-:W-:-:S03]  /*e3020*/  ISETP.LT.AND P4, PT, R14, UR38, !P1 ;  /* 0x000000260e007c0c */ /* 0x000fc6000cf81270 */
[----:B---3--:R1:W-:Y:S01]  /*e3030*/  @P6 STG.E.U8 desc[UR34][R36.64], R2 ;  /* 0x0000000224006986 */ /* 0x0083e2000c101122 */
[----:B------:R-:W-:Y:S01]  /*e3040*/  ISETP.LT.AND P6, PT, R40, UR5, !P1 ;  /* 0x0000000528007c0c */ /* 0x000fe2000cfc1270 */
[----:B------:R-:W3:Y:S02]  /*e3050*/  LDCU UR5, c[0x0][0x398] ;  /* 0x00007300ff0577ac */ /* 0x000ee40008000800 */
[----:B------:R0:W-:Y:S01]  /*e3060*/  @P0 STG.E.U8 desc[UR34][R6.64], R0 ;  /* 0x0000000006000986 */ /* 0x0001e2000c101122 */
[----:B-1----:R-:W-:-:S03]  /*e3070*/  PRMT R2, R5, 0x7770, RZ ;  /* 0x0000777005027816 */ /* 0x002fc600000000ff */
[----:B------:R-:W3:Y:S04]  /*e3080*/  LDL.LU.64 R36, [R1+0x1770] ;  /* 0x0017700001247983 */ /* 0x000ee80000300a00 */
[----:B0-----:R-:W3:Y:S01]  /*e3090*/  LDL.LU.64 R6, [R1+0x1768] ;  /* 0x0017680001067983 */ /* 0x001ee20000300a00 */
[----:B------:R-:W-:-:S03]  /*e30a0*/  PRMT R0, R5, 0x7771, RZ ;  /* 0x0000777105007816 */ /* 0x000fc600000000ff */
[----:B----4-:R0:W-:Y:S01]  /*e30b0*/  @P5 STG.E.U8 desc[UR34][R52.64], R2 ;  /* 0x0000000234005986 */ /* 0x0101e2000c101122 */
[----:B------:R-:W-:Y:S01]  /*e30c0*/  ISETP.LT.AND P5, PT, R16, UR14, !P1 ;  /* 0x0000000e10007c0c */ /* 0x000fe2000cfa1270 */
[----:B------:R-:W1:Y:S02]  /*e30d0*/  LDCU UR14, c[0x0][0x398] ;  /* 0x00007300ff0e77ac */ /* 0x000e640008000800 */
[----:B0-----:R-:W4:Y:S04]  /*e30e0*/  LDL.LU.64 R52, [R1+0x1760] ;  /* 0x0017600001347983 */ /* 0x001f280000300a00 */
[----:B------:R-:W4:Y:S01]  /*e30f0*/  LDL.LU R10, [R1+0x218] ;  /* 0x00021800010a7983 */ /* 0x000f220000300800 */
[----:B------:R-:W-:-:S03]  /*e3100*/  PRMT R2, R5, 0x7772, RZ ;  /* 0x0000777205027816 */ /* 0x000fc600000000ff */
[----:B------:R0:W-:Y:S04]  /*e3110*/  @P6 STG.E.U8 desc[UR34][R22.64], R0 ;  /* 0x0000000016006986 */ /* 0x0001e8000c101122 */
[----:B------:R1:W-:Y:S01]  /*e3120*/  @P4 STG.E.U8 desc[UR34][R28.64], R2 ;  /* 0x000000021c004986 */ /* 0x0003e2000c101122 */
[----:B0-----:R-:W-:-:S03]  /*e3130*/  PRMT R0, R5, 0x7773, RZ ;  /* 0x0000777305007816 */ /* 0x001fc600000000ff */
[----:B-1----:R-:W4:Y:S04]  /*e3140*/  LDL.LU.64 R28, [R1+0x1758] ;  /* 0x00175800011c7983 */ /* 0x002f280000300a00 */
[----:B--2---:R0:W-:Y:S04]  /*e3150*/  @P5 STG.E.U8 desc[UR34][R20.64], R0 ;  /* 0x0000000014005986 */ /* 0x0041e8000c101122 */
[----:B0-----:R-:W2:Y:S01]  /*e3160*/  LDL.LU.64 R20, [R1+0x1748] ;  /* 0x0017480001147983 */ /* 0x001ea20000300a00 */
[----:B------:R-:W-:Y:S02]  /*e3170*/  ISETP.LT.AND P0, PT, R61, UR40, !P1 ;  /* 0x000000283d007c0c */ /* 0x000fe4000cf01270 */
[----:B------:R-:W-:Y:S01]  /*e3180*/  ISETP.LT.AND P6, PT, R8, UR15, !P1 ;  /* 0x0000000f08007c0c */ /* 0x000fe2000cfc1270 */
[----:B------:R-:W2:Y:S01]  /*e3190*/  LDL.LU R5, [R1+0x338] ;  /* 0x0003380001057983 */ /* 0x000ea20000300800 */
[----:B------:R-:W-:Y:S01]  /*e31a0*/  PRMT R2, R55, 0x7770, RZ ;  /* 0x0000777037027816 */ /* 0x000fe200000000ff */
[----:B------:R-:W0:Y:S01]  /*e31b0*/  LDCU UR15, c[0x0][0x398] ;  /* 0x00007300ff0f77ac */ /* 0x000e220008000800 */
[----:B------:R-:W-:-:S02]  /*e31c0*/  ISETP.LT.AND P4, PT, R44, UR42, !P1 ;  /* 0x0000002a2c007c0c */ /* 0x000fc4000cf81270 */
[----:B------:R-:W-:Y:S02]  /*e31d0*/  PRMT R0, R55, 0x7771, RZ ;  /* 0x0000777137007816 */ /* 0x000fe400000000ff */
[----:B------:R-:W-:Y:S01]  /*e31e0*/  ISETP.LT.AND P5, PT, R49, UR16, !P1 ;  /* 0x0000001031007c0c */ /* 0x000fe2000cfa1270 */
[----:B------:R-:W1:Y:S02]  /*e31f0*/  LDCU UR16, c[0x0][0x398] ;  /* 0x00007300ff1077ac */ /* 0x000e640008000800 */
[----:B------:R0:W-:Y:S01]  /*e3200*/  @P0 STG.E.U8 desc[UR34][R18.64], R2 ;  /* 0x0000000212000986 */ /* 0x0001e2000c101122 */
[----:B------:R-:W-:Y:S01]  /*e3210*/  ISETP.LT.AND P0, PT, R32, UR11, !P1 ;  /* 0x0000000b20007c0c */ /* 0x000fe2000cf01270 */
[----:B------:R-:W1:Y:S02]  /*e3220*/  LDCU UR11, c[0x0][0x398] ;  /* 0x00007300ff0b77ac */ /* 0x000e640008000800 */
[----:B------:R1:W-:Y:S01]  /*e3230*/  @P6 STG.E.U8 desc[UR34][R56.64], R0 ;  /* 0x0000000038006986 */ /* 0x0003e2000c101122 */
[----:B0-----:R-:W-:-:S03]  /*e3240*/  PRMT R2, R55, 0x7772, RZ ;  /* 0x0000777237027816 */ /* 0x001fc600000000ff */
[----:B-1----:R-:W2:Y:S01]  /*e3250*/  LDL.LU.64 R56, [R1+0x1750] ;  /* 0x0017500001387983 */ /* 0x002ea20000300a00 */
[----:B------:R-:W-:-:S03]  /*e3260*/  PRMT R0, R55, 0x7773, RZ ;  /* 0x0000777337007816 */ /* 0x000fc600000000ff */
[----:B------:R-:W2:Y:S01]  /*e3270*/  LDL.LU.64 R18, [R1+0x1740] ;  /* 0x0017400001127983 */ /* 0x000ea20000300a00 */
[----:B------:R-:W-:Y:S01]  /*e3280*/  ISETP.LT.AND P6, PT, R24, UR18, !P1 ;  /* 0x0000001218007c0c */ /* 0x000fe2000cfc1270 */
[----:B------:R-:W0:Y:S02]  /*e3290*/  LDCU UR18, c[0x0][0x398] ;  /* 0x00007300ff1277ac */ /* 0x000e240008000800 */
[----:B---3--:R4:W-:Y:S04]  /*e32a0*/  @P4 STG.E.U8 desc[UR34][R36.64], R2 ;  /* 0x0000000224004986 */ /* 0x0089e8000c101122 */
[----:B------:R-:W-:Y:S01]  /*e32b0*/  @P5 STG.E.U8 desc[UR34][R6.64], R0 ;  /* 0x0000000006005986 */ /* 0x000fe2000c101122 */
[----:B------:R-:W-:Y:S01]  /*e32c0*/  ISETP.LT.AND P4, PT, R15, UR19, !P1 ;  /* 0x000000130f007c0c */ /* 0x000fe2000cf81270 */
[----:B------:R-:W1:Y:S01]  /*e32d0*/  LDCU UR19, c[0x0][0x398] ;  /* 0x00007300ff1377ac */ /* 0x000e620008000800 */
[----:B----4-:R-:W-:-:S05]  /*e32e0*/  PRMT R2, R10, 0x7770, RZ ;  /* 0x000077700a027816 */ /* 0x010fca00000000ff */
[----:B------:R3:W-:Y:S04]  /*e32f0*/  @P0 STG.E.U8 desc[UR34][R52.64], R2 ;  /* 0x0000000234000986 */ /* 0x0007e8000c101122 */
[----:B---3--:R-:W3:Y:S01]  /*e3300*/  LDL.LU.64 R52, [R1+0x1738] ;  /* 0x0017380001347983 */ /* 0x008ee20000300a00 */
[C---:B------:R-:W-:Y:S02]  /*e3310*/  PRMT R0, R10.reuse, 0x7771, RZ ;  /* 0x000077710a007816 */ /* 0x040fe400000000ff */
[----:B------:R-:W-:Y:S01]  /*e3320*/  PRMT R2, R10, 0x7772, RZ ;  /* 0x000077720a027816 */ /* 0x000fe200000000ff */
[----:B------:R-:W4:Y:S04]  /*e3330*/  LDL.LU.64 R36, [R1+0x1728] ;  /* 0x0017280001247983 */ /* 0x000f280000300a00 */
[----:B------:R-:W4:Y:S04]  /*e3340*/  LDL.LU R6, [R1+0x328] ;  /* 0x0003280001067983 */ /* 0x000f280000300800 */
[----:B------:R0:W-:Y:S04]  /*e3350*/  @P6 STG.E.U8 desc[UR34][R28.64], R0 ;  /* 0x000000001c006986 */ /* 0x0001e8000c101122 */
[----:B--2---:R2:W-:Y:S04]  /*e3360*/  @P4 STG.E.U8 desc[UR34][R20.64], R2 ;  /* 0x0000000214004986 */ /* 0x0045e8000c101122 */
[----:B0-----:R-:W4:Y:S04]  /*e3370*/  LDL.LU.64 R28, [R1+0x1730] ;  /* 0x00173000011c7983 */ /* 0x001f280000300a00 */
[----:B--2---:R-:W2:Y:S01]  /*e3380*/  LDL.LU.64 R20, [R1+0x1720] ;  /* 0x0017200001147983 */ /* 0x004ea20000300a00 */
[----:B------:R-:W-:-:S02]  /*e3390*/  ISETP.LT.AND P0, PT, R54, UR20, !P1 ;  /* 0x0000001436007c0c */ /* 0x000fc4000cf01270 */
[----:B------:R-:W-:Y:S01]  /*e33a0*/  ISETP.LT.AND P5, PT, R13, UR21, !P1 ;  /* 0x000000150d007c0c */ /* 0x000fe2000cfa1270 */
[----:B------:R-:W-:Y:S01]  /*e33b0*/  VIADD R0, R11, 0x37 ;  /* 0x000000370b007836 */ /* 0x000fe20000000000 */
[----:B------:R-:W-:Y:S01]  /*e33c0*/  PRMT R2, R10, 0x7773, RZ ;  /* 0x000077730a027816 */ /* 0x000fe200000000ff */
[----:B------:R-:W2:Y:S01]  /*e33d0*/  LDL.LU.64 R26, [R1+0x1718] ;  /* 0x00171800011a7983 */ /* 0x000ea20000300a00 */
[----:B------:R-:W-:Y:S01]  /*e33e0*/  ISETP.LT.AND P4, PT, R12, UR22, !P1 ;  /* 0x000000160c007c0c */ /* 0x000fe2000cf81270 */
[----:B------:R-:W0:Y:S01]  /*e33f0*/  LDCU UR20, c[0x0][0x398] ;  /* 0x00007300ff1477ac */ /* 0x000e220008000800 */
[C---:B------:R-:W-:Y:S02]  /*e3400*/  PRMT R3, R5.reuse, 0x7770, RZ ;  /* 0x0000777005037816 */ /* 0x040fe400000000ff */
[----:B------:R-:W-:Y:S01]  /*e3410*/  ISETP.LT.AND P6, PT, R60, UR9, !P1 ;  /* 0x000000093c007c0c */ /* 0x000fe2000cfc1270 */
[----:B------:R-:W0:Y:S02]  /*e3420*/  LDCU UR21, c[0x0][0x398] ;  /* 0x00007300ff1577ac */ /* 0x000e240008000800 */
[----:B------:R0:W-:Y:S01]  /*e3430*/  @P0 STG.E.U8 desc[UR34][R56.64], R2 ;  /* 0x0000000238000986 */ /* 0x0001e2000c101122 */
[----:B------:R-:W-:Y:S01]  /*e3440*/  ISETP.GE.AND P0, PT, R0, UR25, PT ;  /* 0x0000001900007c0c */ /* 0x000fe2000bf06270 */
[----:B------:R-:W1:Y:S01]  /*e3450*/  LDCU UR9, c[0x0][0x398] ;  /* 0x00007300ff0977ac */ /* 0x000e620008000800 */
[C---:B------:R-:W-:Y:S01]  /*e3460*/  PRMT R0, R5.reuse, 0x7771, RZ ;  /* 0x0000777105007816 */ /* 0x040fe200000000ff */
[----:B------:R-:W-:Y:S01]  /*e3470*/  @P5 STG.E.U8 desc[UR34][R18.64], R3 ;  /* 0x0000000312005986 */ /* 0x000fe2000c101122 */
[----:B------:R-:W1:Y:S03]  /*e3480*/  LDCU UR22, c[0x0][0x398] ;  /* 0x00007300ff1677ac */ /* 0x000e660008000800 */
[----:B0-----:R-:W2:Y:S01]  /*e3490*/  LDL.LU.64 R56, [R1+0x1710] ;  /* 0x0017100001387983 */ /* 0x001ea20000300a00 */
[----:B------:R-:W-:Y:S01]  /*e34a0*/  ISETP.LT.AND P1, PT, R48, UR23, !P1 ;  /* 0x0000001730007c0c */ /* 0x000fe2000cf21270 */
[----:B------:R-:W0:Y:S02]  /*e34b0*/  LDCU UR23, c[0x0][0x398] ;  /* 0x00007300ff1777ac */ /* 0x000e240008000800 */
[----:B------:R-:W2:Y:S01]  /*e34c0*/  LDL.LU R55, [R1+0x318] ;  /* 0x0003180001377983 */ /* 0x000ea20000300800 */
[----:B------:R-:W-:Y:S01]  /*e34d0*/  PRMT R2, R5, 0x7772, RZ ;  /* 0x0000777205027816 */ /* 0x000fe200000000ff */
[----:B------:R-:W0:Y:S02]  /*e34e0*/  LDCU UR25, c[0x0][0x398] ;  /* 0x00007300ff1977ac */ /* 0x000e240008000800 */
[----:B------:R-:W2:Y:S01]  /*e34f0*/  LDL.LU.64 R22, [R1+0x1708] ;  /* 0x0017080001167983 */ /* 0x000ea20000300a00 */
[----:B------:R-:W-:Y:S01]  /*e3500*/  ISETP.LT.AND P5, PT, R9, UR24, !P2 ;  /* 0x0000001809007c0c */ /* 0x000fe2000d7a1270 */
[----:B------:R-:W0:Y:S02]  /*e3510*/  LDCU UR24, c[0x0][0x398] ;  /* 0x00007300ff1877ac */ /* 0x000e240008000800 */
[----:B---3--:R3:W-:Y:S04]  /*e3520*/  @P4 STG.E.U8 desc[UR34][R52.64], R0 ;  /* 0x0000000034004986 */ /* 0x0087e8000c101122 */
[----:B---3--:R-:W3:Y:S01]  /*e3530*/  LDL.LU.64 R52, [R1+0x1700] ;  /* 0x0017000001347983 */ /* 0x008ee20000300a00 */
[----:B------:R-:W-:-:S03]  /*e3540*/  PRMT R0, R5, 0x7773, RZ ;  /* 0x0000777305007816 */ /* 0x000fc600000000ff */
[----:B----4-:R4:W-:Y:S04]  /*e3550*/  @P6 STG.E.U8 desc[UR34][R36.64], R2 ;  /* 0x0000000224006986 */ /* 0x0109e8000c101122 */
[----:B------:R-:W3:Y:S04]  /*e3560*/  LDL.LU.64 R18, [R1+0x16f8] ;  /* 0x0016f80001127983 */ /* 0x000ee80000300a00 */
[----:B----4-:R-:W4:Y:S01]  /*e3570*/  LDL.LU.64 R36, [R1+0x16f0] ;  /* 0x0016f00001247983 */ /* 0x010f220000300a00 */
[----:B------:R-:W-:-:S03]  /*e3580*/  PRMT R2, R6, 0x7770, RZ ;  /* 0x0000777006027816 */ /* 0x000fc600000000ff */
[----:B------:R-:W4:Y:S04]  /*e3590*/  LDL.LU R5, [R1+0x308] ;  /* 0x0003080001057983 */ /* 0x000f280000300800 */
[----:B------:R0:W-:Y:S04]  /*e35a0*/  @P1 STG.E.U8 desc[UR34][R28.64], R0 ;  /* 0x000000001c001986 */ /* 0x0001e8000c101122 */
[----:B--2---:R2:W-:Y:S04]  /*e35b0*/  @P5 STG.E.U8 desc[UR34][R20.64], R2 ;  /* 0x0000000214005986 */ /* 0x0045e8000c101122 */
[----:B0-----:R-:W4:Y:S04]  /*e35c0*/  LDL.LU.64 R28, [R1+0x16e8] ;  /* 0x0016e800011c7983 */ /* 0x001f280000300a00 */
[----:B--2---:R-:W2:Y:S01]  /*e35d0*/  LDL.LU.64 R20, [R1+0x16e0] ;  /* 0x0016e00001147983 */ /* 0x004ea20000300a00 */
[----:B------:R-:W-:Y:S01]  /*e35e0*/  ISETP.LT.AND P6, PT, R40, UR13, !P2 ;  /* 0x0000000d28007c0c */ /* 0x000fe2000d7c1270 */
[----:B------:R-:W0:Y:S01]  /*e35f0*/  LDCU UR13, c[0x0][0x398] ;  /* 0x00007300ff0d77ac */ /* 0x000e220008000800 */
[----:B------:R-:W-:-:S02]  /*e3600*/  ISETP.LT.AND P4, PT, R14, UR7, !P2 ;  /* 0x000000070e007c0c */ /* 0x000fc4000d781270 */
[----:B------:R-:W-:Y:S01]  /*e3610*/  PRMT R0, R6, 0x7771, RZ ;  /* 0x0000777106007816 */ /* 0x000fe200000000ff */
[----:B------:R-:W0:Y:S01]  /*e3620*/  LDCU UR7, c[0x0][0x398] ;  /* 0x00007300ff0777ac */ /* 0x000e220008000800 */
[----:B------:R-:W-:Y:S02]  /*e3630*/  ISETP.LT.AND P5, PT, R16, UR8, !P2 ;  /* 0x0000000810007c0c */ /* 0x000fe4000d7a1270 */
[----:B------:R-:W-:Y:S01]  /*e3640*/  PRMT R2, R6, 0x7772, RZ ;  /* 0x0000777206027816 */ /* 0x000fe200000000ff */
[----:B------:R-:W0:Y:S01]  /*e3650*/  LDCU UR8, c[0x0][0x398] ;  /* 0x00007300ff0877ac */ /* 0x000e220008000800 */
[----:B------:R-:W-:-:S03]  /*e3660*/  ISETP.LT.AND P1, PT, R61, UR6, !P2 ;  /* 0x000000063d007c0c */ /* 0x000fc6000d721270 */
[----:B------:R1:W-:Y:S01]  /*e3670*/  @P6 STG.E.U8 desc[UR34][R26.64], R0 ;  /* 0x000000001a006986 */ /* 0x0003e2000c101122 */
[----:B------:R-:W0:Y:S03]  /*e3680*/  LDCU UR6, c[0x0][0x398] ;  /* 0x00007300ff0677ac */ /* 0x000e260008000800 */
[----:B------:R0:W-:Y:S01]  /*e3690*/  @P4 STG.E.U8 desc[UR34][R56.64], R2 ;  /* 0x0000000238004986 */ /* 0x0001e2000c101122 */
[----:B------:R-:W-:Y:S01]  /*e36a0*/  ISETP.LT.AND P6, PT, R8, UR26, !P2 ;  /* 0x0000001a08007c0c */ /* 0x000fe2000d7c1270 */
[----:B------:R-:W2:Y:S01]  /*e36b0*/  LDCU UR26, c[0x0][0x398] ;  /* 0x00007300ff1a77ac */ /* 0x000ea20008000800 */
[----:B-1----:R-:W-:Y:S01]  /*e36c0*/  PRMT R0, R6, 0x7773, RZ ;  /* 0x0000777306007816 */ /* 0x002fe200000000ff */
[----:B0-----:R-:W2:Y:S01]  /*e36d0*/  LDL.LU.64 R56, [R1+0x16d8] ;  /* 0x0016d80001387983 */ /* 0x001ea20000300a00 */
[----:B------:R-:W-:-:S03]  /*e36e0*/  PRMT R2, R55, 0x7770, RZ ;  /* 0x0000777037027816 */ /* 0x000fc600000000ff */
[----:B------:R-:W2:Y:S01]  /*e36f0*/  LDL.LU.64 R6, [R1+0x16d0] ;  /* 0x0016d00001067983 */ /* 0x000ea20000300a00 */
[----:B------:R-:W-:Y:S01]  /*e3700*/  ISETP.LT.AND P4, PT, R44, UR4, !P2 ;  /* 0x000000042c007c0c */ /* 0x000fe2000d781270 */
[----:B------:R-:W0:Y:S02]  /*e3710*/  LDCU UR4, c[0x0][0x398] ;  /* 0x00007300ff0477ac */ /* 0x000e240008000800 */
[----:B------:R1:W-:Y:S01]  /*e3720*/  @P5 STG.E.U8 desc[UR34][R22.64], R0 ;  /* 0x0000000016005986 */ /* 0x0003e2000c101122 */
[----:B------:R-:W-:Y:S01]  /*e3730*/  ISETP.LT.AND P5, PT, R49, UR10, !P2 ;  /* 0x0000000a31007c0c */ /* 0x000fe2000d7a1270 */
[----:B------:R-:W0:Y:S01]  /*e3740*/  LDCU UR10, c[0x0][0x398] ;  /* 0x00007300ff0a77ac */ /* 0x000e220008000800 */
[C---:B-1----:R-:W-:Y:S01]  /*e3750*/  PRMT R0, R55.reuse, 0x7771, RZ ;  /* 0x0000777137007816 */ /* 0x042fe200000000ff */
[----:B---3--:R1:W-:Y:S01]  /*e3760*/  @P1 STG.E.U8 desc[UR34][R52.64], R2 ;  /* 0x0000000234001986 */ /* 0x0083e2000c101122 */
[----:B------:R-:W-:Y:S01]  /*e3770*/  ISETP.LT.AND P1, PT, R32, UR12, !P2 ;  /* 0x0000000c20007c0c */ /* 0x000fe2000d721270 */
[----:B------:R-:W3:Y:S02]  /*e3780*/  LDCU UR12, c[0x0][0x398] ;  /* 0x00007300ff0c77ac */ /* 0x000ee40008000800 */
[----:B-1----:R-:W3:Y:S01]  /*e3790*/  LDL.LU.64 R52, [R1+0x16c8] ;  /* 0x0016c80001347983 */ /* 0x002ee20000300a00 */
[----:B------:R-:W-:-:S03]  /*e37a0*/  PRMT R2, R55, 0x7772, RZ ;  /* 0x0000777237027816 */ /* 0x000fc600000000ff */
[----:B------:R-:W3:Y:S04]  /*e37b0*/  LDL.LU R10, [R1+0x208] ;  /* 0x00020800010a7983 */ /* 0x000ee80000300800 */
[----:B------:R1:W-:Y:S04]  /*e37c0*/  @P6 STG.E.U8 desc[UR34][R18.64], R0 ;  /* 0x0000000012006986 */ /* 0x0003e8000c101122 */
[----:B----4-:R4:W-:Y:S01]  /*e37d0*/  @P4 STG.E.U8 desc[UR34][R36.64], R2 ;  /* 0x0000000224004986 */ /* 0x0109e2000c101122 */
[----:B-1----:R-:W-:-:S03]  /*e37e0*/  PRMT R0, R55, 0x7773, RZ ;  /* 0x0000777337007816 */ /* 0x002fc600000000ff */
[----:B----4-:R-:W4:Y:S01]  /*e37f0*/  LDL.LU.64 R36, [R1+0x16c0] ;  /* 0x0016c00001247983 */ /* 0x010f220000300a00 */
[----:B------:R-:W-:-:S03]  /*e3800*/  PRMT R2, R5, 0x7770, RZ ;  /* 0x0000777005027816 */ /* 0x000fc600000000ff */
[----:B------:R1:W-:Y:S04]  /*e3810*/  @P5 STG.E.U8 desc[UR34][R28.64], R0 ;  /* 0x000000001c005986 */ /* 0x0003e8000c101122 */
[----:B--2---:R2:W-:Y:S04]  /*e3820*/  @P1 STG.E.U8 desc[UR34][R20.64], R2 ;  /* 0x0000000214001986 */ /* 0x0045e8000c101122 */
[----:B-1----:R-:W4:Y:S04]  /*e3830*/  LDL.LU.64 R28, [R1+0x16b8] ;  /* 0x0016b800011c7983 */ /* 0x002f280000300a00 */
[----:B--2---:R-:W2:Y:S01]  /*e3840*/  LDL.LU.64 R20, [R1+0x16b0] ;  /* 0x0016b00001147983 */ /* 0x004ea20000300a00 */
[----:B------:R-:W-:Y:S01]  /*e3850*/  ISETP.LT.AND P6, PT, R24, UR5, !P2 ;  /* 0x0000000518007c0c */ /* 0x000fe2000d7c1270 */
[----:B------:R-:W1:Y:S01]  /*e3860*/  LDCU UR5, c[0x0][0x398] ;  /* 0x00007300ff0577ac */ /* 0x000e620008000800 */
[----:B------:R-:W-:-:S02]  /*e3870*/  ISETP.LT.AND P4, PT, R15, UR17, !P2 ;  /* 0x000000110f007c0c */ /* 0x000fc4000d781270 */
[C---:B------:R-:W-:Y:S01]  /*e3880*/  PRMT R0, R5.reuse, 0x7771, RZ ;  /* 0x0000777105007816 */ /* 0x040fe200000000ff */
[----:B------:R-:W0:Y:S01]  /*e3890*/  LDCU UR17, c[0x0][0x398] ;  /* 0x00007300ff1177ac */ /* 0x000e220008000800 */
[----:B------:R-:W-:Y:S02]  /*e38a0*/  ISETP.LT.AND P1, PT, R54, UR14, !P2 ;  /* 0x0000000e36007c0c */ /* 0x000fe4000d721270 */
[----:B------:R-:W-:Y:S01]  /*e38b0*/  PRMT R2, R5, 0x7772, RZ ;  /* 0x0000777205027816 */ /* 0x000fe200000000ff */
[----:B------:R-:W0:Y:S04]  /*e38c0*/  LDCU UR14, c[0x0][0x398] ;  /* 0x00007300ff0e77ac */ /* 0x000e280008000800 */
[----:B------:R1:W-:Y:S04]  /*e38d0*/  @P6 STG.E.U8 desc[UR34][R56.64], R0 ;  /* 0x0000000038006986 */ /* 0x0003e8000c101122 */
[----:B------:R0:W-:Y:S01]  /*e38e0*/  @P4 STG.E.U8 desc[UR34][R6.64], R2 ;  /* 0x0000000206004986 */ /* 0x0001e2000c101122 */
[----:B------:R-:W-:Y:S01]  /*e38f0*/  ISETP.LT.AND P4, PT, R13, UR15, !P2 ;  /* 0x0000000f0d007c0c */ /* 0x000fe2000d781270 */
[----:B------:R-:W2:Y:S01]  /*e3900*/  LDCU UR15, c[0x0][0x398] ;  /* 0x00007300ff0f77ac */ /* 0x000ea20008000800 */
[----:B-1----:R-:W-:Y:S01]  /*e3910*/  PRMT R0, R5, 0x7773, RZ ;  /* 0x0000777305007816 */ /* 0x002fe200000000ff */
[----:B0-----:R-:W2:Y:S04]  /*e3920*/  LDL.LU.64 R6, [R1+0x16a8] ;  /* 0x0016a80001067983 */ /* 0x001ea80000300a00 */
[----:B------:R-:W2:Y:S04]  /*e3930*/  LDL.LU R5, [R1+0x26c] ;  /* 0x00026c0001057983 */ /* 0x000ea80000300800 */
[----:B------:R-:W2:Y:S04]  /*e3940*/  LDL.LU.64 R22, [R1+0x16a0] ;  /* 0x0016a00001167983 */ /* 0x000ea80000300a00 */
[----:B------:R-:W2:Y:S01]  /*e3950*/  LDL.LU.64 R18, [R1+0x1698] ;  /* 0x0016980001127983 */ /* 0x000ea20000300a00 */
[----:B------:R-:W-:Y:S01]  /*e3960*/  ISETP.LT.AND P5, PT, R12, UR28, !P2 ;  /* 0x0000001c0c007c0c */ /* 0x000fe2000d7a1270 */
[----:B------:R-:W-:Y:S01]  /*e3970*/  VIADD R2, R11, 0x38 ;  /* 0x000000380b027836 */ /* 0x000fe20000000000 */
[----:B------:R-:W-:Y:S01]  /*e3980*/  ISETP.LT.AND P6, PT, R60, UR11, !P2 ;  /* 0x0000000b3c007c0c */ /* 0x000fe2000d7c1270 */
[----:B------:R-:W0:Y:S01]  /*e3990*/  LDCU UR11, c[0x0][0x398] ;  /* 0x00007300ff0b77ac */ /* 0x000e220008000800 */
[----:B---3--:R1:W-:Y:S02]  /*e39a0*/  @P1 STG.E.U8 desc[UR34][R52.64], R0 ;  /* 0x0000000034001986 */ /* 0x0083e4000c101122 */
[----:B------:R-:W-:-:S02]  /*e39b0*/  ISETP.GE.AND P1, PT, R2, UR27, PT ;  /* 0x0000001b02007c0c */ /* 0x000fc4000bf26270 */
[----:B-1----:R-:W3:Y:S01]  /*e39c0*/  LDL.LU.64 R52, [R1+0x1690] ;  /* 0x0016900001347983 */ /* 0x002ee20000300a00 */
[C---:B------:R-:W-:Y:S02]  /*e39d0*/  PRMT R0, R10.reuse, 0x7770, RZ ;  /* 0x000077700a007816 */ /* 0x040fe400000000ff */
[C---:B------:R-:W-:Y:S01]  /*e39e0*/  PRMT R2, R10.reuse, 0x7771, RZ ;  /* 0x000077710a027816 */ /* 0x040fe200000000ff */
[----:B------:R-:W3:Y:S04]  /*e39f0*/  LDL.LU.64 R56, [R1+0x1178] ;  /* 0x0011780001387983 */ /* 0x000ee80000300a00 */
[----:B----4-:R1:W-:Y:S02]  /*e3a00*/  @P4 STG.E.U8 desc[UR34][R36.64], R0 ;  /* 0x0000000024004986 */ /* 0x0103e4000c101122 */
[----:B-1----:R-:W-:-:S02]  /*e3a10*/  PRMT R0, R10, 0x7772, RZ ;  /* 0x000077720a007816 */ /* 0x002fc400000000ff */
[----:B------:R-:W-:Y:S04]  /*e3a20*/  @P5 STG.E.U8 desc[UR34][R28.64], R2 ;  /* 0x000000021c005986 */ /* 0x000fe8000c101122 */
[----:B--2---:R1:W-:Y:S02]  /*e3a30*/  @P6 STG.E.U8 desc[UR34][R20.64], R0 ;  /* 0x0000000014006986 */ /* 0x0043e4000c101122 */
[----:B-1----:R-:W-:Y:S02]  /*e3a40*/  PRMT R0, R10, 0x7773, RZ ;  /* 0x000077730a007816 */ /* 0x002fe400000000ff */
[----:B------:R-:W2:Y:S04]  /*e3a50*/  LDL.LU R10, [R1+0x25c] ;  /* 0x00025c00010a7983 */ /* 0x000ea80000300800 */
[----:B------:R-:W4:Y:S04]  /*e3a60*/  LDL.LU.64 R36, [R1+0x1688] ;  /* 0x0016880001247983 */ /* 0x000f280000300a00 */
[----:B------:R-:W4:Y:S01]  /*e3a70*/  LDL.LU.64 R20, [R1+0x1170] ;  /* 0x0011700001147983 */ /* 0x000f220000300a00 */
[----:B------:R-:W-:Y:S01]  /*e3a80*/  ISETP.LT.AND P2, PT, R48, UR16, !P2 ;  /* 0x0000001030007c0c */ /* 0x000fe2000d741270 */
[----:B------:R-:W1:Y:S01]  /*e3a90*/  LDCU UR16, c[0x0][0x398] ;  /* 0x00007300ff1077ac */ /* 0x000e620008000800 */
[----:B------:R-:W-:Y:S01]  /*e3aa0*/  ISETP.LT.AND P4, PT, R9, UR18, !P3 ;  /* 0x0000001209007c0c */ /* 0x000fe2000df81270 */
[----:B------:R-:W4:Y:S01]  /*e3ab0*/  LDL.LU.64 R28, [R1+0x1158] ;  /* 0x00115800011c7983 */ /* 0x000f220000300a00 */
[----:B------:R-:W-:Y:S01]  /*e3ac0*/  ISETP.LT.AND P5, PT, R40, UR19, !P3 ;  /* 0x0000001328007c0c */ /* 0x000fe2000dfa1270 */
[----:B------:R-:W0:Y:S01]  /*e3ad0*/  LDCU UR18, c[0x0][0x398] ;  /* 0x00007300ff1277ac */ /* 0x000e220008000800 */
[----:B------:R-:W-:Y:S01]  /*e3ae0*/  ISETP.LT.AND P6, PT, R14, UR20, !P3 ;  /* 0x000000140e007c0c */ /* 0x000fe2000dfc1270 */
[----:B------:R-:W0:Y:S01]  /*e3af0*/  LDCU UR19, c[0x0][0x398] ;  /* 0x00007300ff1377ac */ /* 0x000e220008000800 */
[----:B------:R-:W-:-:S05]  /*e3b00*/  PRMT R2, R5, 0x7771, RZ ;  /* 0x0000777105027816 */ /* 0x000fca00000000ff */
[----:B------:R0:W-:Y:S01]  /*e3b10*/  @P2 STG.E.U8 desc[UR34][R6.64], R0 ;  /* 0x0000000006002986 */ /* 0x0001e2000c101122 */
[C---:B------:R-:W-:Y:S01]  /*e3b20*/  PRMT R3, R5.reuse, 0x7772, RZ ;  /* 0x0000777205037816 */ /* 0x040fe200000000ff */
[----:B------:R-:W1:Y:S01]  /*e3b30*/  LDCU UR20, c[0x0][0x398] ;  /* 0x00007300ff1477ac */ /* 0x000e620008000800 */
[C---:B------:R-:W-:Y:S01]  /*e3b40*/  PRMT R4, R5.reuse, 0x7773, RZ ;  /* 0x0000777305047816 */ /* 0x040fe200000000ff */
[----:B0-----:R-:W4:Y:S01]  /*e3b50*/  LDL.LU.64 R6, [R1+0x1118] ;  /* 0x0011180001067983 */ /* 0x001f220000300a00 */
[----:B------:R-:W-:-:S03]  /*e3b60*/  PRMT R0, R5, 0x7770, RZ ;  /* 0x0000777005007816 */ /* 0x000fc600000000ff */
[----:B------:R-:W4:Y:S04]  /*e3b70*/  LDL.LU R5, [R1+0x21c] ;  /* 0x00021c0001057983 */ /* 0x000f280000300800 */
[----:B------:R-:W-:Y:S04]  /*e3b80*/  @P4 STG.E.U8 desc[UR34][R22.64], R0 ;  /* 0x0000000016004986 */ /* 0x000fe8000c101122 */
[----:B------:R2:W-:Y:S01]  /*e3b90*/  @P5 STG.E.U8 desc[UR34][R18.64], R2 ;  /* 0x0000000212005986 */ /* 0x0005e2000c101122 */
[----:B------:R-:W-:Y:S01]  /*e3ba0*/  ISETP.LT.AND P2, PT, R16, UR21, !P3 ;  /* 0x0000001510007c0c */ /* 0x000fe2000df41270 */
[----:B------:R-:W0:Y:S01]  /*e3bb0*/  LDCU UR21, c[0x0][0x398] ;  /* 0x00007300ff1577ac */ /* 0x000e220008000800 */
[----:B------:R-:W-:-:S02]  /*e3bc0*/  ISETP.LT.AND P4, PT, R61, UR9, !P3 ;  /* 0x000000093d007c0c */ /* 0x000fc4000df81270 */
[----:B--2---:R-:W-:Y:S01]  /*e3bd0*/  PRMT R2, R10, 0x7771, RZ ;  /* 0x000077710a027816 */ /* 0x004fe200000000ff */
[----:B---3--:R2:W-:Y:S01]  /*e3be0*/  @P6 STG.E.U8 desc[UR34][R52.64], R3 ;  /* 0x0000000334006986 */ /* 0x0085e2000c101122 */
[----:B------:R-:W-:Y:S01]  /*e3bf0*/  ISETP.LT.AND P5, PT, R49, UR7, !P3 ;  /* 0x0000000731007c0c */ /* 0x000fe2000dfa1270 */
[----:B------:R-:W3:Y:S02]  /*e3c00*/  LDCU UR9, c[0x0][0x398] ;  /* 0x00007300ff0977ac */ /* 0x000ee40008000800 */
[----:B--2---:R-:W2:Y:S01]  /*e3c10*/  LDL.LU.64 R52, [R1+0x1110] ;  /* 0x0011100001347983 */ /* 0x004ea20000300a00 */
[----:B------:R-:W-:Y:S01]  /*e3c20*/  ISETP.LT.AND P6, PT, R8, UR22, !P3 ;  /* 0x0000001608007c0c */ /* 0x000fe2000dfc1270 */
[----:B------:R-:W0:Y:S01]  /*e3c30*/  LDCU UR22, c[0x0][0x398] ;  /* 0x00007300ff1677ac */ /* 0x000e220008000800 */
[C---:B------:R-:W-:Y:S01]  /*e3c40*/  PRMT R3, R10.reuse, 0x7770, RZ ;  /* 0x000077700a037816 */ /* 0x040fe200000000ff */
[----:B------:R-:W-:Y:S01]  /*e3c50*/  @P2 STG.E.U8 desc[UR34][R56.64], R4 ;  /* 0x0000000438002986 */ /* 0x000fe2000c101122 */
[----:B------:R-:W-:Y:S01]  /*e3c60*/  PRMT R0, R10, 0x7772, RZ ;  /* 0x000077720a007816 */ /* 0x000fe200000000ff */
[----:B------:R-:W0:Y:S02]  /*e3c70*/  LDCU UR7, c[0x0][0x398] ;  /* 0x00007300ff0777ac */ /* 0x000e240008000800 */
[----:B------:R-:W3:Y:S04]  /*e3c80*/  LDL.LU.64 R22, [R1+0x1148] ;  /* 0x0011480001167983 */ /* 0x000ee80000300a00 */
[----:B----4-:R-:W-:Y:S04]  /*e3c90*/  @P4 STG.E.U8 desc[UR34][R36.64], R3 ;  /* 0x0000000324004986 */ /* 0x010fe8000c101122 */
[----:B------:R-:W4:Y:S04]  /*e3ca0*/  LDL.LU.64 R18, [R1+0x1100] ;  /* 0x0011000001127983 */ /* 0x000f280000300a00 */
[----:B------:R0:W-:Y:S04]  /*e3cb0*/  @P6 STG.E.U8 desc[UR34][R20.64], R2 ;  /* 0x0000000214006986 */ /* 0x0001e8000c101122 */
[----:B0-----:R-:W4:Y:S01]  /*e3cc0*/  LDL.LU.64 R20, [R1+0x10e0] ;  /* 0x0010e00001147983 */ /* 0x001f220000300a00 */
[----:B------:R-:W-:Y:S01]  /*e3cd0*/  ISETP.LT.AND P2, PT, R44, UR23, !P3 ;  /* 0x000000172c007c0c */ /* 0x000fe2000df41270 */
[----:B------:R-:W0:Y:S01]  /*e3ce0*/  LDCU UR23, c[0x0][0x398] ;  /* 0x00007300ff1777ac */ /* 0x000e220008000800 */
[----:B------:R-:W-:-:S02]  /*e3cf0*/  PRMT R4, R10, 0x7773, RZ ;  /* 0x000077730a047816 */ /* 0x000fc400000000ff */
[----:B------:R-:W-:Y:S01]  /*e3d00*/  ISETP.LT.AND P4, PT, R32, UR13, !P3 ;  /* 0x0000000d20007c0c */ /* 0x000fe2000df81270 */
[----:B------:R-:W0:Y:S01]  /*e3d10*/  LDCU UR13, c[0x0][0x398] ;  /* 0x00007300ff0d77ac */ /* 0x000e220008000800 */
[----:B------:R-:W-:-:S07]  /*e3d20*/  PRMT R2, R5, 0x7770, RZ ;  /* 0x0000777005027816 */ /* 0x000fce00000000ff */
[----:B------:R-:W-:Y:S04]  /*e3d30*/  @P2 STG.E.U8 desc[UR34][R28.64], R0 ;  /* 0x000000001c002986 */ /* 0x000fe8000c101122 */
[----:B------:R0:W-:Y:S04]  /*e3d40*/  @P5 STG.E.U8 desc[UR34][R6.64], R4 ;  /* 0x0000000406005986 */ /* 0x0001e8000c101122 */
[----:B0-----:R-:W4:Y:S04]  /*e3d50*/  LDL.LU R6, [R1+0x33c] ;  /* 0x00033c0001067983 */ /* 0x001f280000300800 */
[----:B------:R-:W4:Y:S04]  /*e3d60*/  LDL.LU.64 R56, [R1+0x10f8] ;  /* 0x0010f80001387983 */ /* 0x000f280000300a00 */
[----:B------:R-:W4:Y:S04]  /*e3d70*/  LDL.LU.64 R36, [R1+0x10d8] ;  /* 0x0010d80001247983 */ /* 0x000f280000300a00 */
[----:B------:R-:W4:Y:S01]  /*e3d80*/  LDL.LU.64 R28, [R1+0x1088] ;  /* 0x00108800011c7983 */ /* 0x000f220000300a00 */
[----:B------:R-:W-:Y:S01]  /*e3d90*/  ISETP.LT.AND P5, PT, R24, UR6, !P3 ;  /* 0x0000000618007c0c */ /* 0x000fe2000dfa1270 */
[----:B------:R-:W-:Y:S01]  /*e3da0*/  VIADD R0, R11, 0x39 ;  /* 0x000000390b007836 */ /* 0x000fe20000000000 */
[----:B------:R-:W-:Y:S01]  /*e3db0*/  ISETP.LT.AND P6, PT, R15, UR4, !P3 ;  /* 0x000000040f007c0c */ /* 0x000fe2000dfc1270 */
[----:B------:R-:W0:Y:S01]  /*e3dc0*/  LDCU UR6, c[0x0][0x398] ;  /* 0x00007300ff0677ac */ /* 0x000e220008000800 */
[----:B------:R-:W-:-:S02]  /*e3dd0*/  PRMT R3, R5, 0x7773, RZ ;  /* 0x0000777305037816 */ /* 0x000fc400000000ff */
[----:B------:R-:W-:Y:S01]  /*e3de0*/  ISETP.GE.AND P2, PT, R0, UR29, PT ;  /* 0x0000001d00007c0c */ /* 0x000fe2000bf46270 */
[----:B------:R-:W0:Y:S01]  /*e3df0*/  LDCU UR4, c[0x0][0x398] ;  /* 0x00007300ff0477ac */ /* 0x000e220008000800 */
[C---:B------:R-:W-:Y:S01]  /*e3e00*/  PRMT R0, R5.reuse, 0x7772, RZ ;  /* 0x0000777205007816 */ /* 0x040fe200000000ff */
[----:B--2---:R2:W-:Y:S04]  /*e3e10*/  @P4 STG.E.U8 desc[UR34][R52.64], R2 ;  /* 0x0000000234004986 */ /* 0x0045e8000c101122 */
[----:B--2---:R-:W2:Y:S01]  /*e3e20*/  LDL.LU.64 R52, [R1+0x1080] ;  /* 0x0010800001347983 */ /* 0x004ea20000300a00 */
[----:B------:R-:W-:Y:S01]  /*e3e30*/  ISETP.LT.AND P4, PT, R54, UR8, !P3 ;  /* 0x0000000836007c0c */ /* 0x000fe2000df81270 */
[----:B------:R-:W0:Y:S01]  /*e3e40*/  LDCU UR8, c[0x0][0x398] ;  /* 0x00007300ff0877ac */ /* 0x000e220008000800 */
[----:B------:R-:W-:-:S02]  /*e3e50*/  PRMT R2, R5, 0x7771, RZ ;  /* 0x0000777105027816 */ /* 0x000fc400000000ff */
[----:B------:R-:W2:Y:S04]  /*e3e60*/  LDL.LU R5, [R1+0x32c] ;  /* 0x00032c0001057983 */ /* 0x000ea80000300800 */
[----:B---3--:R3:W-:Y:S04]  /*e3e70*/  @P5 STG.E.U8 desc[UR34][R22.64], R2 ;  /* 0x0000000216005986 */ /* 0x0087e8000c101122 */
[----:B----4-:R4:W-:Y:S04]  /*e3e80*/  @P6 STG.E.U8 desc[UR34][R18.64], R0 ;  /* 0x0000000012006986 */ /* 0x0109e8000c101122 */
[----:B------:R0:W-:Y:S04]  /*e3e90*/  @P4 STG.E.U8 desc[UR34][R20.64], R3 ;  /* 0x0000000314004986 */ /* 0x0001e8000c101122 */
[----:B---3--:R-:W3:Y:S04]  /*e3ea0*/  LDL.LU.64 R22, [R1+0x10d0] ;  /* 0x0010d00001167983 */ /* 0x008ee80000300a00 */
[----:B----4-:R-:W4:Y:S04]  /*e3eb0*/  LDL.LU.64 R18, [R1+0x10c8] ;  /* 0x0010c80001127983 */ /* 0x010f280000300a00 */
[----:B0-----:R-:W3:Y:S01]  /*e3ec0*/  LDL.LU.64 R20, [R1+0x10c0] ;  /* 0x0010c00001147983 */ /* 0x001ee20000300a00 */
[----:B------:R-:W-:Y:S01]  /*e3ed0*/  ISETP.LT.AND P6, PT, R13, UR10, !P3 ;  /* 0x0000000a0d007c0c */ /* 0x000fe2000dfc1270 */
[----:B------:R-:W0:Y:S01]  /*e3ee0*/  LDCU UR10, c[0x0][0x398] ;  /* 0x00007300ff0a77ac */ /* 0x000e220008000800 */
[----:B------:R-:W-:-:S02]  /*e3ef0*/  ISETP.LT.AND P5, PT, R12, UR5, !P3 ;  /* 0x000000050c007c0c */ /* 0x000fc4000dfa1270 */
[----:B------:R-:W-:Y:S01]  /*e3f00*/  ISETP.LT.AND P4, PT, R60, UR12, !P3 ;  /* 0x0000000c3c007c0c */ /* 0x000fe2000df81270 */
[----:B------:R-:W0:Y:S01]  /*e3f10*/  LDCU UR5, c[0x0][0x398] ;  /* 0x00007300ff0577ac */ /* 0x000e220008000800 */
[----:B------:R-:W-:Y:S01]  /*e3f20*/  ISETP.LT.AND P3, PT, R48, UR14, !P3 ;  /* 0x0000000e30007c0c */ /* 0x000fe2000df61270 */
[----:B------:R-:W0:Y:S01]  /*e3f30*/  LDCU UR12, c[0x0][0x398] ;  /* 0x00007300ff0c77ac */ /* 0x000e220008000800 */
[----:B------:R-:W0:Y:S01]  /*e3f40*/  LDCU UR14, c[0x0][0x398] ;  /* 0x00007300ff0e77ac */ /* 0x000e220008000800 */
[C---:B------:R-:W-:Y:S02]  /*e3f50*/  PRMT R3, R6.reuse, 0x7770, RZ ;  /* 0x0000777006037816 */ /* 0x040fe400000000ff */
[C---:B------:R-:W-:Y:S02]  /*e3f60*/  PRMT R2, R6.reuse, 0x7771, RZ ;  /* 0x0000777106027816 */ /* 0x040fe400000000ff */
[C---:B------:R-:W-:Y:S02]  /*e3f70*/  PRMT R0, R6.reuse, 0x7772, RZ ;  /* 0x0000777206007816 */ /* 0x040fe400000000ff */
[----:B------:R-:W-:-:S02]  /*e3f80*/  PRMT R4, R6, 0x7773, RZ ;  /* 0x0000777306047816 */ /* 0x000fc400000000ff */
[----:B------:R-:W4:Y:S04]  /*e3f90*/  LDL.LU.64 R6, [R1+0x10b8] ;  /* 0x0010b80001067983 */ /* 0x000f280000300a00 */
[----:B------:R-:W4:Y:S04]  /*e3fa0*/  LDL.LU R10, [R1+0x31c] ;  /* 0x00031c00010a7983 */ /* 0x000f280000300800 */
[----:B------:R-:W-:Y:S04]  /*e3fb0*/  @P6 STG.E.U8 desc[UR34][R56.64], R3 ;  /* 0x0000000338006986 */ /* 0x000fe8000c101122 */
[----:B------:R-:W-:Y:S04]  /*e3fc0*/  @P5 STG.E.U8 desc[UR34][R36.64], R2 ;  /* 0x0000000224005986 */ /* 0x000fe8000c101122 */
[----:B------:R-:W-:Y:S01]  /*e3fd0*/  @P4 STG.E.U8 desc[UR34][R28.64], R0 ;  /* 0x000000001c004986 */ /* 0x000fe2000c101122 */
[----:B------:R-:W-:Y:S01]  /*e3fe0*/  ISETP.LT.AND P4, PT, R9, UR17, !P0 ;  /* 0x0000001109007c0c */ /* 0x000fe2000c781270 */
[----:B------:R-:W0:Y:S01]  /*e3ff0*/  LDCU UR17, c[0x0][0x398] ;  /* 0x00007300ff1177ac */ /* 0x000e220008000800 */
[----:B------:R-:W-:-:S02]  /*e4000*/  ISETP.LT.AND P5, PT, R40, UR15, !P0 ;  /* 0x0000000f28007c0c */ /* 0x000fc4000c7a1270 */
[----:B------:R-:W-:Y:S01]  /*e4010*/  ISETP.LT.AND P6, PT, R14, UR24, !P0 ;  /* 0x000000180e007c0c */ /* 0x000fe2000c7c1270 */
[----:B------:R-:W0:Y:S01]  /*e4020*/  LDCU UR15, c[0x0][0x398] ;  /* 0x00007300ff0f77ac */ /* 0x000e220008000800 */
[----:B------:R-:W0:Y:S01]  /*e4030*/  LDCU UR24, c[0x0][0x398] ;  /* 0x00007300ff1877ac */ /* 0x000e220008000800 */
[----:B--2---:R2:W-:Y:S04]  /*e4040*/  @P3 STG.E.U8 desc[UR34][R52.64], R4 ;  /* 0x0000000434003986 */ /* 0x0045e8000c101122 */
[----:B--2---:R-:W2:Y:S04]  /*e4050*/  LDL.LU.64 R52, [R1+0x1140] ;  /* 0x0011400001347983 */ /* 0x004ea80000300a00 */
[----:B------:R-:W2:Y:S04]  /*e4060*/  LDL.LU.64 R56, [R1+0x1138] ;  /* 0x0011380001387983 */ /* 0x000ea80000300a00 */
[----:B------:R-:W2:Y:S01]  /*e4070*/  LDL.LU.64 R36, [R1+0x1130] ;  /* 0x0011300001247983 */ /* 0x000ea20000300a00 */
[----:B------:R-:W-:-:S03]  /*e4080*/  PRMT R0, R5, 0x7770, RZ ;  /* 0x0000777005007816 */ /* 0x000fc600000000ff */
[----:B------:R-:W2:Y:S01]  /*e4090*/  LDL.LU.64 R28, [R1+0x1128] ;  /* 0x00112800011c7983 */ /* 0x000ea20000300a00 */
[C---:B------:R-:W-:Y:S02]  /*e40a0*/  PRMT R2, R5.reuse, 0x7771, RZ ;  /* 0x0000777105027816 */ /* 0x040fe400000000ff */
[C---:B------:R-:W-:Y:S02]  /*e40b0*/  PRMT R3, R5.reuse, 0x7772, RZ ;  /* 0x0000777205037816 */ /* 0x040fe400000000ff */
[----:B------:R-:W-:Y:S02]  /*e40c0*/  PRMT R4, R5, 0x7773, RZ ;  /* 0x0000777305047816 */ /* 0x000fe400000000ff */
[----:B------:R-:W2:Y:S04]  /*e40d0*/  LDL.LU R5, [R1+0x30c] ;  /* 0x00030c0001057983 */ /* 0x000ea80000300800 */
[----:B---3--:R3:W-:Y:S04]  /*e40e0*/  @P4 STG.E.U8 desc[UR34][R22.64], R0 ;  /* 0x0000000016004986 */ /* 0x0087e8000c101122 */
[----:B----4-:R-:W-:Y:S04]  /*e40f0*/  @P5 STG.E.U8 desc[UR34][R18.64], R2 ;  /* 0x0000000212005986 */ /* 0x010fe8000c101122 */
[----:B------:R4:W-:Y:S04]  /*e4100*/  @P6 STG.E.U8 desc[UR34][R20.64], R3 ;  /* 0x0000000314006986 */ /* 0x0009e8000c101122 */
[----:B---3--:R-:W3:Y:S04]  /*e4110*/  LDL.LU.64 R22, [R1+0x1678] ;  /* 0x0016780001167983 */ /* 0x008ee80000300a00 */
[----:B----4-:R-:W4:Y:S01]  /*e4120*/  LDL.LU.64 R20, [R1+0x1638] ;  /* 0x0016380001147983 */ /* 0x010f220000300a00 */
[----:B------:R-:W-:Y:S01]  /*e4130*/  ISETP.LT.AND P3, PT, R16, UR11, !P0 ;  /* 0x0000000b10007c0c */ /* 0x000fe2000c761270 */
[----:B------:R-:W0:Y:S01]  /*e4140*/  LDCU UR11, c[0x0][0x398] ;  /* 0x00007300ff0b77ac */ /* 0x000e220008000800 */
[----:B-1----:R-:W-:-:S02]  /*e4150*/  ISETP.LT.AND P5, PT, R61, UR16, !P0 ;  /* 0x000000103d007c0c */ /* 0x002fc4000c7a1270 */
[----:B------:R-:W-:Y:S01]  /*e4160*/  ISETP.LT.AND P6, PT, R8, UR25, !P0 ;  /* 0x0000001908007c0c */ /* 0x000fe2000c7c1270 */
[----:B------:R-:W1:Y:S01]  /*e4170*/  LDCU UR16, c[0x0][0x398] ;  /* 0x00007300ff1077ac */ /* 0x000e620008000800 */
[----:B------:R-:W-:Y:S02]  /*e4180*/  PRMT R3, R10, 0x7770, RZ ;  /* 0x000077700a037816 */ /* 0x000fe400000000ff */
[----:B------:R-:W-:Y:S01]  /*e4190*/  ISETP.LT.AND P4, PT, R44, UR18, !P0 ;  /* 0x000000122c007c0c */ /* 0x000fe2000c781270 */
[----:B------:R-:W0:Y:S04]  /*e41a0*/  LDCU UR25, c[0x0][0x398] ;  /* 0x00007300ff1977ac */ /* 0x000e280008000800 */
[----:B------:R1:W-:Y:S01]  /*e41b0*/  @P3 STG.E.U8 desc[UR34][R6.64], R4 ;  /* 0x0000000406003986 */ /* 0x0003e2000c101122 */
[C---:B------:R-:W-:Y:S01]  /*e41c0*/  PRMT R2, R10.reuse, 0x7771, RZ ;  /* 0x000077710a027816 */ /* 0x040fe200000000ff */
[----:B------:R-:W0:Y:S02]  /*e41d0*/  LDCU UR18, c[0x0][0x398] ;  /* 0x00007300ff1277ac */ /* 0x000e240008000800 */
[----:B-1----:R-:W4:Y:S04]  /*e41e0*/  LDL.LU.64 R6, [R1+0x12c8] ;  /* 0x0012c80001067983 */ /* 0x002f280000300a00 */
[----:B------:R-:W4:Y:S01]  /*e41f0*/  LDL.LU.64 R18, [R1+0x11d0] ;  /* 0x0011d00001127983 */ /* 0x000f220000300a00 */
[----:B------:R-:W-:Y:S01]  /*e4200*/  ISETP.LT.AND P3, PT, R49, UR19, !P0 ;  /* 0x0000001331007c0c */ /* 0x000fe2000c761270 */
[----:B------:R-:W1:Y:S01]  /*e4210*/  LDCU UR19, c[0x0][0x398] ;  /* 0x00007300ff1377ac */ /* 0x000e620008000800 */
[----:B------:R-:W-:-:S02]  /*e4220*/  PRMT R0, R10, 0x7772, RZ ;  /* 0x000077720a007816 */ /* 0x000fc400000000ff */
[----:B------:R-:W-:Y:S01]  /*e4230*/  PRMT R4, R10, 0x7773, RZ ;  /* 0x000077730a047816 */ /* 0x000fe200000000ff */
[----:B--2---:R2:W-:Y:S04]  /*e4240*/  @P5 STG.E.U8 desc[UR34][R52.64], R3 ;  /* 0x0000000334005986 */ /* 0x0045e8000c101122 */
[----:B------:R0:W-:Y:S04]  /*e4250*/  @P6 STG.E.U8 desc[UR34][R56.64], R2 ;  /* 0x0000000238006986 */ /* 0x0001e8000c101122 */
[----:B--2---:R-:W2:Y:S04]  /*e4260*/  LDL.LU R52, [R1+0x20c] ;  /* 0x00020c0001347983 */ /* 0x004ea80000300800 */
[----:B0-----:R-:W2:Y:S01]  /*e4270*/  LDL.LU.64 R56, [R1+0x1670] ;  /* 0x0016700001387983 */ /* 0x001ea20000300a00 */
[----:B------:R-:W-:Y:S01]  /*e4280*/  ISETP.LT.AND P5, PT, R32, UR20, !P0 ;  /* 0x0000001420007c0c */ /* 0x000fe2000c7a1270 */
[----:B------:R-:W0:Y:S01]  /*e4290*/  LDCU UR20, c[0x0][0x398] ;  /* 0x00007300ff1477ac */ /* 0x000e220008000800 */
[----:B------:R-:W-:Y:S01]  /*e42a0*/  ISETP.LT.AND P6, PT, R24, UR21, !P0 ;  /* 0x0000001518007c0c */ /* 0x000fe2000c7c1270 */
[----:B------:R1:W-:Y:S01]  /*e42b0*/  @P4 STG.E.U8 desc[UR34][R36.64], R0 ;  /* 0x0000000024004986 */ /* 0x0003e2000c101122 */
[C---:B------:R-:W-:Y:S01]  /*e42c0*/  PRMT R2, R5.reuse, 0x7771, RZ ;  /* 0x0000777105027816 */ /* 0x040fe200000000ff */
[----:B------:R-:W0:Y:S02]  /*e42d0*/  LDCU UR21, c[0x0][0x398] ;  /* 0x00007300ff1577ac */ /* 0x000e240008000800 */
[----:B------:R3:W-:Y:S04]  /*e42e0*/  @P3 STG.E.U8 desc[UR34][R28.64], R4 ;  /* 0x000000041c003986 */ /* 0x0007e8000c101122 */
[----:B-1----:R-:W2:Y:S01]  /*e42f0*/  LDL.LU.64 R36, [R1+0x1680] ;  /* 0x0016800001247983 */ /* 0x002ea20000300a00 */
[----:B------:R-:W-:-:S03]  /*e4300*/  PRMT R0, R5, 0x7770, RZ ;  /* 0x0000777005007816 */ /* 0x000fc600000000ff */
[----:B---3--:R-:W3:Y:S04]  /*e4310*/  LDL.LU.64 R28, [R1+0x1668] ;  /* 0x00166800011c7983 */ /* 0x008ee80000300a00 */
[----:B------:R-:W-:Y:S04]  /*e4320*/  @P5 STG.E.U8 desc[UR34][R22.64], R0 ;  /* 0x0000000016005986 */ /* 0x000fe8000c101122 */
[----:B------:R-:W3:Y:S04]  /*e4330*/  LDL.LU R53, [R1+0x2b0] ;  /* 0x0002b00001357983 */ /* 0x000ee80000300800 */
[----:B----4-:R1:W-:Y:S04]  /*e4340*/  @P6 STG.E.U8 desc[UR34][R20.64], R2 ;  /* 0x0000000214006986 */ /* 0x0103e8000c101122 */
[----:B-1----:R-:W4:Y:S01]  /*e4350*/  LDL.LU.64 R20, [R1+0x1660] ;  /* 0x0016600001147983 */ /* 0x002f220000300a00 */
[----:B------:R-:W-:-:S02]  /*e4360*/  ISETP.LT.AND P3, PT, R15, UR9, !P0 ;  /* 0x000000090f007c0c */ /* 0x000fc4000c761270 */
[C---:B------:R-:W-:Y:S02]  /*e4370*/  PRMT R3, R5.reuse, 0x7772, RZ ;  /* 0x0000777205037816 */ /* 0x040fe400000000ff */
[----:B------:R-:W-:Y:S02]  /*e4380*/  ISETP.LT.AND P4, PT, R54, UR22, !P0 ;  /* 0x0000001636007c0c */ /* 0x000fe4000c781270 */
[----:B------:R-:W-:Y:S01]  /*e4390*/  PRMT R4, R5, 0x7773, RZ ;  /* 0x0000777305047816 */ /* 0x000fe200000000ff */
[----:B------:R-:W-:Y:S01]  /*e43a0*/  VIADD R0, R11, 0x3a ;  /* 0x0000003a0b007836 */ /* 0x000fe20000000000 */
[----:B------:R-:W-:Y:S01]  /*e43b0*/  ISETP.LT.AND P6, PT, R13, UR7, !P0 ;  /* 0x000000070d007c0c */ /* 0x000fe2000c7c1270 */
[----:B------:R-:W1:Y:S04]  /*e43c0*/  LDCU UR9, c[0x0][0x398] ;  /* 0x00007300ff0977ac */ /* 0x000e680008000800 */
[----:B------:R0:W-:Y:S01]  /*e43d0*/  @P3 STG.E.U8 desc[UR34][R6.64], R3 ;  /* 0x0000000306003986 */ /* 0x0001e2000c101122 */
[----:B------:R-:W-:Y:S01]  /*e43e0*/  ISETP.LT.AND P5, PT, R12, UR23, !P0 ;  /* 0x000000170c007c0c */ /* 0x000fe2000c7a1270 */
[----:B------:R-:W1:Y:S01]  /*e43f0*/  LDCU UR7, c[0x0][0x398] ;  /* 0x00007300ff0777ac */ /* 0x000e620008000800 */
[----:B------:R-:W1:Y:S01]  /*e4400*/  LDCU UR22, c[0x0][0x398] ;  /* 0x00007300ff1677ac */ /* 0x000e620008000800 */
[----:B0-----:R-:W4:Y:S01]  /*e4410*/  LDL.LU.64 R6, [R1+0x1658] ;  /* 0x0016580001067983 */ /* 0x001f220000300a00 */
[----:B------:R-:W-:Y:S01]  /*e4420*/  ISETP.GE.AND P3, PT, R0, UR31, PT ;  /* 0x0000001f00007c0c */ /* 0x000fe2000bf66270 */
[----:B------:R-:W0:Y:S02]  /*e4430*/  LDCU UR23, c[0x0][0x398] ;  /* 0x00007300ff1777ac */ /* 0x000e240008000800 */
[----:B------:R-:W4:Y:S04]  /*e4440*/  LDL.LU.64 R26, [R1+0x1650] ;  /* 0x00165000011a7983 */ /* 0x000f280000300a00 */
[----:B------:R0:W-:Y:S01]  /*e4450*/  @P4 STG.E.U8 desc[UR34][R18.64], R4 ;  /* 0x0000000412004986 */ /* 0x0001e2000c101122 */
[----:B------:R-:W-:Y:S01]  /*e4460*/  ISETP.LT.AND P4, PT, R60, UR13, !P0 ;  /* 0x0000000d3c007c0c */ /* 0x000fe2000c781270 */
[----:B------:R-:W1:Y:S01]  /*e4470*/  LDCU UR13, c[0x0][0x398] ;  /* 0x00007300ff0d77ac */ /* 0x000e620008000800 */
[----:B------:R-:W-:Y:S01]  /*e4480*/  ISETP.LT.AND P0, PT, R48, UR6, !P0 ;  /* 0x0000000630007c0c */ /* 0x000fe2000c701270 */
[----:B------:R-:W1:Y:S01]  /*e4490*/  LDCU UR6, c[0x0][0x398] ;  /* 0x00007300ff0677ac */ /* 0x000e620008000800 */
[----:B0-----:R-:W4:Y:S01]  /*e44a0*/  LDL.LU.64 R18, [R1+0x1648] ;  /* 0x0016480001127983 */ /* 0x001f220000300a00 */
[----:B--2---:R-:W-:-:S02]  /*e44b0*/  PRMT R2, R52, 0x7770, RZ ;  /* 0x0000777034027816 */ /* 0x004fc400000000ff */
[----:B------:R-:W-:-:S03]  /*e44c0*/  PRMT R0, R52, 0x7771, RZ ;  /* 0x0000777134007816 */ /* 0x000fc600000000ff */
[----:B------:R0:W-:Y:S04]  /*e44d0*/  @P6 STG.E.U8 desc[UR34][R56.64], R2 ;  /* 0x0000000238006986 */ /* 0x0001e8000c101122 */
[----:B0-----:R-:W2:Y:S04]  /*e44e0*/  LDL.LU.64 R56, [R1+0x1640] ;  /* 0x0016400001387983 */ /* 0x001ea80000300a00 */
[----:B------:R-:W2:Y:S01]  /*e44f0*/  LDL.LU R5, [R1+0x2a0] ;  /* 0x0002a00001057983 */ /* 0x000ea20000300800 */
[----:B------:R-:W-:-:S03]  /*e4500*/  PRMT R2, R52, 0x7772, RZ ;  /* 0x0000777234027816 */ /* 0x000fc600000000ff */
[----:B------:R-:W2:Y:S04]  /*e4510*/  LDL.LU.64 R22, [R1+0x1630] ;  /* 0x0016300001167983 */ /* 0x000ea80000300a00 */
[----:B------:R0:W-:Y:S04]  /*e4520*/  @P5 STG.E.U8 desc[UR34][R36.64], R0 ;  /* 0x0000000024005986 */ /* 0x0001e8000c101122 */
[----:B---3--:R3:W-:Y:S04]  /*e4530*/  @P4 STG.E.U8 desc[UR34][R28.64], R2 ;  /* 0x000000021c004986 */ /* 0x0087e8000c101122 */
[----:B0-----:R-:W2:Y:S01]  /*e4540*/  LDL.LU.64 R36, [R1+0x1628] ;  /* 0x0016280001247983 */ /* 0x001ea20000300a00 */
[----:B------:R-:W-:-:S03]  /*e4550*/  PRMT R3, R52, 0x7773, RZ ;  /* 0x0000777334037816 */ /* 0x000fc600000000ff */
[----:B---3--:R-:W3:Y:S04]  /*e4560*/  LDL.LU.64 R28, [R1+0x1620] ;  /* 0x00162000011c7983 */ /* 0x008ee80000300a00 */
[----:B----4-:R0:W-:Y:S04]  /*e4570*/  @P0 STG.E.U8 desc[UR34][R20.64], R3 ;  /* 0x0000000314000986 */ /* 0x0101e8000c101122 */
[----:B0-----:R-:W4:Y:S01]  /*e4580*/  LDL.LU.64 R20, [R1+0x1618] ;  /* 0x0016180001147983 */ /* 0x001f220000300a00 */
[----:B------:R-:W-:Y:S01]  /*e4590*/  ISETP.LT.AND P6, PT, R9, UR4, !P1 ;  /* 0x0000000409007c0c */ /* 0x000fe2000cfc1270 */
[----:B------:R-:W0:Y:S01]  /*e45a0*/  LDCU UR4, c[0x0][0x398] ;  /* 0x00007300ff0477ac */ /* 0x000e220008000800 */
[----:B------:R-:W-:-:S02]  /*e45b0*/  ISETP.LT.AND P5, PT, R40, UR8, !P1 ;  /* 0x0000000828007c0c */ /* 0x000fc4000cfa1270 */
[----:B------:R-:W-:Y:S01]  /*e45c0*/  PRMT R0, R53, 0x7770, RZ ;  /* 0x0000777035007816 */ /* 0x000fe200000000ff */
[----:B------:R-:W0:Y:S01]  /*e45d0*/  LDCU UR8, c[0x0][0x398] ;  /* 0x00007300ff0877ac */ /* 0x000e220008000800 */
[----:B------:R-:W-:-:S07]  /*e45e0*/  ISETP.LT.AND P4, PT, R14, UR26, !P1 ;  /* 0x0000001a0e007c0c */ /* 0x000fce000cf81270 */
[----:B------:R0:W-:Y:S01]  /*e45f0*/  @P6 STG.E.U8 desc[UR34][R6.64], R0 ;  /* 0x0000000006006986 */ /* 0x0001e2000c101122 */
[----:B------:R-:W-:Y:S01]  /*e4600*/  ISETP.LT.AND P6, PT, R16, UR10, !P1 ;  /* 0x0000000a10007c0c */ /* 0x000fe2000cfc1270 */
[----:B------:R-:W1:Y:S01]  /*e4610*/  LDCU UR10, c[0x0][0x398] ;  /* 0x00007300ff0a77ac */ /* 0x000e620008000800 */
[----:B------:R-:W-:Y:S02]  /*e4620*/  ISETP.LT.AND P0, PT, R61, UR5, !P1 ;  /* 0x000000053d007c0c */ /* 0x000fe4000cf01270 */
[C---:B------:R-:W-:Y:S01]  /*e4630*/  PRMT R2, R53.reuse, 0x7772, RZ ;  /* 0x0000777235027816 */ /* 0x040fe200000000ff */
[----:B------:R-:W1:Y:S01]  /*e4640*/  LDCU UR5, c[0x0][0x398] ;  /* 0x00007300ff0577ac */ /* 0x000e620008000800 */
[----:B0-----:R-:W4:Y:S01]  /*e4650*/  LDL.LU.64 R6, [R1+0x1610] ;  /* 0x0016100001067983 */ /* 0x001f220000300a00 */
[----:B------:R-:W-:-:S03]  /*e4660*/  PRMT R0, R53, 0x7771, RZ ;  /* 0x0000777135007816 */ /* 0x000fc600000000ff */
[----:B------:R-:W4:Y:S04]  /*e4670*/  LDL.LU R52, [R1+0x290] ;  /* 0x0002900001347983 */ /* 0x000f280000300800 */
[----:B------:R0:W-:Y:S01]  /*e4680*/  @P5 STG.E.U8 desc[UR34][R26.64], R0 ;  /* 0x000000001a005986 */ /* 0x0001e2000c101122 */
[----:B------:R-:W-:Y:S01]  /*e4690*/  ISETP.LT.AND P5, PT, R8, UR12, !P1 ;  /* 0x0000000c08007c0c */ /* 0x000fe2000cfa1270 */
[----:B------:R-:W1:Y:S02]  /*e46a0*/  LDCU UR12, c[0x0][0x398] ;  /* 0x00007300ff0c77ac */ /* 0x000e640008000800 */
[----:B------:R0:W-:Y:S01]  /*e46b0*/  @P4 STG.E.U8 desc[UR34][R18.64], R2 ;  /* 0x0000000212004986 */ /* 0x0001e2000c101122 */
[----:B------:R-:W-:Y:S01]  /*e46c0*/  ISETP.LT.AND P4, PT, R44, UR14, !P1 ;  /* 0x0000000e2c007c0c */ /* 0x000fe2000cf81270 */
[----:B------:R-:W1:Y:S01]  /*e46d0*/  LDCU UR14, c[0x0][0x398] ;  /* 0x00007300ff0e77ac */ /* 0x000e620008000800 */
[----:B0-----:R-:W-:Y:S01]  /*e46e0*/  PRMT R0, R53, 0x7773, RZ ;  /* 0x0000777335007816 */ /* 0x001fe200000000ff */
[----:B------:R-:W4:Y:S04]  /*e46f0*/  LDL.LU.64 R18, [R1+0x1608] ;  /* 0x0016080001127983 */ /* 0x000f280000300a00 */
[----:B--2---:R0:W-:Y:S01]  /*e4700*/  @P6 STG.E.U8 desc[UR34][R56.64], R0 ;  /* 0x0000000038006986 */ /* 0x0041e2000c101122 */
[----:B------:R-:W-:-:S02]  /*e4710*/  PRMT R2, R5, 0x7770, RZ ;  /* 0x0000777005027816 */ /* 0x000fc400000000ff */
[----:B------:R-:W-:Y:S01]  /*e4720*/  ISETP.LT.AND P6, PT, R49, UR17, !P1 ;  /* 0x0000001131007c0c */ /* 0x000fe2000cfc1270 */
[----:B------:R-:W2:Y:S01]  /*e4730*/  LDCU UR17, c[0x0][0x398] ;  /* 0x00007300ff1177ac */ /* 0x000ea20008000800 */
[----:B0-----:R-:W2:Y:S01]  /*e4740*/  LDL.LU.64 R56, [R1+0x15f8] ;  /* 0x0015f80001387983 */ /* 0x001ea20000300a00 */
[----:B------:R-:W-:-:S03]  /*e4750*/  PRMT R0, R5, 0x7771, RZ ;  /* 0x0000777105007816 */ /* 0x000fc600000000ff */
[----:B------:R0:W-:Y:S04]  /*e4760*/  @P0 STG.E.U8 desc[UR34][R22.64], R2 ;  /* 0x0000000216000986 */ /* 0x0001e8000c101122 */
[----:B------:R-:W2:Y:S04]  /*e4770*/  LDL.LU R53, [R1+0x1f0] ;  /* 0x0001f00001357983 */ /* 0x000ea80000300800 */
[----:B------:R1:W-:Y:S01]  /*e4780*/  @P5 STG.E.U8 desc[UR34][R36.64], R0 ;  /* 0x0000000024005986 */ /* 0x0003e2000c101122 */
[----:B0-----:R-:W-:-:S03]  /*e4790*/  PRMT R2, R5, 0x7772, RZ ;  /* 0x0000777205027816 */ /* 0x001fc600000000ff */
[----:B-1----:R-:W2:Y:S04]  /*e47a0*/  LDL.LU.64 R36, [R1+0x1600] ;  /* 0x0016000001247983 */ /* 0x002ea80000300a00 */
[----:B---3--:R0:W-:Y:S01]  /*e47b0*/  @P4 STG.E.U8 desc[UR34][R28.64], R2 ;  /* 0x000000021c004986 */ /* 0x0081e2000c101122 */
[----:B------:R-:W-:-:S03]  /*e47c0*/  PRMT R0, R5, 0x7773, RZ ;  /* 0x0000777305007816 */ /* 0x000fc600000000ff */
[----:B0-----:R-:W3:Y:S04]  /*e47d0*/  LDL.LU.64 R28, [R1+0x15f0] ;  /* 0x0015f000011c7983 */ /* 0x001ee80000300a00 */
[----:B----4-:R0:W-:Y:S04]  /*e47e0*/  @P6 STG.E.U8 desc[UR34][R20.64], R0 ;  /* 0x0000000014006986 */ /* 0x0101e8000c101122 */
[----:B------:R-:W4:Y:S04]  /*e47f0*/  LDL.LU.64 R22, [R1+0x15e8] ;  /* 0x0015e80001167983 */ /* 0x000f280000300a00 */
[----:B0-----:R-:W4:Y:S01]  /*e4800*/  LDL.LU.64 R20, [R1+0x15d8] ;  /* 0x0015d80001147983 */ /* 0x001f220000300a00 */
[----:B------:R-:W-:Y:S01]  /*e4810*/  ISETP.LT.AND P0, PT, R32, UR15, !P1 ;  /* 0x0000000f20007c0c */ /* 0x000fe2000cf01270 */
[----:B------:R-:W0:Y:S01]  /*e4820*/  LDCU UR15, c[0x0][0x398] ;  /* 0x00007300ff0f77ac */ /* 0x000e220008000800 */
[----:B------:R-:W-:-:S02]  /*e4830*/  ISETP.LT.AND P5, PT, R24, UR11, !P1 ;  /* 0x0000000b18007c0c */ /* 0x000fc4000cfa1270 */
[----:B------:R-:W-:Y:S01]  /*e4840*/  ISETP.LT.AND P4, PT, R15, UR24, !P1 ;  /* 0x000000180f007c0c */ /* 0x000fe2000cf81270 */
[----:B------:R-:W1:Y:S01]  /*e4850*/  LDCU UR11, c[0x0][0x398] ;  /* 0x00007300ff0b77ac */ /* 0x000e620008000800 */
[C---:B------:R-:W-:Y:S02]  /*e4860*/  PRMT R2, R52.reuse, 0x7770, RZ ;  /* 0x0000777034027816 */ /* 0x040fe400000000ff */
[----:B------:R-:W-:Y:S01]  /*e4870*/  PRMT R0, R52, 0x7771, RZ ;  /* 0x0000777134007816 */ /* 0x000fe200000000ff */
[----:B------:R-:W0:Y:S04]  /*e4880*/  LDCU UR24, c[0x0][0x398] ;  /* 0x00007300ff1877ac */ /* 0x000e280008000800 */
[----:B------:R1:W-:Y:S01]  /*e4890*/  @P0 STG.E.U8 desc[UR34][R6.64], R2 ;  /* 0x0000000206000986 */ /* 0x0003e2000c101122 */
[----:B------:R-:W-:Y:S01]  /*e48a0*/  ISETP.LT.AND P0, PT, R54, UR16, !P1 ;  /* 0x0000001036007c0c */ /* 0x000fe2000cf01270 */
[----:B------:R-:W0:Y:S01]  /*e48b0*/  LDCU UR16, c[0x0][0x398] ;  /* 0x00007300ff1077ac */ /* 0x000e220008000800 */
[----:B-1----:R-:W-:Y:S01]  /*e48c0*/  PRMT R2, R52, 0x7772, RZ ;  /* 0x0000777234027816 */ /* 0x002fe200000000ff */
[----:B------:R-:W4:Y:S04]  /*e48d0*/  LDL.LU R6, [R1+0x1e0] ;  /* 0x0001e00001067983 */ /* 0x000f280000300800 */
[----:B------:R1:W-:Y:S01]  /*e48e0*/  @P5 STG.E.U8 desc[UR34][R18.64], R0 ;  /* 0x0000000012005986 */ /* 0x0003e2000c101122 */
[----:B------:R-:W-:-:S02]  /*e48f0*/  ISETP.LT.AND P5, PT, R13, UR25, !P1 ;  /* 0x000000190d007c0c */ /* 0x000fc4000cfa1270 */
[----:B------:R-:W-:Y:S01]  /*e4900*/  ISETP.LT.AND P6, PT, R12, UR18, !P1 ;  /* 0x000000120c007c0c */ /* 0x000fe2000cfc1270 */
[----:B------:R-:W0:Y:S01]  /*e4910*/  LDCU UR18, c[0x0][0x398] ;  /* 0x00007300ff1277ac */ /* 0x000e220008000800 */
[----:B-1----:R-:W4:Y:S01]  /*e4920*/  LDL.LU.64 R18, [R1+0x15e0] ;  /* 0x0015e00001127983 */ /* 0x002f220000300a00 */
[----:B------:R-:W-:-:S03]  /*e4930*/  VIADD R0, R11, 0x3b ;  /* 0x0000003b0b007836 */ /* 0x000fc60000000000 */
[----:B--2---:R1:W-:Y:S01]  /*e4940*/  @P4 STG.E.U8 desc[UR34][R56.64], R2 ;  /* 0x0000000238004986 */ /* 0x0043e2000c101122 */
[----:B------:R-:W-:Y:S01]  /*e4950*/  ISETP.LT.AND P4, PT, R60, UR19, !P1 ;  /* 0x000000133c007c0c */ /* 0x000fe2000cf81270 */
[----:B------:R-:W2:Y:S01]  /*e4960*/  LDCU UR19, c[0x0][0x398] ;  /* 0x00007300ff1377ac */ /* 0x000ea20008000800 */
[----:B-1----:R-:W-:Y:S01]  /*e4970*/  PRMT R2, R52, 0x7773, RZ ;  /* 0x0000777334027816 */ /* 0x002fe200000000ff */
[----:B------:R-:W2:Y:S01]  /*e4980*/  LDL.LU.64 R56, [R1+0x15c8] ;  /* 0x0015c80001387983 */ /* 0x000ea20000300a00 */
[----:B------:R-:W-:-:S03]  /*e4990*/  PRMT R3, R53, 0x7770, RZ ;  /* 0x0000777035037816 */ /* 0x000fc600000000ff */
[----:B------:R1:W-:Y:S01]  /*e49a0*/  @P0 STG.E.U8 desc[UR34][R36.64], R2 ;  /* 0x0000000224000986 */ /* 0x0003e2000c101122 */
[----:B------:R-:W-:Y:S02]  /*e49b0*/  ISETP.GE.AND P0, PT, R0, UR33, PT ;  /* 0x0000002100007c0c */ /* 0x000fe4000bf06270 */
[C---:B------:R-:W-:Y:S01]  /*e49c0*/  PRMT R0, R53.reuse, 0x7771, RZ ;  /* 0x0000777135007816 */ /* 0x040fe200000000ff */
[----:B-1----:R-:W2:Y:S04]  /*e49d0*/  LDL.LU.64 R36, [R1+0x15c0] ;  /* 0x0015c00001247983 */ /* 0x002ea80000300a00 */
[----:B---3--:R1:W-:Y:S01]  /*e49e0*/  @P5 STG.E.U8 desc[UR34][R28.64], R3 ;  /* 0x000000031c005986 */ /* 0x0083e2000c101122 */
[----:B------:R-:W-:-:S03]  /*e49f0*/  PRMT R2, R53, 0x7772, RZ ;  /* 0x0000777235027816 */ /* 0x000fc600000000ff */
[----:B-1----:R-:W3:Y:S04]  /*e4a00*/  LDL.LU.64 R28, [R1+0x15b0] ;  /* 0x0015b000011c7983 */ /* 0x002ee80000300a00 */
[----:B------:R-:W3:Y:S04]  /*e4a10*/  LDL.LU R5, [R1+0x1fdc] ;  /* 0x001fdc0001057983 */ /* 0x000ee80000300800 */
[----:B------:R-:W3:Y:S04]  /*e4a20*/  LDL.LU R52, [R1+0x1d0] ;  /* 0x0001d00001347983 */ /* 0x000ee80000300800 */
[----:B------:R-:W3:Y:S04]  /*e4a30*/  LDL.LU.64 R30, [R1+0x15d0] ;  /* 0x0015d000011e7983 */ /* 0x000ee80000300a00 */
[----:B----4-:R-:W-:Y:S04]  /*e4a40*/  @P6 STG.E.U8 desc[UR34][R22.64], R0 ;  /* 0x0000000016006986 */ /* 0x010fe8000c101122 */
[----:B------:R-:W4:Y:S04]  /*e4a50*/  LDL.LU.64 R26, [R1+0x15a8] ;  /* 0x0015a800011a7983 */ /* 0x000f280000300a00 */
[----:B------:R1:W-:Y:S04]  /*e4a60*/  @P4 STG.E.U8 desc[UR34][R20.64], R2 ;  /* 0x0000000214004986 */ /* 0x0003e8000c101122 */
[----:B-1----:R-:W4:Y:S01]  /*e4a70*/  LDL.LU.64 R20, [R1+0x15b8] ;  /* 0x0015b80001147983 */ /* 0x002f220000300a00 */
[----:B------:R-:W-:Y:S01]  /*e4a80*/  ISETP.LT.AND P1, PT, R48, UR20, !P1 ;  /* 0x0000001430007c0c */ /* 0x000fe2000cf21270 */
[----:B------:R-:W1:Y:S01]  /*e4a90*/  LDCU UR20, c[0x0][0x398] ;  /* 0x00007300ff1477ac */ /* 0x000e620008000800 */
[----:B------:R-:W-:Y:S01]  /*e4aa0*/  ISETP.LT.AND P5, PT, R9, UR21, !P2 ;  /* 0x0000001509007c0c */ /* 0x000fe2000d7a1270 */
[----:B------:R-:W4:Y:S01]  /*e4ab0*/  LDL.LU.64 R22, [R1+0x1598] ;  /* 0x0015980001167983 */ /* 0x000f220000300a00 */
[----:B------:R-:W-:Y:S01]  /*e4ac0*/  ISETP.LT.AND P6, PT, R40, UR9, !P2 ;  /* 0x0000000928007c0c */ /* 0x000fe2000d7c1270 */
[----:B------:R-:W0:Y:S01]  /*e4ad0*/  LDCU UR9, c[0x0][0x398] ;  /* 0x00007300ff0977ac */ /* 0x000e220008000800 */
[----:B------:R-:W-:-:S02]  /*e4ae0*/  PRMT R0, R53, 0x7773, RZ ;  /* 0x0000777335007816 */ /* 0x000fc400000000ff */
[----:B------:R-:W-:Y:S01]  /*e4af0*/  PRMT R2, R6, 0x7770, RZ ;  /* 0x0000777006027816 */ /* 0x000fe200000000ff */
[----:B------:R-:W4:Y:S01]  /*e4b00*/  LDL.LU R53, [R1+0x240] ;  /* 0x0002400001357983 */ /* 0x000f220000300800 */
[----:B------:R-:W-:Y:S01]  /*e4b10*/  ISETP.LT.AND P4, PT, R14, UR7, !P2 ;  /* 0x000000070e007c0c */ /* 0x000fe2000d781270 */
[----:B------:R-:W0:Y:S02]  /*e4b20*/  LDCU UR7, c[0x0][0x398] ;  /* 0x00007300ff0777ac */ /* 0x000e240008000800 */
[----:B------:R1:W-:Y:S01]  /*e4b30*/  @P1 STG.E.U8 desc[UR34][R18.64], R0 ;  /* 0x0000000012001986 */ /* 0x0003e2000c101122 */
[----:B------:R-:W-:Y:S01]  /*e4b40*/  ISETP.LT.AND P1, PT, R61, UR23, !P2 ;  /* 0x000000173d007c0c */ /* 0x000fe2000d721270 */
[----:B------:R-:W0:Y:S02]  /*e4b50*/  LDCU UR21, c[0x0][0x398] ;  /* 0x00007300ff1577ac */ /* 0x000e240008000800 */
[----:B-1----:R-:W4:Y:S01]  /*e4b60*/  LDL.LU.64 R18, [R1+0x15a0] ;  /* 0x0015a00001127983 */ /* 0x002f220000300a00 */
[----:B------:R-:W-:-:S03]  /*e4b70*/  PRMT R0, R6, 0x7771, RZ ;  /* 0x0000777106007816 */ /* 0x000fc600000000ff */
[----:B--2---:R1:W-:Y:S01]  /*e4b80*/  @P5 STG.E.U8 desc[UR34][R56.64], R2 ;  /* 0x0000000238005986 */ /* 0x0043e2000c101122 */
[----:B------:R-:W-:-:S03]  /*e4b90*/  ISETP.LT.AND P5, PT, R16, UR22, !P2 ;  /* 0x0000001610007c0c */ /* 0x000fc6000d7a1270 */
[----:B-1----:R-:W2:Y:S01]  /*e4ba0*/  LDL.LU.64 R56, [R1+0x1588] ;  /* 0x0015880001387983 */ /* 0x002ea20000300a00 */
[----:B------:R-:W-:-:S03]  /*e4bb0*/  PRMT R2, R6, 0x7772, RZ ;  /* 0x0000777206027816 */ /* 0x000fc600000000ff */
[----:B------:R1:W-:Y:S01]  /*e4bc0*/  @P6 STG.E.U8 desc[UR34][R36.64], R0 ;  /* 0x0000000024006986 */ /* 0x0003e2000c101122 */
[----:B------:R-:W-:Y:S01]  /*e4bd0*/  ISETP.LT.AND P6, PT, R8, UR13, !P2 ;  /* 0x0000000d08007c0c */ /* 0x000fe2000d7c1270 */
[----:B------:R-:W0:Y:S01]  /*e4be0*/  LDCU UR13, c[0x0][0x398] ;  /* 0x00007300ff0d77ac */ /* 0x000e220008000800 */
[----:B-1----:R-:W-:Y:S01]  /*e4bf0*/  PRMT R0, R6, 0x7773, RZ ;  /* 0x0000777306007816 */ /* 0x002fe200000000ff */
[----:B------:R-:W2:Y:S04]  /*e4c00*/  LDL.LU.64 R36, [R1+0x1590] ;  /* 0x0015900001247983 */ /* 0x000ea80000300a00 */
[----:B---3--:R1:W-:Y:S04]  /*e4c10*/  @P4 STG.E.U8 desc[UR34][R28.64], R2 ;  /* 0x000000021c004986 */ /* 0x0083e8000c101122 */
[----:B------:R-:W3:Y:S04]  /*e4c20*/  LDS.128 R4, [R5] ;  /* 0x0000000005047984 */ /* 0x000ee80000000c00 */
[----:B------:R0:W-:Y:S01]  /*e4c30*/  @P5 STG.E.U8 desc[UR34][R30.64], R0 ;  /* 0x000000001e005986 */ /* 0x0001e2000c101122 */
[----:B-1----:R-:W-:-:S03]  /*e4c40*/  PRMT R2, R52, 0x7770, RZ ;  /* 0x0000777034027816 */ /* 0x002fc600000000ff */
[----:B------:R-:W2:Y:S04]  /*e4c50*/  LDL.LU.64 R28, [R1+0x1580] ;  /* 0x00158000011c7983 */ /* 0x000ea80000300a00 */
[----:B----4-:R-:W-:Y:S01]  /*e4c60*/  @P1 STG.E.U8 desc[UR34][R26.64], R2 ;  /* 0x000000021a001986 */ /* 0x010fe2000c101122 */
[----:B0-----:R-:W-:-:S05]  /*e4c70*/  PRMT R0, R52, 0x7771, RZ ;  /* 0x0000777134007816 */ /* 0x001fca00000000ff */
[----:B------:R0:W-:Y:S04]  /*e4c80*/  @P6 STG.E.U8 desc[UR34][R20.64], R0 ;  /* 0x0000000014006986 */ /* 0x0001e8000c101122 */
[----:B0-----:R-:W4:Y:S01]  /*e4c90*/  LDL.LU.64 R20, [R1+0x1578] ;  /* 0x0015780001147983 */ /* 0x001f220000300a00 */
[----:B------:R-:W-:Y:S01]  /*e4ca0*/  ISETP.LT.AND P4, PT, R44, UR4, !P2 ;  /* 0x000000042c007c0c */ /* 0x000fe2000d781270 */
[----:B------:R-:W0:Y:S01]  /*e4cb0*/  LDCU UR4, c[0x0][0x398] ;  /* 0x00007300ff0477ac */ /* 0x000e220008000800 */
[----:B------:R-:W-:Y:S01]  /*e4cc0*/  ISETP.LT.AND P5, PT, R49, UR6, !P2 ;  /* 0x0000000631007c0c */ /* 0x000fe2000d7a1270 */
[----:B------:R-:W4:Y:S01]  /*e4cd0*/  LDL.LU.64 R26, [R1+0x1570] ;  /* 0x00157000011a7983 */ /* 0x000f220000300a00 */
[----:B------:R-:W-:Y:S01]  /*e4ce0*/  ISETP.LT.AND P1, PT, R32, UR8, !P2 ;  /* 0x0000000820007c0c */ /* 0x000fe2000d721270 */
[----:B------:R-:W1:Y:S01]  /*e4cf0*/  LDCU UR6, c[0x0][0x398] ;  /* 0x00007300ff0677ac */ /* 0x000e620008000800 */
[----:B------:R-:W-:-:S02]  /*e4d00*/  PRMT R2, R52, 0x7772, RZ ;  /* 0x0000777234027816 */ /* 0x000fc400000000ff */
[----:B------:R-:W-:Y:S01]  /*e4d10*/  PRMT R0, R52, 0x7773, RZ ;  /* 0x0000777334007816 */ /* 0x000fe200000000ff */
[----:B------:R-:W0:Y:S01]  /*e4d20*/  LDCU UR8, c[0x0][0x398] ;  /* 0x00007300ff0877ac */ /* 0x000e220008000800 */
[----:B------:R-:W-:-:S03]  /*e4d30*/  ISETP.LT.AND P6, PT, R24, UR5, !P2 ;  /* 0x0000000518007c0c */ /* 0x000fc6000d7c1270 */
[----:B------:R1:W-:Y:S01]  /*e4d40*/  @P4 STG.E.U8 desc[UR34][R22.64], R2 ;  /* 0x0000000216004986 */ /* 0x0003e2000c101122 */
[----:B------:R-:W-:Y:S01]  /*e4d50*/  ISETP.LT.AND P4, PT, R15, UR10, !P2 ;  /* 0x0000000a0f007c0c */ /* 0x000fe2000d781270 */
[----:B------:R-:W0:Y:S02]  /*e4d60*/  LDCU UR5, c[0x0][0x398] ;  /* 0x00007300ff0577ac */ /* 0x000e240008000800 */
[----:B------:R0:W-:Y:S01]  /*e4d70*/  @P5 STG.E.U8 desc[UR34][R18.64], R0 ;  /* 0x0000000012005986 */ /* 0x0001e2000c101122 */
[----:B---3--:R-:W-:Y:S01]  /*e4d80*/  PRMT R3, R4, 0x7770, RZ ;  /* 0x0000777004037816 */ /* 0x008fe200000000ff */
[----:B------:R-:W3:Y:S01]  /*e4d90*/  LDCU UR10, c[0x0][0x398] ;  /* 0x00007300ff0a77ac */ /* 0x000ee20008000800 */
[C---:B-1----:R-:W-:Y:S01]  /*e4da0*/  PRMT R2, R53.reuse, 0x7770, RZ ;  /* 0x0000777035027816 */ /* 0x042fe200000000ff */
[----:B------:R-:W3:Y:S01]  /*e4db0*/  LDL.LU.64 R22, [R1+0x1568] ;  /* 0x0015680001167983 */ /* 0x000ee20000300a00 */
[----:B0-----:R-:W-:-:S03]  /*e4dc0*/  PRMT R0, R53, 0x7771, RZ ;  /* 0x0000777135007816 */ /* 0x001fc600000000ff */
[----:B--2---:R0:W-:Y:S01]  /*e4dd0*/  @P1 STG.E.U8 desc[UR34][R56.64], R2 ;  /* 0x0000000238001986 */ /* 0x0041e2000c101122 */
[----:B------:R-:W-:Y:S01]  /*e4de0*/  ISETP.LT.AND P1, PT, R54, UR12, !P2 ;  /* 0x0000000c36007c0c */ /* 0x000fe2000d721270 */
[----:B------:R-:W1:Y:S02]  /*e4df0*/  LDCU UR12, c[0x0][0x398] ;  /* 0x00007300ff0c77ac */ /* 0x000e640008000800 */
[----:B0-----:R-:W2:Y:S04]  /*e4e00*/  LDL.LU.64 R56, [R1+0x1558] ;  /* 0x0015580001387983 */ /* 0x001ea80000300a00 */
[----:B------:R-:W2:Y:S01]  /*e4e10*/  LDL.LU R52, [R1+0x2b4] ;  /* 0x0002b40001347983 */ /* 0x000ea20000300800 */
[----:B------:R-:W-:-:S03]  /*e4e20*/  PRMT R2, R53, 0x7772, RZ ;  /* 0x0000777235027816 */ /* 0x000fc600000000ff */
[----:B------:R-:W2:Y:S04]  /*e4e30*/  LDL.LU.64 R18, [R1+0x1560] ;  /* 0x0015600001127983 */ /* 0x000ea80000300a00 */
[----:B------:R0:W-:Y:S04]  /*e4e40*/  @P6 STG.E.U8 desc[UR34][R36.64], R0 ;  /* 0x0000000024006986 */ /* 0x0001e8000c101122 */
[----:B0-----:R-:W2:Y:S04]  /*e4e50*/  LDL.LU.64 R36, [R1+0x1510] ;  /* 0x0015100001247983 */ /* 0x001ea80000300a00 */
[----:B------:R0:W-:Y:S02]  /*e4e60*/  @P4 STG.E.U8 desc[UR34][R28.64], R2 ;  /* 0x000000021c004986 */ /* 0x0001e4000c101122 */
[----:B0-----:R-:W-:-:S02]  /*e4e70*/  PRMT R2, R53, 0x7773, RZ ;  /* 0x0000777335027816 */ /* 0x001fc400000000ff */
[----:B------:R-:W2:Y:S04]  /*e4e80*/  LDL.LU.64 R28, [R1+0x1518] ;  /* 0x00151800011c7983 */ /* 0x000ea80000300a00 */
[----:B----4-:R0:W-:Y:S04]  /*e4e90*/  @P1 STG.E.U8 desc[UR34][R20.64], R2 ;  /* 0x0000000214001986 */ /* 0x0101e8000c101122 */
[----:B0-----:R-:W4:Y:S01]  /*e4ea0*/  LDL.LU.64 R20, [R1+0x1508] ;  /* 0x0015080001147983 */ /* 0x001f220000300a00 */
[----:B------:R-:W-:Y:S01]  /*e4eb0*/  ISETP.LT.AND P5, PT, R13, UR14, !P2 ;  /* 0x0000000e0d007c0c */ /* 0x000fe2000d7a1270 */
[----:B------:R-:W-:Y:S01]  /*e4ec0*/  VIADD R0, R11, 0x3c ;  /* 0x0000003c0b007836 */ /* 0x000fe20000000000 */
[----:B------:R-:W-:Y:S01]  /*e4ed0*/  ISETP.LT.AND P4, PT, R12, UR11, !P2 ;  /* 0x0000000b0c007c0c */ /* 0x000fe2000d781270 */
[----:B------:R-:W4:Y:S01]  /*e4ee0*/  LDL.LU R10, [R1+0x2a4] ;  /* 0x0002a400010a7983 */ /* 0x000f220000300800 */
[----:B------:R-:W-:Y:S01]  /*e4ef0*/  ISETP.LT.AND P6, PT, R60, UR15, !P2 ;  /* 0x0000000f3c007c0c */ /* 0x000fe2000d7c1270 */
[----:B------:R-:W0:Y:S01]  /*e4f00*/  LDCU UR11, c[0x0][0x398] ;  /* 0x00007300ff0b77ac */ /* 0x000e220008000800 */
[----:B------:R-:W-:Y:S01]  /*e4f10*/  ISETP.GE.AND P1, PT, R0, UR37, PT ;  /* 0x0000002500007c0c */ /* 0x000fe2000bf26270 */
[----:B------:R-:W4:Y:S01]  /*e4f20*/  LDL.LU.64 R30, [R1+0x1500] ;  /* 0x00150000011e7983 */ /* 0x000f220000300a00 */
[----:B------:R-:W-:Y:S01]  /*e4f30*/  PRMT R0, R4, 0x7771, RZ ;  /* 0x0000777104007816 */ /* 0x000fe200000000ff */
[----:B------:R-:W0:Y:S01]  /*e4f40*/  LDCU UR14, c[0x0][0x398] ;  /* 0x00007300ff0e77ac */ /* 0x000e220008000800 */
[----:B------:R-:W-:-:S02]  /*e4f50*/  ISETP.LT.AND P2, PT, R48, UR17, !P2 ;  /* 0x0000001130007c0c */ /* 0x000fc4000d741270 */
[C---:B------:R-:W-:Y:S01]  /*e4f60*/  PRMT R2, R4.reuse, 0x7772, RZ ;  /* 0x0000777204027816 */ /* 0x040fe200000000ff */
[----:B------:R1:W-:Y:S01]  /*e4f70*/  @P5 STG.E.U8 desc[UR34][R26.64], R3 ;  /* 0x000000031a005986 */ /* 0x0003e2000c101122 */
[----:B------:R-:W-:Y:S01]  /*e4f80*/  ISETP.LT.AND P5, PT, R9, UR16, !P3 ;  /* 0x0000001009007c0c */ /* 0x000fe2000dfa1270 */
[----:B------:R-:W0:Y:S02]  /*e4f90*/  LDCU UR15, c[0x0][0x398] ;  /* 0x00007300ff0f77ac */ /* 0x000e240008000800 */
[----:B---3--:R3:W-:Y:S01]  /*e4fa0*/  @P4 STG.E.U8 desc[UR34][R22.64], R0 ;  /* 0x0000000016004986 */ /* 0x0087e2000c101122 */
[----:B------:R-:W-:Y:S01]  /*e4fb0*/  PRMT R4, R4, 0x7773, RZ ;  /* 0x0000777304047816 */ /* 0x000fe200000000ff */
[----:B------:R-:W0:Y:S01]  /*e4fc0*/  LDCU UR16, c[0x0][0x398] ;  /* 0x00007300ff1077ac */ /* 0x000e220008000800 */
[----:B------:R-:W0:Y:S01]  /*e4fd0*/  LDCU UR17, c[0x0][0x398] ;  /* 0x00007300ff1177ac */ /* 0x000e220008000800 */
[----:B-1----:R-:W4:Y:S01]  /*e4fe0*/  LDL.LU.64 R26, [R1+0x14d0] ;  /* 0x0014d000011a7983 */ /* 0x002f220000300a00 */
[----:B------:R-:W-:Y:S01]  /*e4ff0*/  ISETP.LT.AND P4, PT, R14, UR18, !P3 ;  /* 0x000000120e007c0c */ /* 0x000fe2000df81270 */
[----:B------:R-:W1:Y:S02]  /*e5000*/  LDCU UR18, c[0x0][0x398] ;  /* 0x00007300ff1277ac */ /* 0x000e640008000800 */
[----:B--2---:R2:W-:Y:S01]  /*e5010*/  @P6 STG.E.U8 desc[UR34][R56.64], R2 ;  /* 0x0000000238006986 */ /* 0x0045e2000c101122 */
[----:B------:R-:W-:-:S02]  /*e5020*/  ISETP.LT.AND P6, PT, R40, UR24, !P3 ;  /* 0x0000001828007c0c */ /* 0x000fc4000dfc1270 */
[C---:B---3--:R-:W-:Y:S01]  /*e5030*/  PRMT R0, R52.reuse, 0x7770, RZ ;  /* 0x0000777034007816 */ /* 0x048fe200000000ff */
[----:B--2---:R-:W2:Y:S04]  /*e5040*/  LDL.LU.64 R56, [R1+0x14c8] ;  /* 0x0014c80001387983 */ /* 0x004ea80000300a00 */
[----:B------:R-:W3:Y:S04]  /*e5050*/  LDL.LU.64 R22, [R1+0x14c0] ;  /* 0x0014c00001167983 */ /* 0x000ee80000300a00 */
[----:B------:R-:W3:Y:S04]  /*e5060*/  LDL.LU R53, [R1+0x294] ;  /* 0x0002940001357983 */ /* 0x000ee80000300800 */
[----:B------:R0:W-:Y:S04]  /*e5070*/  @P2 STG.E.U8 desc[UR34][R18.64], R4 ;  /* 0x0000000412002986 */ /* 0x0001e8000c101122 */
[----:B------:R1:W-:Y:S01]  /*e5080*/  @P5 STG.E.U8 desc[UR34][R36.64], R0 ;  /* 0x0000000024005986 */ /* 0x0003e2000c101122 */
[----:B------:R-:W-:-:S03]  /*e5090*/  PRMT R2, R52, 0x7772, RZ ;  /* 0x0000777234027816 */ /* 0x000fc600000000ff */
[----:B0-----:R-:W3:Y:S04]  /*e50a0*/  LDL.LU.64 R18, [R1+0x14b8] ;  /* 0x0014b80001127983 */ /* 0x001ee80000300a00 */
[----:B-1----:R-:W3:Y:S01]  /*e50b0*/  LDL.LU.64 R36, [R1+0x1490] ;  /* 0x0014900001247983 */ /* 0x002ee20000300a00 */
[----:B------:R-:W-:-:S05]  /*e50c0*/  PRMT R0, R52, 0x7771, RZ ;  /* 0x0000777134007816 */ /* 0x000fca00000000ff */
[----:B------:R0:W-:Y:S04]  /*e50d0*/  @P6 STG.E.U8 desc[UR34][R28.64], R0 ;  /* 0x000000001c006986 */ /* 0x0001e8000c101122 */
[----:B0-----:R-:W3:Y:S04]  /*e50e0*/  LDL.LU.64 R28, [R1+0x1488] ;  /* 0x00148800011c7983 */ /* 0x001ee80000300a00 */
[----:B----4-:R0:W-:Y:S04]  /*e50f0*/  @P4 STG.E.U8 desc[UR34][R20.64], R2 ;  /* 0x0000000214004986 */ /* 0x0101e8000c101122 */
[----:B0-----:R-:W4:Y:S01]  /*e5100*/  LDL.LU.64 R20, [R1+0x1460] ;  /* 0x0014600001147983 */ /* 0x001f220000300a00 */
[----:B------:R-:W-:Y:S01]  /*e5110*/  ISETP.LT.AND P5, PT, R16, UR19, !P3 ;  /* 0x0000001310007c0c */ /* 0x000fe2000dfa1270 */
[----:B------:R-:W0:Y:S01]  /*e5120*/  LDCU UR19, c[0x0][0x398] ;  /* 0x00007300ff1377ac */ /* 0x000e220008000800 */
[----:B------:R-:W-:-:S02]  /*e5130*/  ISETP.LT.AND P2, PT, R61, UR20, !P3 ;  /* 0x000000143d007c0c */ /* 0x000fc4000df41270 */
[----:B------:R-:W-:Y:S01]  /*e5140*/  ISETP.LT.AND P6, PT, R8, UR7, !P3 ;  /* 0x0000000708007c0c */ /* 0x000fe2000dfc1270 */
[----:B------:R-:W1:Y:S01]  /*e5150*/  LDCU UR7, c[0x0][0x398] ;  /* 0x00007300ff0777ac */ /* 0x000e620008000800 */
[----:B------:R-:W-:Y:S02]  /*e5160*/  PRMT R0, R52, 0x7773, RZ ;  /* 0x0000777334007816 */ /* 0x000fe400000000ff */
[----:B------:R-:W-:Y:S01]  /*e5170*/  ISETP.LT.AND P4, PT, R44, UR9, !P3 ;  /* 0x000000092c007c0c */ /* 0x000fe2000df81270 */
[----:B------:R-:W0:Y:S01]  /*e5180*/  LDCU UR9, c[0x0][0x398] ;  /* 0x00007300ff0977ac */ /* 0x000e220008000800 */
[----:B------:R-:W-:-:S03]  /*e5190*/  PRMT R2, R10, 0x7770, RZ ;  /* 0x000077700a027816 */ /* 0x000fc600000000ff */
[----:B------:R1:W-:Y:S01]  /*e51a0*/  @P5 STG.E.U8 desc[UR34][R30.64], R0 ;  /* 0x000000001e005986 */ /* 0x0003e2000c101122 */
[----:B------:R-:W-:-:S03]  /*e51b0*/  ISETP.LT.AND P5, PT, R49, UR21, !P3 ;  /* 0x0000001531007c0c */ /* 0x000fc6000dfa1270 */
[----:B------:R0:W-:Y:S01]  /*e51c0*/  @P2 STG.E.U8 desc[UR34][R26.64], R2 ;  /* 0x000000021a002986 */ /* 0x0001e2000c101122 */
[----:B------:R-:W-:Y:S01]  /*e51d0*/  ISETP.LT.AND P2, PT, R32, UR4, !P3 ;  /* 0x0000000420007c0c */ /* 0x000fe2000df41270 */
[----:B------:R-:W2:Y:S01]  /*e51e0*/  LDCU UR4, c[0x0][0x398] ;  /* 0x00007300ff0477ac */ /* 0x000ea20008000800 */
[C---:B-1----:R-:W-:Y:S02]  /*e51f0*/  PRMT R0, R10.reuse, 0x7771, RZ ;  /* 0x000077710a007816 */ /* 0x042fe400000000ff */
[----:B0-----:R-:W-:-:S03]  /*e5200*/  PRMT R2, R10, 0x7772, RZ ;  /* 0x000077720a027816 */ /* 0x001fc600000000ff */
[----:B--2---:R0:W-:Y:S01]  /*e5210*/  @P6 STG.E.U8 desc[UR34][R56.64], R0 ;  /* 0x0000000038006986 */ /* 0x0041e2000c101122 */
[----:B------:R-:W-:Y:S01]  /*e5220*/  ISETP.LT.AND P6, PT, R24, UR6, !P3 ;  /* 0x0000000618007c0c */ /* 0x000fe2000dfc1270 */
[----:B------:R-:W1:Y:S02]  /*e5230*/  LDCU UR6, c[0x0][0x398] ;  /* 0x00007300ff0677ac */ /* 0x000e640008000800 */
[----:B---3--:R2:W-:Y:S01]  /*e5240*/  @P4 STG.E.U8 desc[UR34][R22.64], R2 ;  /* 0x0000000216004986 */ /* 0x0085e2000c101122 */
[----:B------:R-:W-:Y:S01]  /*e5250*/  ISETP.LT.AND P4, PT, R15, UR5, !P3 ;  /* 0x000000050f007c0c */ /* 0x000fe2000df81270 */
[----:B------:R-:W3:Y:S02]  /*e5260*/  LDCU UR5, c[0x0][0x398] ;  /* 0x00007300ff0577ac */ /* 0x000ee40008000800 */
[----:B0-----:R-:W3:Y:S01]  /*e5270*/  LDL.LU.64 R56, [R1+0x1480] ;  /* 0x0014800001387983 */ /* 0x001ee20000300a00 */
[----:B------:R-:W-:-:S03]  /*e5280*/  PRMT R0, R10, 0x7773, RZ ;  /* 0x000077730a007816 */ /* 0x000fc600000000ff */
[----:B------:R-:W3:Y:S01]  /*e5290*/  LDL.LU R52, [R1+0x1f4] ;  /* 0x0001f40001347983 */ /* 0x000ee20000300800 */
[----:B--2---:R-:W-:-:S03]  /*e52a0*/  PRMT R2, R53, 0x7770, RZ ;  /* 0x0000777035027816 */ /* 0x004fc600000000ff */
[----:B------:R-:W2:Y:S04]  /*e52b0*/  LDL.LU.64 R22, [R1+0x1478] ;  /* 0x0014780001167983 */ /* 0x000ea80000300a00 */
[----:B------:R0:W-:Y:S04]  /*e52c0*/  @P5 STG.E.U8 desc[UR34][R18.64], R0 ;  /* 0x0000000012005986 */ /* 0x0001e8000c101122 */
[----:B------:R1:W-:Y:S01]  /*e52d0*/  @P2 STG.E.U8 desc[UR34][R36.64], R2 ;  /* 0x0000000224002986 */ /* 0x0003e2000c101122 */
[----:B0-----:R-:W-:-:S03]  /*e52e0*/  PRMT R0, R53, 0x7771, RZ ;  /* 0x0000777135007816 */ /* 0x001fc600000000ff */
[----:B-1----:R-:W2:Y:S01]  /*e52f0*/  LDL.LU.64 R36, [R1+0x1438] ;  /* 0x0014380001247983 */ /* 0x002ea20000300a00 */
[----:B------:R-:W-:-:S03]  /*e5300*/  PRMT R2, R53, 0x7772, RZ ;  /* 0x0000777235027816 */ /* 0x000fc600000000ff */
[----:B------:R0:W-:Y:S04]  /*e5310*/  @P6 STG.E.U8 desc[UR34][R28.64], R0 ;  /* 0x000000001c006986 */ /* 0x0001e8000c101122 */
[----:B0-----:R-:W2:Y:S04]  /*e5320*/  LDL.LU.64 R28, [R1+0x1458] ;  /* 0x00145800011c7983 */ /* 0x001ea80000300a00 */
[----:B----4-:R0:W-:Y:S04]  /*e5330*/  @P4 STG.E.U8 desc[UR34][R20.64], R2 ;  /* 0x0000000214004986 */ /* 0x0101e8000c101122 */
[----:B0-----:R-:W4:Y:S01]  /*e5340*/  LDL.LU.64 R20, [R1+0x1450] ;  /* 0x0014500001147983 */ /* 0x001f220000300a00 */
[----:B------:R-:W-:Y:S01]  /*e5350*/  ISETP.LT.AND P5, PT, R54, UR8, !P3 ;  /* 0x0000000836007c0c */ /* 0x000fe2000dfa1270 */
[----:B------:R-:W-:Y:S01]  /*e5360*/  VIADD R0, R11, 0x3d ;  /* 0x0000003d0b007836 */ /* 0x000fe20000000000 */
[----:B------:R-:W-:Y:S01]  /*e5370*/  ISETP.LT.AND P4, PT, R13, UR10, !P3 ;  /* 0x0000000a0d007c0c */ /* 0x000fe2000df81270 */
[----:B------:R-:W4:Y:S01]  /*e5380*/  LDL.LU R10, [R1+0x1e4] ;  /* 0x0001e400010a7983 */ /* 0x000f220000300800 */
[----:B------:R-:W-:Y:S01]  /*e5390*/  PRMT R2, R53, 0x7773, RZ ;  /* 0x0000777335027816 */ /* 0x000fe200000000ff */
[----:B------:R-:W0:Y:S01]  /*e53a0*/  LDCU UR8, c[0x0][0x398] ;  /* 0x00007300ff0877ac */ /* 0x000e220008000800 */
[----:B------:R-:W-:Y:S01]  /*e53b0*/  ISETP.LT.AND P6, PT, R12, UR12, !P3 ;  /* 0x0000000c0c007c0c */ /* 0x000fe2000dfc1270 */
[----:B------:R-:W4:Y:S01]  /*e53c0*/  LDL.LU.64 R18, [R1+0x1420] ;  /* 0x0014200001127983 */ /* 0x000f220000300a00 */
[----:B------:R-:W-:Y:S01]  /*e53d0*/  ISETP.GE.AND P2, PT, R0, UR39, PT ;  /* 0x0000002700007c0c */ /* 0x000fe2000bf46270 */
[----:B------:R-:W1:Y:S01]  /*e53e0*/  LDCU UR10, c[0x0][0x398] ;  /* 0x00007300ff0a77ac */ /* 0x000e620008000800 */
[----:B------:R-:W0:Y:S03]  /*e53f0*/  LDCU UR12, c[0x0][0x398] ;  /* 0x00007300ff0c77ac */ /* 0x000e260008000800 */
[----:B---3--:R3:W-:Y:S01]  /*e5400*/  @P5 STG.E.U8 desc[UR34][R56.64], R2 ;  /* 0x0000000238005986 */ /* 0x0087e2000c101122 */
[----:B------:R-:W-:Y:S01]  /*e5410*/  ISETP.LT.AND P5, PT, R60, UR13, !P3 ;  /* 0x0000000d3c007c0c */ /* 0x000fe2000dfa1270 */
[----:B------:R-:W0:Y:S01]  /*e5420*/  LDCU UR13, c[0x0][0x398] ;  /* 0x00007300ff0d77ac */ /* 0x000e220008000800 */
[----:B------:R-:W-:-:S02]  /*e5430*/  PRMT R0, R52, 0x7770, RZ ;  /* 0x0000777034007816 */ /* 0x000fc400000000ff */
[----:B------:R-:W-:Y:S01]  /*e5440*/  ISETP.LT.AND P3, PT, R48, UR11, !P3 ;  /* 0x0000000b30007c0c */ /* 0x000fe2000df61270 */
[----:B------:R-:W0:Y:S01]  /*e5450*/  LDCU UR11, c[0x0][0x398] ;  /* 0x00007300ff0b77ac */ /* 0x000e220008000800 */
[----:B---3--:R-:W3:Y:S01]  /*e5460*/  LDL.LU.64 R56, [R1+0x1408] ;  /* 0x0014080001387983 */ /* 0x008ee20000300a00 */
[----:B------:R-:W-:-:S03]  /*e5470*/  PRMT R2, R52, 0x7771, RZ ;  /* 0x0000777134027816 */ /* 0x000fc600000000ff */
[----:B------:R-:W3:Y:S04]  /*e5480*/  LDL.LU.64 R30, [R1+0x1400] ;  /* 0x00140000011e7983 */ /* 0x000ee80000300a00 */
[----:B------:R-:W3:Y:S04]  /*e5490*/  LDL.LU.64 R26, [R1+0x13e0] ;  /* 0x0013e000011a7983 */ /* 0x000ee80000300a00 */
[----:B------:R-:W3:Y:S04]  /*e54a0*/  LDL.LU R53, [R1+0x1d4] ;  /* 0x0001d40001357983 */ /* 0x000ee80000300800 */
[----:B--2---:R2:W-:Y:S04]  /*e54b0*/  @P4 STG.E.U8 desc[UR34][R22.64], R0 ;  /* 0x0000000016004986 */ /* 0x0045e8000c101122 */
[----:B------:R0:W-:Y:S01]  /*e54c0*/  @P6 STG.E.U8 desc[UR34][R36.64], R2 ;  /* 0x0000000224006986 */ /* 0x0001e2000c101122 */
[----:B--2---:R-:W-:-:S03]  /*e54d0*/  PRMT R0, R52, 0x7772, RZ ;  /* 0x0000777234007816 */ /* 0x004fc600000000ff */
[----:B0-----:R-:W2:Y:S01]  /*e54e0*/  LDL.LU.64 R36, [R1+0x13d8] ;  /* 0x0013d80001247983 */ /* 0x001ea20000300a00 */
[----:B------:R-:W-:-:S03]  /*e54f0*/  PRMT R2, R52, 0x7773, RZ ;  /* 0x0000777334027816 */ /* 0x000fc600000000ff */
[----:B------:R-:W2:Y:S04]  /*e5500*/  LDL.LU.64 R22, [R1+0x13c0] ;  /* 0x0013c00001167983 */ /* 0x000ea80000300a00 */
[----:B------:R0:W-:Y:S04]  /*e5510*/  @P5 STG.E.U8 desc[UR34][R28.64], R0 ;  /* 0x000000001c005986 */ /* 0x0001e8000c101122 */
[----:B0-----:R-:W2:Y:S04]  /*e5520*/  LDL.LU.64 R28, [R1+0x13b8] ;  /* 0x0013b800011c7983 */ /* 0x001ea80000300a00 */
[----:B----4-:R0:W-:Y:S04]  /*e5530*/  @P3 STG.E.U8 desc[UR34][R20.64], R2 ;  /* 0x0000000214003986 */ /* 0x0101e8000c101122 */
[----:B0-----:R-:W4:Y:S01]  /*e5540*/  LDL.LU.64 R20, [R1+0x1390] ;  /* 0x0013900001147983 */ /* 0x001f220000300a00 */
[----:B------:R-:W-:Y:S01]  /*e5550*/  ISETP.LT.AND P6, PT, R9, UR14, !P0 ;  /* 0x0000000e09007c0c */ /* 0x000fe2000c7c1270 */
[----:B------:R-:W0:Y:S01]  /*e5560*/  LDCU UR14, c[0x0][0x398] ;  /* 0x00007300ff0e77ac */ /* 0x000e220008000800 */
[----:B------:R-:W-:Y:S01]  /*e5570*/  ISETP.LT.AND P4, PT, R40, UR15, !P0 ;  /* 0x0000000f28007c0c */ /* 0x000fe2000c781270 */
[----:B------:R-:W4:Y:S01]  /*e5580*/  LDL.LU R52, [R1+0x244] ;  /* 0x0002440001347983 */ /* 0x000f220000300800 */
        /* <DEDUP_REMOVED lines=9> */
[----:B-1----:R-:W-:Y:S01]  /*e5620*/  PRMT R0, R10, 0x7772, RZ ;  /* 0x000077720a007816 */ /* 0x002fe200000000ff */
[----:B------:R-:W4:Y:S04]  /*e5630*/  LDL.LU.64 R18, [R1+0x13b0] ;  /* 0x0013b00001127983 */ /* 0x000f280000300a00 */
[----:B---3--:R1:W-:Y:S01]  /*e5640*/  @P4 STG.E.U8 desc[UR34][R56.64], R2 ;  /* 0x0000000238004986 */ /* 0x0083e2000c101122 */
[----:B------:R-:W-:Y:S01]  /*e5650*/  ISETP.LT.AND P4, PT, R8, UR7, !P0 ;  /* 0x0000000708007c0c */ /* 0x000fe2000c781270 */
[----:B------:R-:W3:Y:S02]  /*e5660*/  LDCU UR7, c[0x0][0x398] ;  /* 0x00007300ff0777ac */ /* 0x000ee40008000800 */
[----:B------:R0:W-:Y:S01]  /*e5670*/  @P5 STG.E.U8 desc[UR34][R30.64], R0 ;  /* 0x000000001e005986 */ /* 0x0001e2000c101122 */
[----:B------:R-:W-:Y:S01]  /*e5680*/  ISETP.LT.AND P5, PT, R44, UR9, !P0 ;  /* 0x000000092c007c0c */ /* 0x000fe2000c7a1270 */
[----:B------:R-:W2:Y:S01]  /*e5690*/  LDCU UR9, c[0x0][0x398] ;  /* 0x00007300ff0977ac */ /* 0x000ea20008000800 */
[----:B-1----:R-:W-:Y:S01]  /*e56a0*/  PRMT R2, R10, 0x7773, RZ ;  /* 0x000077730a027816 */ /* 0x002fe200000000ff */
[----:B------:R-:W3:Y:S01]  /*e56b0*/  LDL.LU.64 R56, [R1+0x1368] ;  /* 0x0013680001387983 */ /* 0x000ee20000300a00 */
[----:B0-----:R-:W-:-:S03]  /*e56c0*/  PRMT R0, R53, 0x7770, RZ ;  /* 0x0000777035007816 */ /* 0x001fc600000000ff */
[----:B------:R0:W-:Y:S01]  /*e56d0*/  @P3 STG.E.U8 desc[UR34][R26.64], R2 ;  /* 0x000000021a003986 */ /* 0x0001e2000c101122 */
[----:B------:R-:W-:Y:S01]  /*e56e0*/  ISETP.LT.AND P3, PT, R49, UR4, !P0 ;  /* 0x0000000431007c0c */ /* 0x000fe2000c761270 */
[----:B------:R-:W1:Y:S01]  /*e56f0*/  LDCU UR4, c[0x0][0x398] ;  /* 0x00007300ff0477ac */ /* 0x000e620008000800 */
[C---:B0-----:R-:W-:Y:S01]  /*e5700*/  PRMT R2, R53.reuse, 0x7771, RZ ;  /* 0x0000777135027816 */ /* 0x041fe200000000ff */
[----:B--2---:R0:W-:Y:S04]  /*e5710*/  @P6 STG.E.U8 desc[UR34][R36.64], R0 ;  /* 0x0000000024006986 */ /* 0x0041e8000c101122 */
[----:B------:R2:W-:Y:S04]  /*e5720*/  @P4 STG.E.U8 desc[UR34][R22.64], R2 ;  /* 0x0000000216004986 */ /* 0x0005e8000c101122 */
[----:B0-----:R-:W3:Y:S01]  /*e5730*/  LDL.LU.64 R36, [R1+0x1388] ;  /* 0x0013880001247983 */ /* 0x001ee20000300a00 */
[----:B------:R-:W-:-:S03]  /*e5740*/  PRMT R0, R53, 0x7772, RZ ;  /* 0x0000777235007816 */ /* 0x000fc600000000ff */
[----:B------:R-:W3:Y:S01]  /*e5750*/  LDL.LU.64 R26, [R1+0x1360] ;  /* 0x00136000011a7983 */ /* 0x000ee20000300a00 */
[----:B--2---:R-:W-:-:S03]  /*e5760*/  PRMT R2, R53, 0x7773, RZ ;  /* 0x0000777335027816 */ /* 0x004fc600000000ff */
[----:B------:R0:W-:Y:S04]  /*e5770*/  @P5 STG.E.U8 desc[UR34][R28.64], R0 ;  /* 0x000000001c005986 */ /* 0x0001e8000c101122 */
[----:B0-----:R-:W2:Y:S04]  /*e5780*/  LDL.LU.64 R28, [R1+0x1358] ;  /* 0x00135800011c7983 */ /* 0x001ea80000300a00 */
[----:B----4-:R0:W-:Y:S04]  /*e5790*/  @P3 STG.E.U8 desc[UR34][R20.64], R2 ;  /* 0x0000000214003986 */ /* 0x0101e8000c101122 */
[----:B0-----:R-:W4:Y:S01]  /*e57a0*/  LDL.LU.64 R20, [R1+0x1340] ;  /* 0x0013400001147983 */ /* 0x001f220000300a00 */
[----:B------:R-:W-:-:S02]  /*e57b0*/  ISETP.LT.AND P6, PT, R32, UR5, !P0 ;  /* 0x0000000520007c0c */ /* 0x000fc4000c7c1270 */
[----:B------:R-:W-:Y:S02]  /*e57c0*/  ISETP.LT.AND P4, PT, R24, UR6, !P0 ;  /* 0x0000000618007c0c */ /* 0x000fe4000c781270 */
[C---:B------:R-:W-:Y:S02]  /*e57d0*/  PRMT R0, R52.reuse, 0x7770, RZ ;  /* 0x0000777034007816 */ /* 0x040fe400000000ff */
[----:B------:R-:W-:Y:S02]  /*e57e0*/  ISETP.LT.AND P3, PT, R15, UR8, !P0 ;  /* 0x000000080f007c0c */ /* 0x000fe4000c761270 */
[----:B------:R-:W-:Y:S02]  /*e57f0*/  PRMT R2, R52, 0x7771, RZ ;  /* 0x0000777134027816 */ /* 0x000fe400000000ff */
[----:B------:R-:W-:Y:S01]  /*e5800*/  ISETP.LT.AND P5, PT, R54, UR19, !P0 ;  /* 0x0000001336007c0c */ /* 0x000fe2000c7a1270 */
[----:B------:R-:W4:Y:S01]  /*e5810*/  LDL.LU.64 R22, [R1+0x1338] ;  /* 0x0013380001167983 */ /* 0x000f220000300a00 */
[----:B------:R-:W-:Y:S01]  /*e5820*/  PRMT R3, R52, 0x7773, RZ ;  /* 0x0000777334037816 */ /* 0x000fe200000000ff */
[----:B------:R-:W0:Y:S01]  /*e5830*/  LDCU UR5, c[0x0][0x398] ;  /* 0x00007300ff0577ac */ /* 0x000e220008000800 */
[----:B------:R-:W0:Y:S01]  /*e5840*/  LDCU UR6, c[0x0][0x398] ;  /* 0x00007300ff0677ac */ /* 0x000e220008000800 */
[----:B------:R-:W0:Y:S01]  /*e5850*/  LDCU UR8, c[0x0][0x398] ;  /* 0x00007300ff0877ac */ /* 0x000e220008000800 */
[----:B------:R1:W-:Y:S01]  /*e5860*/  @P6 STG.E.U8 desc[UR34][R18.64], R0 ;  /* 0x0000000012006986 */ /* 0x0003e2000c101122 */
[----:B------:R-:W-:Y:S01]  /*e5870*/  ISETP.LT.AND P6, PT, R12, UR12, !P0 ;  /* 0x0000000c0c007c0c */ /* 0x000fe2000c7c1270 */
[----:B------:R-:W0:Y:S02]  /*e5880*/  LDCU UR12, c[0x0][0x398] ;  /* 0x00007300ff0c77ac */ /* 0x000e240008000800 */
[----:B-1----:R-:W4:Y:S01]  /*e5890*/  LDL.LU.64 R18, [R1+0x1320] ;  /* 0x0013200001127983 */ /* 0x002f220000300a00 */
[----:B------:R-:W-:-:S03]  /*e58a0*/  VIADD R0, R11, 0x3e ;  /* 0x0000003e0b007836 */ /* 0x000fc60000000000 */
[----:B------:R-:W4:Y:S04]  /*e58b0*/  LDL.LU R53, [R1+0x2b8] ;  /* 0x0002b80001357983 */ /* 0x000f280000300800 */
[----:B---3--:R1:W-:Y:S01]  /*e58c0*/  @P4 STG.E.U8 desc[UR34][R56.64], R2 ;  /* 0x0000000238004986 */ /* 0x0083e2000c101122 */
[----:B------:R-:W-:Y:S01]  /*e58d0*/  ISETP.LT.AND P4, PT, R13, UR10, !P0 ;  /* 0x0000000a0d007c0c */ /* 0x000fe2000c781270 */
[----:B------:R-:W3:Y:S01]  /*e58e0*/  LDCU UR10, c[0x0][0x398] ;  /* 0x00007300ff0a77ac */ /* 0x000ee20008000800 */
[----:B-1----:R-:W-:Y:S01]  /*e58f0*/  PRMT R2, R52, 0x7772, RZ ;  /* 0x0000777234027816 */ /* 0x002fe200000000ff */
[----:B------:R-:W3:Y:S04]  /*e5900*/  LDL.LU.64 R56, [R1+0x1308] ;  /* 0x0013080001387983 */ /* 0x000ee80000300a00 */
[----:B------:R1:W-:Y:S01]  /*e5910*/  @P3 STG.E.U8 desc[UR34][R36.64], R2 ;  /* 0x0000000224003986 */ /* 0x0003e2000c101122 */
[----:B------:R-:W-:-:S02]  /*e5920*/  ISETP.GE.AND P3, PT, R0, UR41, PT ;  /* 0x0000002900007c0c */ /* 0x000fc4000bf66270 */
[C---:B------:R-:W-:Y:S01]  /*e5930*/  PRMT R0, R5.reuse, 0x7770, RZ ;  /* 0x0000777005007816 */ /* 0x040fe200000000ff */
[----:B------:R-:W-:Y:S04]  /*e5940*/  @P5 STG.E.U8 desc[UR34][R26.64], R3 ;  /* 0x000000031a005986 */ /* 0x000fe8000c101122 */
[----:B-1----:R-:W3:Y:S01]  /*e5950*/  LDL.LU.64 R36, [R1+0x12f0] ;  /* 0x0012f00001247983 */ /* 0x002ee20000300a00 */
[----:B------:R-:W-:-:S03]  /*e5960*/  PRMT R2, R5, 0x7771, RZ ;  /* 0x0000777105027816 */ /* 0x000fc600000000ff */
[----:B--2---:R1:W-:Y:S04]  /*e5970*/  @P4 STG.E.U8 desc[UR34][R28.64], R0 ;  /* 0x000000001c004986 */ /* 0x0043e8000c101122 */
[----:B-1----:R-:W2:Y:S04]  /*e5980*/  LDL.LU.64 R28, [R1+0x12e8] ;  /* 0x0012e800011c7983 */ /* 0x002ea80000300a00 */
[----:B----4-:R1:W-:Y:S04]  /*e5990*/  @P6 STG.E.U8 desc[UR34][R20.64], R2 ;  /* 0x0000000214006986 */ /* 0x0103e8000c101122 */
[----:B-1----:R-:W4:Y:S04]  /*e59a0*/  LDL.LU.64 R20, [R1+0x12d0] ;  /* 0x0012d00001147983 */ /* 0x002f280000300a00 */
[----:B------:R-:W4:Y:S04]  /*e59b0*/  LDL.LU R52, [R1+0x2a8] ;  /* 0x0002a80001347983 */ /* 0x000f280000300800 */
[----:B------:R-:W4:Y:S04]  /*e59c0*/  LDL.LU.64 R30, [R1+0x12e0] ;  /* 0x0012e000011e7983 */ /* 0x000f280000300a00 */
[----:B------:R-:W4:Y:S01]  /*e59d0*/  LDL.LU.64 R26, [R1+0x12d8] ;  /* 0x0012d800011a7983 */ /* 0x000f220000300a00 */
[----:B------:R-:W-:-:S02]  /*e59e0*/  ISETP.LT.AND P5, PT, R60, UR11, !P0 ;  /* 0x0000000b3c007c0c */ /* 0x000fc4000c7a1270 */
[----:B------:R-:W-:Y:S02]  /*e59f0*/  ISETP.LT.AND P0, PT, R48, UR13, !P0 ;  /* 0x0000000d30007c0c */ /* 0x000fe4000c701270 */
[----:B------:R-:W-:Y:S02]  /*e5a00*/  PRMT R0, R5, 0x7772, RZ ;  /* 0x0000777205007816 */ /* 0x000fe400000000ff */
[----:B------:R-:W-:Y:S02]  /*e5a10*/  ISETP.LT.AND P6, PT, R9, UR14, !P1 ;  /* 0x0000000e09007c0c */ /* 0x000fe4000cfc1270 */
[----:B------:R-:W-:Y:S02]  /*e5a20*/  ISETP.LT.AND P4, PT, R40, UR15, !P1 ;  /* 0x0000000f28007c0c */ /* 0x000fe4000cf81270 */
[----:B------:R-:W-:Y:S01]  /*e5a30*/  PRMT R5, R5, 0x7773, RZ ;  /* 0x0000777305057816 */ /* 0x000fe200000000ff */
[----:B------:R-:W1:Y:S01]  /*e5a40*/  LDCU UR11, c[0x0][0x398] ;  /* 0x00007300ff0b77ac */ /* 0x000e620008000800 */
[----:B------:R-:W0:Y:S01]  /*e5a50*/  LDCU UR13, c[0x0][0x398] ;  /* 0x00007300ff0d77ac */ /* 0x000e220008000800 */
[----:B------:R-:W0:Y:S01]  /*e5a60*/  LDCU UR14, c[0x0][0x398] ;  /* 0x00007300ff0e77ac */ /* 0x000e220008000800 */
[----:B------:R-:W0:Y:S01]  /*e5a70*/  LDCU UR15, c[0x0][0x398] ;  /* 0x00007300ff0f77ac */ /* 0x000e220008000800 */
[----:B------:R1:W-:Y:S01]  /*e5a80*/  @P5 STG.E.U8 desc[UR34][R22.64], R0 ;  /* 0x0000000016005986 */ /* 0x0003e2000c101122 */
[----:B------:R-:W-:-:S03]  /*e5a90*/  ISETP.LT.AND P5, PT, R14, UR16, !P1 ;  /* 0x000000100e007c0c */ /* 0x000fc6000cfa1270 */
[----:B------:R0:W-:Y:S01]  /*e5aa0*/  @P0 STG.E.U8 desc[UR34][R18.64], R5 ;  /* 0x0000000512000986 */ /* 0x0001e2000c101122 */
[C---:B------:R-:W-:Y:S02]  /*e5ab0*/  PRMT R2, R53.reuse, 0x7771, RZ ;  /* 0x0000777135027816 */ /* 0x040fe400000000ff */
[----:B------:R-:W-:Y:S01]  /*e5ac0*/  ISETP.LT.AND P0, PT, R16, UR7, !P1 ;  /* 0x0000000710007c0c */ /* 0x000fe2000cf01270 */
[----:B------:R-:W2:Y:S01]  /*e5ad0*/  LDCU UR7, c[0x0][0x398] ;  /* 0x00007300ff0777ac */ /* 0x000ea20008000800 */
[----:B-1----:R-:W4:Y:S04]  /*e5ae0*/  LDL.LU.64 R22, [R1+0x1300] ;  /* 0x0013000001167983 */ /* 0x002f280000300a00 */
[----:B0-----:R-:W4:Y:S01]  /*e5af0*/  LDL.LU.64 R18, [R1+0x12f8] ;  /* 0x0012f80001127983 */ /* 0x001f220000300a00 */
[----:B------:R-:W-:-:S03]  /*e5b00*/  PRMT R0, R53, 0x7770, RZ ;  /* 0x0000777035007816 */ /* 0x000fc600000000ff */
[----:B------:R-:W4:Y:S04]  /*e5b10*/  LDL.LU R17, [R1+0x298] ;  /* 0x0002980001117983 */ /* 0x000f280000300800 */
[----:B---3--:R0:W-:Y:S01]  /*e5b20*/  @P6 STG.E.U8 desc[UR34][R56.64], R0 ;  /* 0x0000000038006986 */ /* 0x0081e2000c101122 */
[----:B------:R-:W-:Y:S01]  /*e5b30*/  ISETP.LT.AND P6, PT, R61, UR4, !P1 ;  /* 0x000000043d007c0c */ /* 0x000fe2000cfc1270 */
[----:B------:R-:W1:Y:S02]  /*e5b40*/  LDCU UR4, c[0x0][0x398] ;  /* 0x00007300ff0477ac */ /* 0x000e640008000800 */
[----:B0-----:R-:W3:Y:S01]  /*e5b50*/  LDL.LU.64 R56, [R1+0x1318] ;  /* 0x0013180001387983 */ /* 0x001ee20000300a00 */
[----:B------:R-:W-:-:S03]  /*e5b60*/  PRMT R0, R53, 0x7772, RZ ;  /* 0x0000777235007816 */ /* 0x000fc600000000ff */
[----:B------:R0:W-:Y:S01]  /*e5b70*/  @P4 STG.E.U8 desc[UR34][R36.64], R2 ;  /* 0x0000000224004986 */ /* 0x0001e2000c101122 */
[----:B------:R-:W-:Y:S01]  /*e5b80*/  ISETP.LT.AND P4, PT, R8, UR5, !P1 ;  /* 0x0000000508007c0c */ /* 0x000fe2000cf81270 */
[----:B------:R-:W1:Y:S02]  /*e5b90*/  LDCU UR5, c[0x0][0x398] ;  /* 0x00007300ff0577ac */ /* 0x000e640008000800 */
[----:B0-----:R-:W3:Y:S01]  /*e5ba0*/  LDL.LU.64 R36, [R1+0x1310] ;  /* 0x0013100001247983 */ /* 0x001ee20000300a00 */
[----:B------:R-:W-:-:S03]  /*e5bb0*/  PRMT R2, R53, 0x7773, RZ ;  /* 0x0000777335027816 */ /* 0x000fc600000000ff */
[----:B--2---:R0:W-:Y:S04]  /*e5bc0*/  @P5 STG.E.U8 desc[UR34][R28.64], R0 ;  /* 0x000000001c005986 */ /* 0x0041e8000c101122 */
[----:B0-----:R-:W2:Y:S04]  /*e5bd0*/  LDL.LU.64 R28, [R1+0x1330] ;  /* 0x00133000011c7983 */ /* 0x001ea80000300a00 */
[----:B----4-:R0:W-:Y:S01]  /*e5be0*/  @P0 STG.E.U8 desc[UR34][R20.64], R2 ;  /* 0x0000000214000986 */ /* 0x0101e2000c101122 */
[----:B------:R-:W-:-:S05]  /*e5bf0*/  PRMT R0, R52, 0x7770, RZ ;  /* 0x0000777034007816 */ /* 0x000fca00000000ff */
[----:B------:R4:W-:Y:S04]  /*e5c00*/  @P6 STG.E.U8 desc[UR34][R30.64], R0 ;  /* 0x000000001e006986 */ /* 0x0009e8000c101122 */
[----:B0-----:R-:W2:Y:S01]  /*e5c10*/  LDL.LU.64 R20, [R1+0x1328] ;  /* 0x0013280001147983 */ /* 0x001ea20000300a00 */
[----:B------:R-:W-:-:S03]  /*e5c20*/  PRMT R2, R52, 0x7771, RZ ;  /* 0x0000777134027816 */ /* 0x000fc600000000ff */
[----:B------:R-:W2:Y:S04]  /*e5c30*/  LDL.LU R10, [R1+0x1f8] ;  /* 0x0001f800010a7983 */ /* 0x000ea80000300800 */
[----:B------:R0:W-:Y:S01]  /*e5c40*/  @P4 STG.E.U8 desc[UR34][R26.64], R2 ;  /* 0x000000021a004986 */ /* 0x0001e2000c101122 */
[C---:B----4-:R-:W-:Y:S02]  /*e5c50*/  PRMT R0, R52.reuse, 0x7772, RZ ;  /* 0x0000777234007816 */ /* 0x050fe400000000ff */
[----:B0-----:R-:W-:Y:S02]  /*e5c60*/  PRMT R2, R52, 0x7773, RZ ;  /* 0x0000777334027816 */ /* 0x001fe400000000ff */
[----:B------:R-:W4:Y:S01]  /*e5c70*/  LDL.LU.64 R52, [R1+0x1350] ;  /* 0x0013500001347983 */ /* 0x000f220000300a00 */
[----:B------:R-:W-:-:S02]  /*e5c80*/  ISETP.LT.AND P5, PT, R44, UR6, !P1 ;  /* 0x000000062c007c0c */ /* 0x000fc4000cfa1270 */
[----:B------:R-:W-:Y:S02]  /*e5c90*/  ISETP.LT.AND P0, PT, R49, UR9, !P1 ;  /* 0x0000000931007c0c */ /* 0x000fe4000cf01270 */
[----:B------:R-:W-:Y:S02]  /*e5ca0*/  ISETP.LT.AND P6, PT, R32, UR8, !P1 ;  /* 0x0000000820007c0c */ /* 0x000fe4000cfc1270 */
[----:B------:R-:W-:Y:S01]  /*e5cb0*/  ISETP.LT.AND P4, PT, R24, UR17, !P1 ;  /* 0x0000001118007c0c */ /* 0x000fe2000cf81270 */
[----:B------:R-:W4:Y:S01]  /*e5cc0*/  LDL.LU.64 R26, [R1+0x1380] ;  /* 0x00138000011a7983 */ /* 0x000f220000300a00 */
[----:B------:R-:W0:Y:S01]  /*e5cd0*/  LDCU UR6, c[0x0][0x398] ;  /* 0x00007300ff0677ac */ /* 0x000e220008000800 */
[----:B------:R-:W0:Y:S01]  /*e5ce0*/  LDCU UR8, c[0x0][0x398] ;  /* 0x00007300ff0877ac */ /* 0x000e220008000800 */
[----:B------:R-:W0:Y:S03]  /*e5cf0*/  LDCU UR9, c[0x0][0x398] ;  /* 0x00007300ff0977ac */ /* 0x000e260008000800 */
[----:B------:R1:W-:Y:S01]  /*e5d00*/  @P5 STG.E.U8 desc[UR34][R22.64], R0 ;  /* 0x0000000016005986 */ /* 0x0003e2000c101122 */
[----:B------:R-:W-:-:S03]  /*e5d10*/  ISETP.LT.AND P5, PT, R15, UR10, !P1 ;  /* 0x0000000a0f007c0c */ /* 0x000fc6000cfa1270 */
[----:B------:R0:W-:Y:S01]  /*e5d20*/  @P0 STG.E.U8 desc[UR34][R18.64], R2 ;  /* 0x0000000212000986 */ /* 0x0001e2000c101122 */
[----:B------:R-:W-:Y:S01]  /*e5d30*/  ISETP.LT.AND P0, PT, R54, UR11, !P1 ;  /* 0x0000000b36007c0c */ /* 0x000fe2000cf01270 */
[----:B------:R-:W2:Y:S01]  /*e5d40*/  LDCU UR10, c[0x0][0x398] ;  /* 0x00007300ff0a77ac */ /* 0x000ea20008000800 */
[----:B------:R-:W2:Y:S01]  /*e5d50*/  LDCU UR11, c[0x0][0x398] ;  /* 0x00007300ff0b77ac */ /* 0x000ea20008000800 */
[C---:B-1----:R-:W-:Y:S02]  /*e5d60*/  PRMT R0, R17.reuse, 0x7770, RZ ;  /* 0x0000777011007816 */ /* 0x042fe400000000ff */
[----:B0-----:R-:W-:-:S03]  /*e5d70*/  PRMT R2, R17, 0x7771, RZ ;  /* 0x0000777111027816 */ /* 0x001fc600000000ff */
[----:B---3--:R0:W-:Y:S02]  /*e5d80*/  @P6 STG.E.U8 desc[UR34][R56.64], R0 ;  /* 0x0000000038006986 */ /* 0x0081e4000c101122 */
[----:B0-----:R-:W-:Y:S02]  /*e5d90*/  PRMT R0, R17, 0x7772, RZ ;  /* 0x0000777211007816 */ /* 0x001fe400000000ff */
[----:B------:R0:W-:Y:S01]  /*e5da0*/  @P4 STG.E.U8 desc[UR34][R36.64], R2 ;  /* 0x0000000224004986 */ /* 0x0001e2000c101122 */
[----:B------:R-:W-:Y:S02]  /*e5db0*/  ISETP.LT.AND P4, PT, R13, UR12, !P1 ;  /* 0x0000000c0d007c0c */ /* 0x000fe4000cf81270 */
[----:B------:R-:W-:Y:S01]  /*e5dc0*/  ISETP.LT.AND P6, PT, R60, UR14, !P1 ;  /* 0x0000000e3c007c0c */ /* 0x000fe2000cfc1270 */
[----:B------:R-:W1:Y:S01]  /*e5dd0*/  LDCU UR12, c[0x0][0x398] ;  /* 0x00007300ff0c77ac */ /* 0x000e620008000800 */
[----:B------:R-:W3:Y:S01]  /*e5de0*/  LDCU UR14, c[0x0][0x398] ;  /* 0x00007300ff0e77ac */ /* 0x000ee20008000800 */
[----:B0-----:R-:W3:Y:S04]  /*e5df0*/  LDL.LU.64 R36, [R1+0x1378] ;  /* 0x0013780001247983 */ /* 0x001ee80000300a00 */
[----:B------:R-:W3:Y:S01]  /*e5e00*/  LDL.LU R55, [R1+0x1e8] ;  /* 0x0001e80001377983 */ /* 0x000ee20000300800 */
[----:B------:R-:W-:-:S03]  /*e5e10*/  PRMT R2, R17, 0x7773, RZ ;  /* 0x0000777311027816 */ /* 0x000fc600000000ff */
[----:B--2---:R0:W-:Y:S04]  /*e5e20*/  @P5 STG.E.U8 desc[UR34][R28.64], R0 ;  /* 0x000000001c005986 */ /* 0x0041e8000c101122 */
[----:B0-----:R-:W2:Y:S01]  /*e5e30*/  LDL.LU.64 R28, [R1+0x1398] ;  /* 0x00139800011c7983 */ /* 0x001ea20000300a00 */
[----:B------:R-:W-:-:S03]  /*e5e40*/  VIADD R0, R11, 0x3f ;  /* 0x0000003f0b007836 */ /* 0x000fc60000000000 */
[----:B------:R0:W-:Y:S04]  /*e5e50*/  @P0 STG.E.U8 desc[UR34][R20.64], R2 ;  /* 0x0000000214000986 */ /* 0x0001e8000c101122 */
[----:B0-----:R-:W2:Y:S01]  /*e5e60*/  LDL.LU.64 R20, [R1+0x1370] ;  /* 0x0013700001147983 */ /* 0x001ea20000300a00 */
[----:B------:R-:W-:-:S03]  /*e5e70*/  PRMT R2, R10, 0x7770, RZ ;  /* 0x000077700a027816 */ /* 0x000fc600000000ff */
[----:B------:R-:W2:Y:S04]  /*e5e80*/  LDL.LU.64 R18, [R1+0x13a8] ;  /* 0x0013a80001127983 */ /* 0x000ea80000300a00 */
[----:B------:R-:W2:Y:S04]  /*e5e90*/  LDL.LU.64 R56, [R1+0x13a0] ;  /* 0x0013a00001387983 */ /* 0x000ea80000300a00 */
[----:B------:R-:W2:Y:S04]  /*e5ea0*/  LDL.LU.64 R22, [R1+0x13d0] ;  /* 0x0013d00001167983 */ /* 0x000ea80000300a00 */
[----:B----4-:R0:W-:Y:S04]  /*e5eb0*/  @P4 STG.E.U8 desc[UR34][R52.64], R2 ;  /* 0x0000000234004986 */ /* 0x0101e8000c101122 */
[----:B0-----:R-:W4:Y:S04]  /*e5ec0*/  LDL.LU.64 R52, [R1+0x13c8] ;  /* 0x0013c80001347983 */ /* 0x001f280000300a00 */
[----:B------:R-:W4:Y:S01]  /*e5ed0*/  LDL.LU R11, [R1+0x1d8] ;  /* 0x0001d800010b7983 */ /* 0x000f220000300800 */
[----:B------:R-:W-:-:S02]  /*e5ee0*/  ISETP.LT.AND P5, PT, R12, UR13, !P1 ;  /* 0x0000000d0c007c0c */ /* 0x000fc4000cfa1270 */
[----:B------:R-:W-:Y:S02]  /*e5ef0*/  ISETP.LT.AND P1, PT, R48, UR7, !P1 ;  /* 0x0000000730007c0c */ /* 0x000fe4000cf21270 */
[----:B------:R-:W-:Y:S02]  /*e5f00*/  ISETP.GE.AND P0, PT, R0, UR43, PT ;  /* 0x0000002b00007c0c */ /* 0x000fe4000bf06270 */
[C---:B------:R-:W-:Y:S02]  /*e5f10*/  PRMT R0, R10.reuse, 0x7771, RZ ;  /* 0x000077710a007816 */ /* 0x040fe400000000ff */
[----:B------:R-:W-:Y:S02]  /*e5f20*/  PRMT R2, R10, 0x7772, RZ ;  /* 0x000077720a027816 */ /* 0x000fe400000000ff */
[----:B------:R-:W-:Y:S01]  /*e5f30*/  ISETP.LT.AND P4, PT, R9, UR4, !P2 ;  /* 0x0000000409007c0c */ /* 0x000fe2000d781270 */
[----:B------:R-:W0:Y:S01]  /*e5f40*/  LDCU UR13, c[0x0][0x398] ;  /* 0x00007300ff0d77ac */ /* 0x000e220008000800 */
[----:B------:R-:W0:Y:S01]  /*e5f50*/  LDCU UR4, c[0x0][0x398] ;  /* 0x00007300ff0477ac */ /* 0x000e220008000800 */
[----:B------:R-:W0:Y:S01]  /*e5f60*/  LDCU UR7, c[0x0][0x398] ;  /* 0x00007300ff0777ac */ /* 0x000e220008000800 */
        /* <DEDUP_REMOVED lines=8> */
[----:B-1----:R-:W3:Y:S04]  /*e5ff0*/  LDL.LU.64 R36, [R1+0x13e8] ;  /* 0x0013e80001247983 */ /* 0x002ee80000300a00 */
[----:B------:R-:W3:Y:S01]  /*e6000*/  LDL.LU R10, [R1+0x248] ;  /* 0x00024800010a7983 */ /* 0x000ee20000300800 */
[----:B------:R-:W-:-:S03]  /*e6010*/  PRMT R2, R55, 0x7770, RZ ;  /* 0x0000777037027816 */ /* 0x000fc600000000ff */
[----:B--2---:R1:W-:Y:S01]  /*e6020*/  @P1 STG.E.U8 desc[UR34][R28.64], R0 ;  /* 0x000000001c001986 */ /* 0x0043e2000c101122 */
[----:B------:R-:W-:Y:S01]  /*e6030*/  ISETP.LT.AND P1, PT, R16, UR8, !P2 ;  /* 0x0000000810007c0c */ /* 0x000fe2000d721270 */
[----:B------:R-:W2:Y:S02]  /*e6040*/  LDCU UR8, c[0x0][0x398] ;  /* 0x00007300ff0877ac */ /* 0x000ea40008000800 */
[----:B-1----:R-:W2:Y:S01]  /*e6050*/  LDL.LU.64 R28, [R1+0x1418] ;  /* 0x00141800011c7983 */ /* 0x002ea20000300a00 */
[----:B------:R-:W-:-:S03]  /*e6060*/  PRMT R0, R55, 0x7771, RZ ;  /* 0x0000777137007816 */ /* 0x000fc600000000ff */
[----:B------:R1:W-:Y:S01]  /*e6070*/  @P4 STG.E.U8 desc[UR34][R20.64], R2 ;  /* 0x0000000214004986 */ /* 0x0003e2000c101122 */
[----:B------:R-:W-:-:S03]  /*e6080*/  ISETP.LT.AND P4, PT, R61, UR9, !P2 ;  /* 0x000000093d007c0c */ /* 0x000fc6000d781270 */
[----:B------:R0:W-:Y:S01]  /*e6090*/  @P5 STG.E.U8 desc[UR34][R18.64], R0 ;  /* 0x0000000012005986 */ /* 0x0001e2000c101122 */
[----:B------:R-:W2:Y:S03]  /*e60a0*/  LDCU UR9, c[0x0][0x398] ;  /* 0x00007300ff0977ac */ /* 0x000ea60008000800 */
[----:B-1----:R-:W2:Y:S01]  /*e60b0*/  LDL.LU.64 R20, [R1+0x1410] ;  /* 0x0014100001147983 */ /* 0x002ea20000300a00 */
[C---:B------:R-:W-:Y:S02]  /*e60c0*/  PRMT R2, R55.reuse, 0x7772, RZ ;  /* 0x0000777237027816 */ /* 0x040fe400000000ff */
[----:B0-----:R-:W-:Y:S01]  /*e60d0*/  PRMT R0, R55, 0x7773, RZ ;  /* 0x0000777337007816 */ /* 0x001fe200000000ff */
[----:B------:R-:W2:Y:S04]  /*e60e0*/  LDL.LU.64 R18, [R1+0x1430] ;  /* 0x0014300001127983 */ /* 0x000ea80000300a00 */
[----:B------:R0:W-:Y:S04]  /*e60f0*/  @P6 STG.E.U8 desc[UR34][R56.64], R2 ;  /* 0x0000000238006986 */ /* 0x0001e8000c101122 */
[----:B------:R1:W-:Y:S04]  /*e6100*/  @P1 STG.E.U8 desc[UR34][R22.64], R0 ;  /* 0x0000000016001986 */ /* 0x0003e8000c101122 */
[----:B0-----:R-:W2:Y:S01]  /*e6110*/  LDL.LU.64 R56, [R1+0x1428] ;  /* 0x0014280001387983 */ /* 0x001ea20000300a00 */
[----:B----4-:R-:W-:-:S03]  /*e6120*/  PRMT R2, R11, 0x7770, RZ ;  /* 0x000077700b027816 */ /* 0x010fc600000000ff */
[----:B-1----:R-:W4:Y:S04]  /*e6130*/  LDL.LU.64 R22, [R1+0x1448] ;  /* 0x0014480001167983 */ /* 0x002f280000300a00 */
[----:B------:R0:W-:Y:S04]  /*e6140*/  @P4 STG.E.U8 desc[UR34][R52.64], R2 ;  /* 0x0000000234004986 */ /* 0x0001e8000c101122 */
[----:B0-----:R-:W4:Y:S01]  /*e6150*/  LDL.LU.64 R52, [R1+0x1440] ;  /* 0x0014400001347983 */ /* 0x001f220000300a00 */
[----:B------:R-:W-:Y:S02]  /*e6160*/  ISETP.LT.AND P5, PT, R8, UR10, !P2 ;  /* 0x0000000a08007c0c */ /* 0x000fe4000d7a1270 */
[----:B------:R-:W-:-:S02]  /*e6170*/  ISETP.LT.AND P6, PT, R44, UR11, !P2 ;  /* 0x0000000b2c007c0c */ /* 0x000fc4000d7c1270 */
[----:B------:R-:W-:Y:S02]  /*e6180*/  ISETP.LT.AND P1, PT, R49, UR12, !P2 ;  /* 0x0000000c31007c0c */ /* 0x000fe4000d721270 */
[C---:B------:R-:W-:Y:S02]  /*e6190*/  PRMT R0, R11.reuse, 0x7771, RZ ;  /* 0x000077710b007816 */ /* 0x040fe400000000ff */
[----:B------:R-:W-:Y:S02]  /*e61a0*/  PRMT R2, R11, 0x7772, RZ ;  /* 0x000077720b027816 */ /* 0x000fe400000000ff */
[----:B------:R-:W-:Y:S01]  /*e61b0*/  ISETP.LT.AND P4, PT, R32, UR15, !P2 ;  /* 0x0000000f20007c0c */ /* 0x000fe2000d781270 */
[----:B------:R-:W0:Y:S01]  /*e61c0*/  LDCU UR12, c[0x0][0x398] ;  /* 0x00007300ff0c77ac */ /* 0x000e220008000800 */
[----:B------:R-:W1:Y:S01]  /*e61d0*/  LDCU UR10, c[0x0][0x398] ;  /* 0x00007300ff0a77ac */ /* 0x000e620008000800 */
[----:B------:R-:W0:Y:S01]  /*e61e0*/  LDCU UR11, c[0x0][0x398] ;  /* 0x00007300ff0b77ac */ /* 0x000e220008000800 */
[----:B------:R1:W-:Y:S01]  /*e61f0*/  @P5 STG.E.U8 desc[UR34][R26.64], R0 ;  /* 0x000000001a005986 */ /* 0x0003e2000c101122 */
[----:B------:R-:W-:-:S02]  /*e6200*/  ISETP.LT.AND P5, PT, R24, UR13, !P2 ;  /* 0x0000000d18007c0c */ /* 0x000fc4000d7a1270 */
[----:B-1----:R-:W-:Y:S01]  /*e6210*/  PRMT R0, R11, 0x7773, RZ ;  /* 0x000077730b007816 */ /* 0x002fe200000000ff */
[----:B---3--:R1:W-:Y:S01]  /*e6220*/  @P6 STG.E.U8 desc[UR34][R36.64], R2 ;  /* 0x0000000224006986 */ /* 0x0083e2000c101122 */
[----:B------:R-:W-:-:S03]  /*e6230*/  ISETP.LT.AND P6, PT, R15, UR14, !P2 ;  /* 0x0000000e0f007c0c */ /* 0x000fc6000d7c1270 */
[----:B-1----:R-:W3:Y:S01]  /*e6240*/  LDL.LU.64 R36, [R1+0x1470] ;  /* 0x0014700001247983 */ /* 0x002ee20000300a00 */
        /* <DEDUP_REMOVED lines=10> */
[----:B-1----:R-:W2:Y:S01]  /*e62f0*/  LDL.LU R20, [R1+0x2bc] ;  /* 0x0002bc0001147983 */ /* 0x002ea20000300800 */
[C---:B------:R-:W-:Y:S02]  /*e6300*/  PRMT R2, R10.reuse, 0x7772, RZ ;  /* 0x000077720a027816 */ /* 0x040fe400000000ff */
[----:B0-----:R-:W-:Y:S01]  /*e6310*/  PRMT R0, R10, 0x7773, RZ ;  /* 0x000077730a007816 */ /* 0x001fe200000000ff */
[----:B------:R-:W2:Y:S04]  /*e6320*/  LDL.LU.64 R18, [R1+0x14b0] ;  /* 0x0014b00001127983 */ /* 0x000ea80000300a00 */
[----:B------:R0:W-:Y:S04]  /*e6330*/  @P6 STG.E.U8 desc[UR34][R56.64], R2 ;  /* 0x0000000238006986 */ /* 0x0001e8000c101122 */
[----:B----4-:R-:W-:Y:S04]  /*e6340*/  @P1 STG.E.U8 desc[UR34][R22.64], R0 ;  /* 0x0000000016001986 */ /* 0x010fe8000c101122 */
[----:B0-----:R-:W4:Y:S01]  /*e6350*/  LDL.LU.64 R56, [R1+0x14a8] ;  /* 0x0014a80001387983 */ /* 0x001f220000300a00 */
[----:B------:R-:W-:-:S03]  /*e6360*/  PRMT R2, R6, 0x7770, RZ ;  /* 0x0000777006027816 */ /* 0x000fc600000000ff */
[----:B------:R-:W4:Y:S04]  /*e6370*/  LDL.LU.64 R10, [R1+0x14a0] ;  /* 0x0014a000010a7983 */ /* 0x000f280000300a00 */
[----:B------:R0:W-:Y:S04]  /*e6380*/  @P4 STG.E.U8 desc[UR34][R52.64], R2 ;  /* 0x0000000234004986 */ /* 0x0001e8000c101122 */
[----:B0-----:R-:W4:Y:S01]  /*e6390*/  LDL.LU.64 R52, [R1+0x1498] ;  /* 0x0014980001347983 */ /* 0x001f220000300a00 */
[----:B------:R-:W-:Y:S02]  /*e63a0*/  ISETP.LT.AND P5, PT, R12, UR5, !P2 ;  /* 0x000000050c007c0c */ /* 0x000fe4000d7a1270 */
[----:B------:R-:W-:-:S02]  /*e63b0*/  ISETP.LT.AND P6, PT, R60, UR6, !P2 ;  /* 0x000000063c007c0c */ /* 0x000fc4000d7c1270 */
[C---:B------:R-:W-:Y:S02]  /*e63c0*/  ISETP.LT.AND P4, PT, R9.reuse, UR9, !P3 ;  /* 0x0000000909007c0c */ /* 0x040fe4000df81270 */
[----:B------:R-:W-:Y:S02]  /*e63d0*/  ISETP.LT.AND P1, PT, R9, UR12, !P0 ;  /* 0x0000000c09007c0c */ /* 0x000fe4000c721270 */
[C---:B------:R-:W-:Y:S01]  /*e63e0*/  PRMT R0, R6.reuse, 0x7771, RZ ;  /* 0x0000777106007816 */ /* 0x040fe200000000ff */
[----:B------:R-:W4:Y:S01]  /*e63f0*/  LDL.LU R9, [R1+0x2ac] ;  /* 0x0002ac0001097983 */ /* 0x000f220000300800 */
[----:B------:R-:W-:-:S03]  /*e6400*/  PRMT R2, R6, 0x7772, RZ ;  /* 0x0000777206027816 */ /* 0x000fc600000000ff */
[----:B------:R-:W4:Y:S01]  /*e6410*/  LDL.LU.64 R22, [R1+0x14f8] ;  /* 0x0014f80001167983 */ /* 0x000f220000300a00 */
[----:B------:R-:W-:Y:S02]  /*e6420*/  ISETP.LT.AND P2, PT, R48, UR8, !P2 ;  /* 0x0000000830007c0c */ /* 0x000fe4000d741270 */
[----:B------:R-:W-:Y:S01]  /*e6430*/  PRMT R6, R6, 0x7773, RZ ;  /* 0x0000777306067816 */ /* 0x000fe200000000ff */
[----:B------:R-:W0:Y:S01]  /*e6440*/  LDCU UR5, c[0x0][0x398] ;  /* 0x00007300ff0577ac */ /* 0x000e220008000800 */
[----:B------:R-:W1:Y:S01]  /*e6450*/  LDCU UR6, c[0x0][0x398] ;  /* 0x00007300ff0677ac */ /* 0x000e620008000800 */
[----:B------:R-:W0:Y:S01]  /*e6460*/  LDCU UR8, c[0x0][0x398] ;  /* 0x00007300ff0877ac */ /* 0x000e220008000800 */
[----:B------:R-:W0:Y:S01]  /*e6470*/  LDCU UR9, c[0x0][0x398] ;  /* 0x00007300ff0977ac */ /* 0x000e220008000800 */
[----:B---3--:R3:W-:Y:S01]  /*e6480*/  @P5 STG.E.U8 desc[UR34][R36.64], R0 ;  /* 0x0000000024005986 */ /* 0x0087e2000c101122 */
[----:B------:R-:W-:-:S03]  /*e6490*/  ISETP.LT.AND P5, PT, R14, UR11, !P3 ;  /* 0x0000000b0e007c0c */ /* 0x000fc6000dfa1270 */
[----:B---3--:R-:W3:Y:S04]  /*e64a0*/  LDL.LU.64 R36, [R1+0x14f0] ;  /* 0x0014f00001247983 */ /* 0x008ee80000300a00 */
[----:B--2---:R2:W-:Y:S01]  /*e64b0*/  @P6 STG.E.U8 desc[UR34][R28.64], R2 ;  /* 0x000000021c006986 */ /* 0x0045e2000c101122 */
[----:B------:R-:W-:Y:S01]  /*e64c0*/  ISETP.LT.AND P6, PT, R40, UR10, !P3 ;  /* 0x0000000a28007c0c */ /* 0x000fe2000dfc1270 */
[----:B------:R-:W0:Y:S02]  /*e64d0*/  LDCU UR10, c[0x0][0x398] ;  /* 0x00007300ff0a77ac */ /* 0x000e240008000800 */
[----:B--2---:R-:W2:Y:S01]  /*e64e0*/  LDL.LU.64 R28, [R1+0x14e8] ;  /* 0x0014e800011c7983 */ /* 0x004ea20000300a00 */
[C---:B------:R-:W-:Y:S02]  /*e64f0*/  PRMT R2, R20.reuse, 0x7770, RZ ;  /* 0x0000777014027816 */ /* 0x040fe400000000ff */
[----:B------:R-:W-:-:S02]  /*e6500*/  PRMT R0, R20, 0x7771, RZ ;  /* 0x0000777114007816 */ /* 0x000fc400000000ff */
[C---:B------:R-:W-:Y:S02]  /*e6510*/  PRMT R3, R20.reuse, 0x7772, RZ ;  /* 0x0000777214037816 */ /* 0x040fe400000000ff */
[----:B------:R-:W-:Y:S02]  /*e6520*/  PRMT R4, R20, 0x7773, RZ ;  /* 0x0000777314047816 */ /* 0x000fe400000000ff */
[----:B------:R-:W2:Y:S04]  /*e6530*/  LDL.LU.64 R20, [R1+0x14e0] ;  /* 0x0014e00001147983 */ /* 0x000ea80000300a00 */
[----:B------:R-:W2:Y:S04]  /*e6540*/  LDL.LU R55, [R1+0x29c] ;  /* 0x00029c0001377983 */ /* 0x000ea80000300800 */
[----:B------:R0:W-:Y:S04]  /*e6550*/  @P2 STG.E.U8 desc[UR34][R18.64], R6 ;  /* 0x0000000612002986 */ /* 0x0001e8000c101122 */
[----:B----4-:R-:W-:Y:S04]  /*e6560*/  @P4 STG.E.U8 desc[UR34][R56.64], R2 ;  /* 0x0000000238004986 */ /* 0x010fe8000c101122 */
[----:B------:R4:W-:Y:S04]  /*e6570*/  @P6 STG.E.U8 desc[UR34][R10.64], R0 ;  /* 0x000000000a006986 */ /* 0x0009e8000c101122 */
[----:B0-----:R-:W2:Y:S04]  /*e6580*/  LDL.LU.64 R18, [R1+0x1550] ;  /* 0x0015500001127983 */ /* 0x001ea80000300a00 */
[----:B----4-:R-:W4:Y:S04]  /*e6590*/  LDL.LU.64 R10, [R1+0x1548] ;  /* 0x00154800010a7983 */ /* 0x010f280000300a00 */
[----:B------:R0:W-:Y:S04]  /*e65a0*/  @P5 STG.E.U8 desc[UR34][R52.64], R3 ;  /* 0x0000000334005986 */ /* 0x0001e8000c101122 */
[----:B0-----:R-:W4:Y:S01]  /*e65b0*/  LDL.LU.64 R52, [R1+0x1540] ;  /* 0x0015400001347983 */ /* 0x001f220000300a00 */
[----:B------:R-:W-:-:S02]  /*e65c0*/  ISETP.LT.AND P2, PT, R16, UR4, !P3 ;  /* 0x0000000410007c0c */ /* 0x000fc4000df41270 */
[----:B------:R-:W-:Y:S02]  /*e65d0*/  ISETP.LT.AND P4, PT, R61, UR7, !P3 ;  /* 0x000000073d007c0c */ /* 0x000fe4000df81270 */
[----:B------:R-:W-:Y:S02]  /*e65e0*/  ISETP.LT.AND P6, PT, R8, UR5, !P3 ;  /* 0x0000000508007c0c */ /* 0x000fe4000dfc1270 */
[C---:B------:R-:W-:Y:S02]  /*e65f0*/  PRMT R0, R9.reuse, 0x7770, RZ ;  /* 0x0000777009007816 */ /* 0x040fe400000000ff */
[----:B-1----:R-:W-:Y:S01]  /*e6600*/  ISETP.LT.AND P5, PT, R44, UR6, !P3 ;  /* 0x000000062c007c0c */ /* 0x002fe2000dfa1270 */
[----:B------:R-:W4:Y:S01]  /*e6610*/  LDL.LU.64 R56, [R1+0x1538] ;  /* 0x0015380001387983 */ /* 0x000f220000300a00 */
[C---:B------:R-:W-:Y:S02]  /*e6620*/  PRMT R2, R9.reuse, 0x7771, RZ ;  /* 0x0000777109027816 */ /* 0x040fe400000000ff */
[----:B------:R-:W-:-:S02]  /*e6630*/  PRMT R3, R9, 0x7772, RZ ;  /* 0x0000777209037816 */ /* 0x000fc400000000ff */
[----:B------:R-:W-:Y:S01]  /*e6640*/  PRMT R5, R9, 0x7773, RZ ;  /* 0x0000777309057816 */ /* 0x000fe200000000ff */
[----:B------:R-:W0:Y:S01]  /*e6650*/  LDCU UR4, c[0x0][0x398] ;  /* 0x00007300ff0477ac */ /* 0x000e220008000800 */
[----:B------:R-:W1:Y:S01]  /*e6660*/  LDCU UR7, c[0x0][0x398] ;  /* 0x00007300ff0777ac */ /* 0x000e620008000800 */
[----:B------:R-:W0:Y:S01]  /*e6670*/  LDCU UR5, c[0x0][0x398] ;  /* 0x00007300ff0577ac */ /* 0x000e220008000800 */
[----:B------:R-:W0:Y:S01]  /*e6680*/  LDCU UR6, c[0x0][0x398] ;  /* 0x00007300ff0677ac */ /* 0x000e220008000800 */
[----:B------:R-:W-:Y:S01]  /*e6690*/  @P2 STG.E.U8 desc[UR34][R22.64], R4 ;  /* 0x0000000416002986 */ /* 0x000fe2000c101122 */
[----:B------:R-:W-:Y:S01]  /*e66a0*/  ISETP.LT.AND P2, PT, R49, UR8, !P3 ;  /* 0x0000000831007c0c */ /* 0x000fe2000df41270 */
[----:B------:R-:W0:Y:S02]  /*e66b0*/  LDCU UR8, c[0x0][0x398] ;  /* 0x00007300ff0877ac */ /* 0x000e240008000800 */
[----:B---3--:R3:W-:Y:S01]  /*e66c0*/  @P4 STG.E.U8 desc[UR34][R36.64], R0 ;  /* 0x0000000024004986 */ /* 0x0087e2000c101122 */
[----:B------:R-:W-:Y:S01]  /*e66d0*/  ISETP.LT.AND P4, PT, R32, UR9, !P3 ;  /* 0x0000000920007c0c */ /* 0x000fe2000df81270 */
[----:B------:R-:W0:Y:S02]  /*e66e0*/  LDCU UR9, c[0x0][0x398] ;  /* 0x00007300ff0977ac */ /* 0x000e240008000800 */
[----:B---3--:R-:W3:Y:S04]  /*e66f0*/  LDL.LU.64 R36, [R1+0x1530] ;  /* 0x0015300001247983 */ /* 0x008ee80000300a00 */
[----:B------:R-:W3:Y:S04]  /*e6700*/  LDL.LU R9, [R1+0x1fc] ;  /* 0x0001fc0001097983 */ /* 0x000ee80000300800 */
[----:B--2---:R2:W-:Y:S04]  /*e6710*/  @P6 STG.E.U8 desc[UR34][R28.64], R2 ;  /* 0x000000021c006986 */ /* 0x0045e8000c101122 */
[----:B--2---:R-:W2:Y:S04]  /*e6720*/  LDL.LU.64 R28, [R1+0x1528] ;  /* 0x00152800011c7983 */ /* 0x004ea80000300a00 */
[----:B------:R0:W-:Y:S01]  /*e6730*/  @P5 STG.E.U8 desc[UR34][R20.64], R3 ;  /* 0x0000000314005986 */ /* 0x0001e2000c101122 */
[----:B------:R-:W-:-:S02]  /*e6740*/  ISETP.LT.AND P5, PT, R24, UR10, !P3 ;  /* 0x0000000a18007c0c */ /* 0x000fc4000dfa1270 */
[C---:B------:R-:W-:Y:S02]  /*e6750*/  PRMT R2, R55.reuse, 0x7771, RZ ;  /* 0x0000777137027816 */ /* 0x040fe400000000ff */
[----:B0-----:R-:W-:Y:S01]  /*e6760*/  PRMT R3, R55, 0x7770, RZ ;  /* 0x0000777037037816 */ /* 0x001fe200000000ff */
[----:B------:R-:W2:Y:S04]  /*e6770*/  LDL.LU.64 R20, [R1+0x1520] ;  /* 0x0015200001147983 */ /* 0x000ea80000300a00 */
[----:B------:R-:W-:Y:S04]  /*e6780*/  @P2 STG.E.U8 desc[UR34][R18.64], R5 ;  /* 0x0000000512002986 */ /* 0x000fe8000c101122 */
[----:B----4-:R0:W-:Y:S04]  /*e6790*/  @P4 STG.E.U8 desc[UR34][R10.64], R3 ;  /* 0x000000030a004986 */ /* 0x0101e8000c101122 */
[----:B0-----:R-:W4:Y:S04]  /*e67a0*/  LDL.LU.64 R10, [R1+0x14d8] ;  /* 0x0014d800010a7983 */ /* 0x001f280000300a00 */
[----:B------:R0:W-:Y:S04]  /*e67b0*/  @P5 STG.E.U8 desc[UR34][R52.64], R2 ;  /* 0x0000000234005986 */ /* 0x0001e8000c101122 */
[----:B0-----:R-:W4:Y:S01]  /*e67c0*/  LDL.LU.64 R52, [R1+0x13f8] ;  /* 0x0013f80001347983 */ /* 0x001f220000300a00 */
[----:B------:R-:W-:-:S02]  /*e67d0*/  ISETP.LT.AND P6, PT, R15, UR4, !P3 ;  /* 0x000000040f007c0c */ /* 0x000fc4000dfc1270 */
[----:B-1----:R-:W-:Y:S01]  /*e67e0*/  ISETP.LT.AND P2, PT, R54, UR7, !P3 ;  /* 0x0000000736007c0c */ /* 0x002fe2000df41270 */
[----:B------:R-:W0:Y:S01]  /*e67f0*/  LDCU UR4, c[0x0][0x398] ;  /* 0x00007300ff0477ac */ /* 0x000e220008000800 */
[----:B------:R-:W-:Y:S02]  /*e6800*/  ISETP.LT.AND P4, PT, R13, UR5, !P3 ;  /* 0x000000050d007c0c */ /* 0x000fe4000df81270 */
[C---:B------:R-:W-:Y:S02]  /*e6810*/  PRMT R0, R55.reuse, 0x7772, RZ ;  /* 0x0000777237007816 */ /* 0x040fe400000000ff */
[----:B------:R-:W-:Y:S01]  /*e6820*/  PRMT R4, R55, 0x7773, RZ ;  /* 0x0000777337047816 */ /* 0x000fe200000000ff */
[----:B------:R-:W1:Y:S01]  /*e6830*/  LDCU UR7, c[0x0][0x398] ;  /* 0x00007300ff0777ac */ /* 0x000e620008000800 */
[----:B------:R-:W4:Y:S01]  /*e6840*/  LDL.LU R55, [R1+0x1ec] ;  /* 0x0001ec0001377983 */ /* 0x000f220000300800 */
[----:B------:R-:W0:Y:S01]  /*e6850*/  LDCU UR5, c[0x0][0x398] ;  /* 0x00007300ff0577ac */ /* 0x000e220008000800 */
[----:B------:R-:W-:Y:S01]  /*e6860*/  ISETP.LT.AND P5, PT, R40, UR9, !P0 ;  /* 0x0000000928007c0c */ /* 0x000fe2000c7a1270 */
[----:B------:R-:W0:Y:S01]  /*e6870*/  LDCU UR9, c[0x0][0x398] ;  /* 0x00007300ff0977ac */ /* 0x000e220008000800 */
[----:B------:R1:W-:Y:S01]  /*e6880*/  @P6 STG.E.U8 desc[UR34][R56.64], R0 ;  /* 0x0000000038006986 */ /* 0x0003e2000c101122 */
[----:B------:R-:W-:Y:S01]  /*e6890*/  ISETP.LT.AND P6, PT, R12, UR6, !P3 ;  /* 0x000000060c007c0c */ /* 0x000fe2000dfc1270 */
[----:B------:R-:W0:Y:S02]  /*e68a0*/  LDCU UR6, c[0x0][0x398] ;  /* 0x00007300ff0677ac */ /* 0x000e240008000800 */
[----:B-1----:R-:W4:Y:S04]  /*e68b0*/  LDL.LU.64 R56, [R1+0x1348] ;  /* 0x0013480001387983 */ /* 0x002f280000300a00 */
[----:B------:R-:W4:Y:S01]  /*e68c0*/  LDL.LU.64 R40, [R1+0x12c0] ;  /* 0x0012c00001287983 */ /* 0x000f220000300a00 */
[----:B---3--:R-:W-:-:S03]  /*e68d0*/  PRMT R5, R9, 0x7770, RZ ;  /* 0x0000777009057816 */ /* 0x008fc600000000ff */
[----:B------:R1:W-:Y:S01]  /*e68e0*/  @P2 STG.E.U8 desc[UR34][R36.64], R4 ;  /* 0x0000000424002986 */ /* 0x0003e2000c101122 */
[----:B------:R-:W-:Y:S02]  /*e68f0*/  ISETP.LT.AND P2, PT, R60, UR8, !P3 ;  /* 0x000000083c007c0c */ /* 0x000fe4000df41270 */
[----:B0-----:R-:W-:Y:S02]  /*e6900*/  ISETP.LT.AND P3, PT, R48, UR4, !P3 ;  /* 0x0000000430007c0c */ /* 0x001fe4000df61270 */
[C---:B------:R-:W-:Y:S02]  /*e6910*/  PRMT R3, R9.reuse, 0x7771, RZ ;  /* 0x0000777109037816 */ /* 0x040fe400000000ff */
[C---:B------:R-:W-:Y:S02]  /*e6920*/  PRMT R0, R9.reuse, 0x7772, RZ ;  /* 0x0000777209007816 */ /* 0x040fe400000000ff */
[----:B------:R-:W-:Y:S01]  /*e6930*/  PRMT R2, R9, 0x7773, RZ ;  /* 0x0000777309027816 */ /* 0x000fe200000000ff */
[----:B------:R-:W0:Y:S01]  /*e6940*/  LDCU UR4, c[0x0][0x398] ;  /* 0x00007300ff0477ac */ /* 0x000e220008000800 */
[----:B------:R-:W3:Y:S01]  /*e6950*/  LDCU UR8, c[0x0][0x398] ;  /* 0x00007300ff0877ac */ /* 0x000ee20008000800 */
[----:B-1----:R-:W3:Y:S04]  /*e6960*/  LDL.LU.64 R36, [R1+0x12b8] ;  /* 0x0012b80001247983 */ /* 0x002ee80000300a00 */
[----:B--2---:R1:W-:Y:S01]  /*e6970*/  @P4 STG.E.U8 desc[UR34][R28.64], R5 ;  /* 0x000000051c004986 */ /* 0x0043e2000c101122 */
[----:B------:R-:W-:Y:S01]  /*e6980*/  ISETP.LT.AND P4, PT, R14, UR7, !P0 ;  /* 0x000000070e007c0c */ /* 0x000fe2000c781270 */
[----:B------:R-:W2:Y:S02]  /*e6990*/  LDCU UR7, c[0x0][0x398] ;  /* 0x00007300ff0777ac */ /* 0x000ea40008000800 */
[----:B-1----:R-:W2:Y:S04]  /*e69a0*/  LDL.LU.64 R28, [R1+0x12b0] ;  /* 0x0012b000011c7983 */ /* 0x002ea80000300a00 */
[----:B------:R-:W2:Y:S04]  /*e69b0*/  LDL.LU R14, [R1+0x1dc] ;  /* 0x0001dc00010e7983 */ /* 0x000ea80000300800 */
[----:B------:R1:W-:Y:S01]  /*e69c0*/  @P6 STG.E.U8 desc[UR34][R20.64], R3 ;  /* 0x0000000314006986 */ /* 0x0003e2000c101122 */
[----:B------:R-:W-:Y:S01]  /*e69d0*/  ISETP.LT.AND P6, PT, R16, UR5, !P0 ;  /* 0x0000000510007c0c */ /* 0x000fe2000c7c1270 */
[----:B------:R-:W0:Y:S02]  /*e69e0*/  LDCU UR5, c[0x0][0x398] ;  /* 0x00007300ff0577ac */ /* 0x000e240008000800 */
[----:B-1----:R-:W2:Y:S04]  /*e69f0*/  LDL.LU.64 R20, [R1+0x12a8] ;  /* 0x0012a80001147983 */ /* 0x002ea80000300a00 */
[----:B------:R-:W2:Y:S04]  /*e6a00*/  LDL.LU.64 R16, [R1+0x12a0] ;  /* 0x0012a00001107983 */ /* 0x000ea80000300a00 */
[----:B----4-:R1:W-:Y:S01]  /*e6a10*/  @P2 STG.E.U8 desc[UR34][R10.64], R0 ;  /* 0x000000000a002986 */ /* 0x0103e2000c101122 */
[----:B------:R-:W-:Y:S01]  /*e6a20*/  ISETP.LT.AND P2, PT, R61, UR6, !P0 ;  /* 0x000000063d007c0c */ /* 0x000fe2000c741270 */
[----:B------:R-:W4:Y:S02]  /*e6a30*/  LDCU UR6, c[0x0][0x398] ;  /* 0x00007300ff0677ac */ /* 0x000f240008000800 */
[----:B-1----:R-:W2:Y:S04]  /*e6a40*/  LDL.LU.64 R10, [R1+0x1248] ;  /* 0x00124800010a7983 */ /* 0x002ea80000300a00 */
[----:B------:R-:W2:Y:S04]  /*e6a50*/  LDL.LU R61, [R1+0x24c] ;  /* 0x00024c00013d7983 */ /* 0x000ea80000300800 */
[----:B------:R1:W-:Y:S01]  /*e6a60*/  @P3 STG.E.U8 desc[UR34][R52.64], R2 ;  /* 0x0000000234003986 */ /* 0x0003e2000c101122 */
[----:B------:R-:W-:-:S03]  /*e6a70*/  ISETP.LT.AND P3, PT, R8, UR9, !P0 ;  /* 0x0000000908007c0c */ /* 0x000fc6000c761270 */
[----:B-1----:R-:W2:Y:S04]  /*e6a80*/  LDL.LU.64 R52, [R1+0x11b8] ;  /* 0x0011b80001347983 */ /* 0x002ea80000300a00 */
[----:B------:R-:W2:Y:S01]  /*e6a90*/  LDL.LU.64 R8, [R1+0xfa8] ;  /* 0x000fa80001087983 */ /* 0x000ea20000300a00 */
[C---:B------:R-:W-:Y:S02]  /*e6aa0*/  PRMT R4, R55.reuse, 0x7770, RZ ;  /* 0x0000777037047816 */ /* 0x040fe400000000ff */
[C---:B------:R-:W-:Y:S02]  /*e6ab0*/  PRMT R3, R55.reuse, 0x7771, RZ ;  /* 0x0000777137037816 */ /* 0x040fe400000000ff */
[C---:B------:R-:W-:Y:S02]  /*e6ac0*/  PRMT R0, R55.reuse, 0x7772, RZ ;  /* 0x0000777237007816 */ /* 0x040fe400000000ff */
[----:B------:R-:W-:Y:S01]  /*e6ad0*/  PRMT R2, R55, 0x7773, RZ ;  /* 0x0000777337027816 */ /* 0x000fe200000000ff */
[----:B------:R1:W-:Y:S04]  /*e6ae0*/  @P1 STG.E.U8 desc[UR34][R56.64], R4 ;  /* 0x0000000438001986 */ /* 0x0003e8000c101122 */
[----:B------:R1:W-:Y:S01]  /*e6af0*/  @P5 STG.E.U8 desc[UR34][R40.64], R3 ;  /* 0x0000000328005986 */ /* 0x0003e2000c101122 */
[----:B0-----:R-:W-:-:S02]  /*e6b00*/  ISETP.LT.AND P1, PT, R44, UR4, !P0 ;  /* 0x000000042c007c0c */ /* 0x001fc4000c721270 */
[----:B------:R-:W-:Y:S01]  /*e6b10*/  ISETP.LT.AND P5, PT, R49, UR5, !P0 ;  /* 0x0000000531007c0c */ /* 0x000fe2000c7a1270 */
[----:B------:R-:W0:Y:S01]  /*e6b20*/  LDCU UR4, c[0x0][0x398] ;  /* 0x00007300ff0477ac */ /* 0x000e220008000800 */
[----:B------:R-:W0:Y:S01]  /*e6b30*/  LDCU UR5, c[0x0][0x398] ;  /* 0x00007300ff0577ac */ /* 0x000e220008000800 */
[----:B---3--:R3:W-:Y:S01]  /*e6b40*/  @P4 STG.E.U8 desc[UR34][R36.64], R0 ;  /* 0x0000000024004986 */ /* 0x0087e2000c101122 */
[----:B----4-:R-:W-:Y:S01]  /*e6b50*/  ISETP.LT.AND P4, PT, R32, UR6, !P0 ;  /* 0x0000000620007c0c */ /* 0x010fe2000c781270 */
[----:B------:R-:W4:Y:S02]  /*e6b60*/  LDCU UR6, c[0x0][0x398] ;  /* 0x00007300ff0677ac */ /* 0x000f240008000800 */
[----:B--2---:R2:W-:Y:S01]  /*e6b70*/  @P6 STG.E.U8 desc[UR34][R28.64], R2 ;  /* 0x000000021c006986 */ /* 0x0045e2000c101122 */
[----:B------:R-:W-:Y:S01]  /*e6b80*/  ISETP.LT.AND P6, PT, R24, UR7, !P0 ;  /* 0x0000000718007c0c */ /* 0x000fe2000c7c1270 */
[----:B------:R-:W0:Y:S01]  /*e6b90*/  LDCU UR7, c[0x0][0x398] ;  /* 0x00007300ff0777ac */ /* 0x000e220008000800 */
[----:B-1----:R-:W-:-:S02]  /*e6ba0*/  PRMT R4, R14, 0x7770, RZ ;  /* 0x000077700e047816 */ /* 0x002fc400000000ff */
[C---:B------:R-:W-:Y:S02]  /*e6bb0*/  PRMT R3, R14.reuse, 0x7771, RZ ;  /* 0x000077710e037816 */ /* 0x040fe400000000ff */
[C---:B------:R-:W-:Y:S02]  /*e6bc0*/  PRMT R5, R14.reuse, 0x7772, RZ ;  /* 0x000077720e057816 */ /* 0x040fe400000000ff */
[----:B---3--:R-:W-:Y:S01]  /*e6bd0*/  PRMT R0, R14, 0x7773, RZ ;  /* 0x000077730e007816 */ /* 0x008fe200000000ff */
[----:B------:R1:W-:Y:S04]  /*e6be0*/  @P2 STG.E.U8 desc[UR34][R20.64], R4 ;  /* 0x0000000414002986 */ /* 0x0003e8000c101122 */
[----:B------:R3:W-:Y:S01]  /*e6bf0*/  @P3 STG.E.U8 desc[UR34][R16.64], R3 ;  /* 0x0000000310003986 */ /* 0x0007e2000c101122 */
[----:B------:R-:W-:-:S02]  /*e6c00*/  ISETP.LT.AND P2, PT, R15, UR8, !P0 ;  /* 0x000000080f007c0c */ /* 0x000fc4000c741270 */
[----:B0-----:R-:W-:Y:S02]  /*e6c10*/  ISETP.LT.AND P3, PT, R54, UR4, !P0 ;  /* 0x0000000436007c0c */ /* 0x001fe4000c761270 */
[----:B--2---:R-:W-:Y:S01]  /*e6c20*/  PRMT R2, R61, 0x7770, RZ ;  /* 0x000077703d027816 */ /* 0x004fe200000000ff */
[----:B------:R0:W-:Y:S01]  /*e6c30*/  @P1 STG.E.U8 desc[UR34][R10.64], R5 ;  /* 0x000000050a001986 */ /* 0x0001e2000c101122 */
[----:B------:R-:W-:Y:S02]  /*e6c40*/  ISETP.LT.AND P1, PT, R13, UR5, !P0 ;  /* 0x000000050d007c0c */ /* 0x000fe4000c721270 */
[C---:B-1----:R-:W-:Y:S02]  /*e6c50*/  PRMT R4, R61.reuse, 0x7771, RZ ;  /* 0x000077713d047816 */ /* 0x042fe400000000ff */
[C---:B---3--:R-:W-:Y:S02]  /*e6c60*/  PRMT R3, R61.reuse, 0x7772, RZ ;  /* 0x000077723d037816 */ /* 0x048fe400000000ff */
[----:B------:R-:W-:Y:S01]  /*e6c70*/  PRMT R6, R61, 0x7773, RZ ;  /* 0x000077733d067816 */ /* 0x000fe200000000ff */
[----:B------:R1:W-:Y:S04]  /*e6c80*/  @P5 STG.E.U8 desc[UR34][R52.64], R0 ;  /* 0x0000000034005986 */ /* 0x0003e8000c101122 */
[----:B------:R2:W-:Y:S01]  /*e6c90*/  @P4 STG.E.U8 desc[UR34][R8.64], R2 ;  /* 0x0000000208004986 */ /* 0x0005e2000c101122 */
[----:B----4-:R-:W-:-:S02]  /*e6ca0*/  ISETP.LT.AND P5, PT, R12, UR6, !P0 ;  /* 0x000000060c007c0c */ /* 0x010fc4000c7a1270 */
[----:B------:R-:W-:Y:S01]  /*e6cb0*/  ISETP.LT.AND P4, PT, R60, UR7, !P0 ;  /* 0x000000073c007c0c */ /* 0x000fe2000c781270 */
[----:B------:R-:W3:Y:S04]  /*e6cc0*/  LDL.LU.64 R14, [R1+0xa38] ;  /* 0x000a3800010e7983 */ /* 0x000ee80000300a00 */
[----:B0-----:R-:W4:Y:S04]  /*e6cd0*/  LDL.LU.64 R10, [R1+0x958] ;  /* 0x00095800010a7983 */ /* 0x001f280000300a00 */
[----:B-1----:R-:W4:Y:S04]  /*e6ce0*/  LDL.LU.64 R52, [R1+0x7c8] ;  /* 0x0007c80001347983 */ /* 0x002f280000300a00 */
[----:B------:R-:W4:Y:S04]  /*e6cf0*/  LDL.LU.64 R12, [R1+0x370] ;  /* 0x00037000010c7983 */ /* 0x000f280000300a00 */
[----:B--2---:R-:W2:Y:S04]  /*e6d00*/  LDL.LU.64 R8, [R1+0x368] ;  /* 0x0003680001087983 */ /* 0x004ea80000300a00 */
[----:B------:R-:W2:Y:S01]  /*e6d10*/  LDL.LU.64 R60, [R1+0x360] ;  /* 0x00036000013c7983 */ /* 0x000ea20000300a00 */
[----:B------:R-:W-:-:S02]  /*e6d20*/  ISETP.LT.AND P0, PT, R48, UR7, !P0 ;  /* 0x0000000730007c0c */ /* 0x000fc4000c701270 */
[C---:B------:R-:W-:Y:S02]  /*e6d30*/  PRMT R0, R7.reuse, 0x7770, RZ ;  /* 0x0000777007007816 */ /* 0x040fe400000000ff */
[C---:B------:R-:W-:Y:S02]  /*e6d40*/  PRMT R2, R7.reuse, 0x7771, RZ ;  /* 0x0000777107027816 */ /* 0x040fe400000000ff */
[C---:B------:R-:W-:Y:S02]  /*e6d50*/  PRMT R5, R7.reuse, 0x7772, RZ ;  /* 0x0000777207057816 */ /* 0x040fe400000000ff */
[----:B------:R-:W-:Y:S01]  /*e6d60*/  PRMT R7, R7, 0x7773, RZ ;  /* 0x0000777307077816 */ /* 0x000fe200000000ff */
[----:B---3--:R0:W-:Y:S04]  /*e6d70*/  @P6 STG.E.U8 desc[UR34][R14.64], R4 ;  /* 0x000000040e006986 */ /* 0x0081e8000c101122 */
[----:B----4-:R0:W-:Y:S04]  /*e6d80*/  @P2 STG.E.U8 desc[UR34][R10.64], R3 ;  /* 0x000000030a002986 */ /* 0x0101e8000c101122 */
[----:B------:R0:W-:Y:S04]  /*e6d90*/  @P3 STG.E.U8 desc[UR34][R52.64], R6 ;  /* 0x0000000634003986 */ /* 0x0001e8000c101122 */
[----:B------:R0:W-:Y:S04]  /*e6da0*/  @P1 STG.E.U8 desc[UR34][R12.64], R0 ;  /* 0x000000000c001986 */ /* 0x0001e8000c101122 */
[----:B--2---:R0:W-:Y:S04]  /*e6db0*/  @P5 STG.E.U8 desc[UR34][R8.64], R2 ;  /* 0x0000000208005986 */ /* 0x0041e8000c101122 */
[----:B------:R0:W-:Y:S01]  /*e6dc0*/  @P4 STG.E.U8 desc[UR34][R60.64], R5 ;  /* 0x000000053c004986 */ /* 0x0001e2000c101122 */
[----:B------:R-:W-:Y:S05]  /*e6dd0*/  @!P0 EXIT ;  /* 0x000000000000894d */ /* 0x000fea0003800000 */
[----:B0-----:R-:W2:Y:S04]  /*e6de0*/  LDL.LU.64 R60, [R1+0x358] ;  /* 0x00035800013c7983 */ /* 0x001ea80000300a00 */
[----:B--2---:R-:W-:Y:S01]  /*e6df0*/  STG.E.U8 desc[UR34][R60.64], R7 ;  /* 0x000000073c007986 */ /* 0x004fe2000c101122 */
[----:B------:R-:W-:Y:S05]  /*e6e00*/  EXIT ;  /* 0x000000000000794d */ /* 0x000fea0003800000 */
.L_x_2:
[----:B------:R-:W-:-:S00]  /*e6e10*/  BRA `(.L_x_2) ;  /* 0xfffffffc00fc7947 */ /* 0x000fc0000383ffff */
[----:B------:R-:W-:-:S00]  /*e6e20*/  NOP ;  /* 0x0000000000007918 */ /* 0x000fc00000000000 */
        /* <DEDUP_REMOVED lines=13> */
.L_x_3:


//--------------------- .nv.shared.matmul_kernel  --------------------------
	.section	.nv.shared.matmul_kernel,"aw",@nobits
	.sectionflags	@""
	.align	16
	.zero		1024


//--------------------- .nv.shared.reserved.0     --------------------------
	.section	.nv.shared.reserved.0,"aw",@nobits
	.weak		__nv_reservedSMEM_offset_0_alias
	.size		__nv_reservedSMEM_offset_0_alias, 0, 64
	.other		__nv_reservedSMEM_offset_0_alias,@"STO_CUDA_RESERVED_SHARED STV_DEFAULT"
__nv_reservedSMEM_offset_0_alias:
	.zero		0
	.zero		64


//--------------------- .nv.constant0.matmul_kernel --------------------------
	.section	.nv.constant0.matmul_kernel,"a",@progbits
	.sectionflags	@""
	.align	4
.nv.constant0.matmul_kernel:
	.zero		976


//--------------------- SYMBOLS --------------------------

	.type		.nv.reservedSmem.offset0,@object
	.size		.nv.reservedSmem.offset0,0x4
	.type		.nv.reservedSmem.cap,@object
	.size		.nv.reservedSmem.cap,0x4
